	.target	sm_100a

	.elftype	@"ET_EXEC"


//--------------------- .note.nv.tkinfo           --------------------------
	.section	.note.nv.tkinfo,"",@"SHT_NOTE"
	.sectionflags	@"SHF_NOTE_NV_TKINFO"
	.tkinfo
        /*0018*/ 	.word	0x00000002
        /*0030*/ 	.string	""
        /*0030*/ 	.string	"ptxas"
        /*0030*/ 	.string	"Cuda compilation tools, release 13.0, V13.0.88"
        /*0030*/ 	.string	"Build cuda_13.0.r13.0/compiler.36424714_0"
        /*0030*/ 	.string	"-arch sm_100a -m 64 "



//--------------------- .note.nv.cuinfo           --------------------------
	.section	.note.nv.cuinfo,"",@"SHT_NOTE"
	.sectionflags	@"SHF_NOTE_NV_CUINFO"
        /*0018*/ 	.short	0x0002
        /*001a*/ 	.short	0x0064
        /*001c*/ 	.short	0x0082
	.zero		2


//--------------------- .nv.info                  --------------------------
	.section	.nv.info,"",@"SHT_CUDA_INFO"
	.align	4


	//----- nvinfo : EIATTR_REGCOUNT
	.align		4
        /*0000*/ 	.byte	0x04, 0x2f
        /*0002*/ 	.short	(.L_39 - .L_38)
	.align		4
.L_38:
        /*0004*/ 	.word	index@(_ZN2at6native29vectorized_elementwise_kernelILi8EZZZNS0_68_GLOBAL__N__08176361_30_ActivationHardsigmoidKernel_cu_1520ed90_310218hardsigmoid_kernelERNS_18TensorIteratorBaseEENKUlvE_clEvENKUlvE_clEvEUldE_St5arrayIPcLm2EEEEviT0_T1_)
        /*0008*/ 	.word	0x0000001c


	//----- nvinfo : EIATTR_FRAME_SIZE
	.align		4
.L_39:
        /*000c*/ 	.byte	0x04, 0x11
        /*000e*/ 	.short	(.L_41 - .L_40)
	.align		4
.L_40:
        /*0010*/ 	.word	index@(_ZN2at6native29vectorized_elementwise_kernelILi8EZZZNS0_68_GLOBAL__N__08176361_30_ActivationHardsigmoidKernel_cu_1520ed90_310218hardsigmoid_kernelERNS_18TensorIteratorBaseEENKUlvE_clEvENKUlvE_clEvEUldE_St5arrayIPcLm2EEEEviT0_T1_)
        /*0014*/ 	.word	0x00000000


	//----- nvinfo : EIATTR_REGCOUNT
	.align		4
.L_41:
        /*0018*/ 	.byte	0x04, 0x2f
        /*001a*/ 	.short	(.L_43 - .L_42)
	.align		4
.L_42:
        /*001c*/ 	.word	index@(_ZN2at6native29vectorized_elementwise_kernelILi4EZZZNS0_68_GLOBAL__N__08176361_30_ActivationHardsigmoidKernel_cu_1520ed90_310218hardsigmoid_kernelERNS_18TensorIteratorBaseEENKUlvE_clEvENKUlvE_clEvEUldE_St5arrayIPcLm2EEEEviT0_T1_)
        /*0020*/ 	.word	0x0000001c


	//----- nvinfo : EIATTR_FRAME_SIZE
	.align		4
.L_43:
        /*0024*/ 	.byte	0x04, 0x11
        /*0026*/ 	.short	(.L_45 - .L_44)
	.align		4
.L_44:
        /*0028*/ 	.word	index@(_ZN2at6native29vectorized_elementwise_kernelILi4EZZZNS0_68_GLOBAL__N__08176361_30_ActivationHardsigmoidKernel_cu_1520ed90_310218hardsigmoid_kernelERNS_18TensorIteratorBaseEENKUlvE_clEvENKUlvE_clEvEUldE_St5arrayIPcLm2EEEEviT0_T1_)
        /*002c*/ 	.word	0x00000000


	//----- nvinfo : EIATTR_REGCOUNT
	.align		4
.L_45:
        /*0030*/ 	.byte	0x04, 0x2f
        /*0032*/ 	.short	(.L_47 - .L_46)
	.align		4
.L_46:
        /*0034*/ 	.word	index@(_ZN2at6native29vectorized_elementwise_kernelILi2EZZZNS0_68_GLOBAL__N__08176361_30_ActivationHardsigmoidKernel_cu_1520ed90_310218hardsigmoid_kernelERNS_18TensorIteratorBaseEENKUlvE_clEvENKUlvE_clEvEUldE_St5arrayIPcLm2EEEEviT0_T1_)
        /*0038*/ 	.word	0x0000001e


	//----- nvinfo : EIATTR_FRAME_SIZE
	.align		4
.L_47:
        /*003c*/ 	.byte	0x04, 0x11
        /*003e*/ 	.short	(.L_49 - .L_48)
	.align		4
.L_48:
        /*0040*/ 	.word	index@(_ZN2at6native29vectorized_elementwise_kernelILi2EZZZNS0_68_GLOBAL__N__08176361_30_ActivationHardsigmoidKernel_cu_1520ed90_310218hardsigmoid_kernelERNS_18TensorIteratorBaseEENKUlvE_clEvENKUlvE_clEvEUldE_St5arrayIPcLm2EEEEviT0_T1_)
        /*0044*/ 	.word	0x00000000


	//----- nvinfo : EIATTR_REGCOUNT
	.align		4
.L_49:
        /*0048*/ 	.byte	0x04, 0x2f
        /*004a*/ 	.short	(.L_51 - .L_50)
	.align		4
.L_50:
        /*004c*/ 	.word	index@(_ZN2at6native27unrolled_elementwise_kernelIZZZNS0_68_GLOBAL__N__08176361_30_ActivationHardsigmoidKernel_cu_1520ed90_310218hardsigmoid_kernelERNS_18TensorIteratorBaseEENKUlvE_clEvENKUlvE_clEvEUldE_St5arrayIPcLm2EELi4E23TrivialOffsetCalculatorILi1EjESC_NS0_6memory15LoadWithoutCastENSD_16StoreWithoutCastEEEviT_T0_T2_T3_T4_T5_)
        /*0050*/ 	.word	0x00000018


	//----- nvinfo : EIATTR_FRAME_SIZE
	.align		4
.L_51:
        /*0054*/ 	.byte	0x04, 0x11
        /*0056*/ 	.short	(.L_53 - .L_52)
	.align		4
.L_52:
        /*0058*/ 	.word	index@(_ZN2at6native27unrolled_elementwise_kernelIZZZNS0_68_GLOBAL__N__08176361_30_ActivationHardsigmoidKernel_cu_1520ed90_310218hardsigmoid_kernelERNS_18TensorIteratorBaseEENKUlvE_clEvENKUlvE_clEvEUldE_St5arrayIPcLm2EELi4E23TrivialOffsetCalculatorILi1EjESC_NS0_6memory15LoadWithoutCastENSD_16StoreWithoutCastEEEviT_T0_T2_T3_T4_T5_)
        /*005c*/ 	.word	0x00000000


	//----- nvinfo : EIATTR_REGCOUNT
	.align		4
.L_53:
        /*0060*/ 	.byte	0x04, 0x2f
        /*0062*/ 	.short	(.L_55 - .L_54)
	.align		4
.L_54:
        /*0064*/ 	.word	index@(_ZN2at6native18elementwise_kernelILi128ELi2EZNS0_22gpu_kernel_impl_nocastIZZZNS0_68_GLOBAL__N__08176361_30_ActivationHardsigmoidKernel_cu_1520ed90_310218hardsigmoid_kernelERNS_18TensorIteratorBaseEENKUlvE_clEvENKUlvE_clEvEUldE_EEvS5_RKT_EUliE_EEviT1_)
        /*0068*/ 	.word	0x00000014


	//----- nvinfo : EIATTR_FRAME_SIZE
	.align		4
.L_55:
        /*006c*/ 	.byte	0x04, 0x11
        /*006e*/ 	.short	(.L_57 - .L_56)
	.align		4
.L_56:
        /*0070*/ 	.word	index@(_ZN2at6native18elementwise_kernelILi128ELi2EZNS0_22gpu_kernel_impl_nocastIZZZNS0_68_GLOBAL__N__08176361_30_ActivationHardsigmoidKernel_cu_1520ed90_310218hardsigmoid_kernelERNS_18TensorIteratorBaseEENKUlvE_clEvENKUlvE_clEvEUldE_EEvS5_RKT_EUliE_EEviT1_)
        /*0074*/ 	.word	0x00000000


	//----- nvinfo : EIATTR_REGCOUNT
	.align		4
.L_57:
        /*0078*/ 	.byte	0x04, 0x2f
        /*007a*/ 	.short	(.L_59 - .L_58)
	.align		4
.L_58:
        /*007c*/ 	.word	index@(_ZN2at6native27unrolled_elementwise_kernelIZZZNS0_68_GLOBAL__N__08176361_30_ActivationHardsigmoidKernel_cu_1520ed90_310218hardsigmoid_kernelERNS_18TensorIteratorBaseEENKUlvE_clEvENKUlvE_clEvEUldE_St5arrayIPcLm2EELi4E23TrivialOffsetCalculatorILi1EjESC_NS0_6memory12LoadWithCastILi1EEENSD_13StoreWithCastILi1EEEEEviT_T0_T2_T3_T4_T5_)
        /*0080*/ 	.word	0x00000022


	//----- nvinfo : EIATTR_FRAME_SIZE
	.align		4
.L_59:
        /*0084*/ 	.byte	0x04, 0x11
        /*0086*/ 	.short	(.L_61 - .L_60)
	.align		4
.L_60:
        /*0088*/ 	.word	index@(_ZN2at6native27unrolled_elementwise_kernelIZZZNS0_68_GLOBAL__N__08176361_30_ActivationHardsigmoidKernel_cu_1520ed90_310218hardsigmoid_kernelERNS_18TensorIteratorBaseEENKUlvE_clEvENKUlvE_clEvEUldE_St5arrayIPcLm2EELi4E23TrivialOffsetCalculatorILi1EjESC_NS0_6memory12LoadWithCastILi1EEENSD_13StoreWithCastILi1EEEEEviT_T0_T2_T3_T4_T5_)
        /*008c*/ 	.word	0x00000000


	//----- nvinfo : EIATTR_REGCOUNT
	.align		4
.L_61:
        /*0090*/ 	.byte	0x04, 0x2f
        /*0092*/ 	.short	(.L_63 - .L_62)
	.align		4
.L_62:
        /*0094*/ 	.word	index@(_ZN2at6native18elementwise_kernelILi128ELi4EZNS0_15gpu_kernel_implIZZZNS0_68_GLOBAL__N__08176361_30_ActivationHardsigmoidKernel_cu_1520ed90_310218hardsigmoid_kernelERNS_18TensorIteratorBaseEENKUlvE_clEvENKUlvE_clEvEUldE_EEvS5_RKT_EUliE_EEviT1_)
        /*0098*/ 	.word	0x00000018


	//----- nvinfo : EIATTR_FRAME_SIZE
	.align		4
.L_63:
        /*009c*/ 	.byte	0x04, 0x11
        /*009e*/ 	.short	(.L_65 - .L_64)
	.align		4
.L_64:
        /*00a0*/ 	.word	index@(_ZN2at6native18elementwise_kernelILi128ELi4EZNS0_15gpu_kernel_implIZZZNS0_68_GLOBAL__N__08176361_30_ActivationHardsigmoidKernel_cu_1520ed90_310218hardsigmoid_kernelERNS_18TensorIteratorBaseEENKUlvE_clEvENKUlvE_clEvEUldE_EEvS5_RKT_EUliE_EEviT1_)
        /*00a4*/ 	.word	0x00000000


	//----- nvinfo : EIATTR_REGCOUNT
	.align		4
.L_65:
        /*00a8*/ 	.byte	0x04, 0x2f
        /*00aa*/ 	.short	(.L_67 - .L_66)
	.align		4
.L_66:
        /*00ac*/ 	.word	index@(_ZN2at6native29vectorized_elementwise_kernelILi8EZZZNS0_68_GLOBAL__N__08176361_30_ActivationHardsigmoidKernel_cu_1520ed90_310218hardsigmoid_kernelERNS_18TensorIteratorBaseEENKUlvE_clEvENKUlvE0_clEvEUlfE_St5arrayIPcLm2EEEEviT0_T1_)
        /*00b0*/ 	.word	0x00000020


	//----- nvinfo : EIATTR_FRAME_SIZE
	.align		4
.L_67:
        /*00b4*/ 	.byte	0x04, 0x11
        /*00b6*/ 	.short	(.L_69 - .L_68)
	.align		4
.L_68:
        /*00b8*/ 	.word	index@(_ZN2at6native29vectorized_elementwise_kernelILi8EZZZNS0_68_GLOBAL__N__08176361_30_ActivationHardsigmoidKernel_cu_1520ed90_310218hardsigmoid_kernelERNS_18TensorIteratorBaseEENKUlvE_clEvENKUlvE0_clEvEUlfE_St5arrayIPcLm2EEEEviT0_T1_)
        /*00bc*/ 	.word	0x00000000


	//----- nvinfo : EIATTR_REGCOUNT
	.align		4
.L_69:
        /*00c0*/ 	.byte	0x04, 0x2f
        /*00c2*/ 	.short	(.L_71 - .L_70)
	.align		4
.L_70:
        /*00c4*/ 	.word	index@(_ZN2at6native29vectorized_elementwise_kernelILi4EZZZNS0_68_GLOBAL__N__08176361_30_ActivationHardsigmoidKernel_cu_1520ed90_310218hardsigmoid_kernelERNS_18TensorIteratorBaseEENKUlvE_clEvENKUlvE0_clEvEUlfE_St5arrayIPcLm2EEEEviT0_T1_)
        /*00c8*/ 	.word	0x00000020


	//----- nvinfo : EIATTR_FRAME_SIZE
	.align		4
.L_71:
        /*00cc*/ 	.byte	0x04, 0x11
        /*00ce*/ 	.short	(.L_73 - .L_72)
	.align		4
.L_72:
        /*00d0*/ 	.word	index@(_ZN2at6native29vectorized_elementwise_kernelILi4EZZZNS0_68_GLOBAL__N__08176361_30_ActivationHardsigmoidKernel_cu_1520ed90_310218hardsigmoid_kernelERNS_18TensorIteratorBaseEENKUlvE_clEvENKUlvE0_clEvEUlfE_St5arrayIPcLm2EEEEviT0_T1_)
        /*00d4*/ 	.word	0x00000000


	//----- nvinfo : EIATTR_REGCOUNT
	.align		4
.L_73:
        /*00d8*/ 	.byte	0x04, 0x2f
        /*00da*/ 	.short	(.L_75 - .L_74)
	.align		4
.L_74:
        /*00dc*/ 	.word	index@(_ZN2at6native29vectorized_elementwise_kernelILi2EZZZNS0_68_GLOBAL__N__08176361_30_ActivationHardsigmoidKernel_cu_1520ed90_310218hardsigmoid_kernelERNS_18TensorIteratorBaseEENKUlvE_clEvENKUlvE0_clEvEUlfE_St5arrayIPcLm2EEEEviT0_T1_)
        /*00e0*/ 	.word	0x00000020


	//----- nvinfo : EIATTR_FRAME_SIZE
	.align		4
.L_75:
        /*00e4*/ 	.byte	0x04, 0x11
        /*00e6*/ 	.short	(.L_77 - .L_76)
	.align		4
.L_76:
        /*00e8*/ 	.word	index@(_ZN2at6native29vectorized_elementwise_kernelILi2EZZZNS0_68_GLOBAL__N__08176361_30_ActivationHardsigmoidKernel_cu_1520ed90_310218hardsigmoid_kernelERNS_18TensorIteratorBaseEENKUlvE_clEvENKUlvE0_clEvEUlfE_St5arrayIPcLm2EEEEviT0_T1_)
        /*00ec*/ 	.word	0x00000000


	//----- nvinfo : EIATTR_REGCOUNT
	.align		4
.L_77:
        /*00f0*/ 	.byte	0x04, 0x2f
        /*00f2*/ 	.short	(.L_79 - .L_78)
	.align		4
.L_78:
        /*00f4*/ 	.word	index@(_ZN2at6native27unrolled_elementwise_kernelIZZZNS0_68_GLOBAL__N__08176361_30_ActivationHardsigmoidKernel_cu_1520ed90_310218hardsigmoid_kernelERNS_18TensorIteratorBaseEENKUlvE_clEvENKUlvE0_clEvEUlfE_St5arrayIPcLm2EELi4E23TrivialOffsetCalculatorILi1EjESC_NS0_6memory15LoadWithoutCastENSD_16StoreWithoutCastEEEviT_T0_T2_T3_T4_T5_)
        /*00f8*/ 	.word	0x00000019


	//----- nvinfo : EIATTR_FRAME_SIZE
	.align		4
.L_79:
        /*00fc*/ 	.byte	0x04, 0x11
        /*00fe*/ 	.short	(.L_81 - .L_80)
	.align		4
.L_80:
        /*0100*/ 	.word	index@(_ZN2at6native27unrolled_elementwise_kernelIZZZNS0_68_GLOBAL__N__08176361_30_ActivationHardsigmoidKernel_cu_1520ed90_310218hardsigmoid_kernelERNS_18TensorIteratorBaseEENKUlvE_clEvENKUlvE0_clEvEUlfE_St5arrayIPcLm2EELi4E23TrivialOffsetCalculatorILi1EjESC_NS0_6memory15LoadWithoutCastENSD_16StoreWithoutCastEEEviT_T0_T2_T3_T4_T5_)
        /*0104*/ 	.word	0x00000000


	//----- nvinfo : EIATTR_REGCOUNT
	.align		4
.L_81:
        /*0108*/ 	.byte	0x04, 0x2f
        /*010a*/ 	.short	(.L_83 - .L_82)
	.align		4
.L_82:
        /*010c*/ 	.word	index@(_ZN2at6native18elementwise_kernelILi128ELi2EZNS0_22gpu_kernel_impl_nocastIZZZNS0_68_GLOBAL__N__08176361_30_ActivationHardsigmoidKernel_cu_1520ed90_310218hardsigmoid_kernelERNS_18TensorIteratorBaseEENKUlvE_clEvENKUlvE0_clEvEUlfE_EEvS5_RKT_EUliE_EEviT1_)
        /*0110*/ 	.word	0x00000014


	//----- nvinfo : EIATTR_FRAME_SIZE
	.align		4
.L_83:
        /*0114*/ 	.byte	0x04, 0x11
        /*0116*/ 	.short	(.L_85 - .L_84)
	.align		4
.L_84:
        /*0118*/ 	.word	index@(_ZN2at6native18elementwise_kernelILi128ELi2EZNS0_22gpu_kernel_impl_nocastIZZZNS0_68_GLOBAL__N__08176361_30_ActivationHardsigmoidKernel_cu_1520ed90_310218hardsigmoid_kernelERNS_18TensorIteratorBaseEENKUlvE_clEvENKUlvE0_clEvEUlfE_EEvS5_RKT_EUliE_EEviT1_)
        /*011c*/ 	.word	0x00000000


	//----- nvinfo : EIATTR_REGCOUNT
	.align		4
.L_85:
        /*0120*/ 	.byte	0x04, 0x2f
        /*0122*/ 	.short	(.L_87 - .L_86)
	.align		4
.L_86:
        /*0124*/ 	.word	index@(_ZN2at6native27unrolled_elementwise_kernelIZZZNS0_68_GLOBAL__N__08176361_30_ActivationHardsigmoidKernel_cu_1520ed90_310218hardsigmoid_kernelERNS_18TensorIteratorBaseEENKUlvE_clEvENKUlvE0_clEvEUlfE_St5arrayIPcLm2EELi4E23TrivialOffsetCalculatorILi1EjESC_NS0_6memory12LoadWithCastILi1EEENSD_13StoreWithCastILi1EEEEEviT_T0_T2_T3_T4_T5_)
        /*0128*/ 	.word	0x0000001d


	//----- nvinfo : EIATTR_FRAME_SIZE
	.align		4
.L_87:
        /*012c*/ 	.byte	0x04, 0x11
        /*012e*/ 	.short	(.L_89 - .L_88)
	.align		4
.L_88:
        /*0130*/ 	.word	index@(_ZN2at6native27unrolled_elementwise_kernelIZZZNS0_68_GLOBAL__N__08176361_30_ActivationHardsigmoidKernel_cu_1520ed90_310218hardsigmoid_kernelERNS_18TensorIteratorBaseEENKUlvE_clEvENKUlvE0_clEvEUlfE_St5arrayIPcLm2EELi4E23TrivialOffsetCalculatorILi1EjESC_NS0_6memory12LoadWithCastILi1EEENSD_13StoreWithCastILi1EEEEEviT_T0_T2_T3_T4_T5_)
        /*0134*/ 	.word	0x00000000


	//----- nvinfo : EIATTR_REGCOUNT
	.align		4
.L_89:
        /*0138*/ 	.byte	0x04, 0x2f
        /*013a*/ 	.short	(.L_91 - .L_90)
	.align		4
.L_90:
        /*013c*/ 	.word	index@(_ZN2at6native18elementwise_kernelILi128ELi4EZNS0_15gpu_kernel_implIZZZNS0_68_GLOBAL__N__08176361_30_ActivationHardsigmoidKernel_cu_1520ed90_310218hardsigmoid_kernelERNS_18TensorIteratorBaseEENKUlvE_clEvENKUlvE0_clEvEUlfE_EEvS5_RKT_EUliE_EEviT1_)
        /*0140*/ 	.word	0x00000018


	//----- nvinfo : EIATTR_FRAME_SIZE
	.align		4
.L_91:
        /*0144*/ 	.byte	0x04, 0x11
        /*0146*/ 	.short	(.L_93 - .L_92)
	.align		4
.L_92:
        /*0148*/ 	.word	index@(_ZN2at6native18elementwise_kernelILi128ELi4EZNS0_15gpu_kernel_implIZZZNS0_68_GLOBAL__N__08176361_30_ActivationHardsigmoidKernel_cu_1520ed90_310218hardsigmoid_kernelERNS_18TensorIteratorBaseEENKUlvE_clEvENKUlvE0_clEvEUlfE_EEvS5_RKT_EUliE_EEviT1_)
        /*014c*/ 	.word	0x00000000


	//----- nvinfo : EIATTR_REGCOUNT
	.align		4
.L_93:
        /*0150*/ 	.byte	0x04, 0x2f
        /*0152*/ 	.short	(.L_95 - .L_94)
	.align		4
.L_94:
        /*0154*/ 	.word	index@(_ZN2at6native29vectorized_elementwise_kernelILi8EZZZNS0_68_GLOBAL__N__08176361_30_ActivationHardsigmoidKernel_cu_1520ed90_310218hardsigmoid_kernelERNS_18TensorIteratorBaseEENKUlvE_clEvENKUlvE1_clEvEUlN3c104HalfEE_St5arrayIPcLm2EEEEviT0_T1_)
        /*0158*/ 	.word	0x00000020


	//----- nvinfo : EIATTR_FRAME_SIZE
	.align		4
.L_95:
        /*015c*/ 	.byte	0x04, 0x11
        /*015e*/ 	.short	(.L_97 - .L_96)
	.align		4
.L_96:
        /*0160*/ 	.word	index@(_ZN2at6native29vectorized_elementwise_kernelILi8EZZZNS0_68_GLOBAL__N__08176361_30_ActivationHardsigmoidKernel_cu_1520ed90_310218hardsigmoid_kernelERNS_18TensorIteratorBaseEENKUlvE_clEvENKUlvE1_clEvEUlN3c104HalfEE_St5arrayIPcLm2EEEEviT0_T1_)
        /*0164*/ 	.word	0x00000000


	//----- nvinfo : EIATTR_REGCOUNT
	.align		4
.L_97:
        /*0168*/ 	.byte	0x04, 0x2f
        /*016a*/ 	.short	(.L_99 - .L_98)
	.align		4
.L_98:
        /*016c*/ 	.word	index@(_ZN2at6native29vectorized_elementwise_kernelILi4EZZZNS0_68_GLOBAL__N__08176361_30_ActivationHardsigmoidKernel_cu_1520ed90_310218hardsigmoid_kernelERNS_18TensorIteratorBaseEENKUlvE_clEvENKUlvE1_clEvEUlN3c104HalfEE_St5arrayIPcLm2EEEEviT0_T1_)
        /*0170*/ 	.word	0x00000020


	//----- nvinfo : EIATTR_FRAME_SIZE
	.align		4
.L_99:
        /*0174*/ 	.byte	0x04, 0x11
        /*0176*/ 	.short	(.L_101 - .L_100)
	.align		4
.L_100:
        /*0178*/ 	.word	index@(_ZN2at6native29vectorized_elementwise_kernelILi4EZZZNS0_68_GLOBAL__N__08176361_30_ActivationHardsigmoidKernel_cu_1520ed90_310218hardsigmoid_kernelERNS_18TensorIteratorBaseEENKUlvE_clEvENKUlvE1_clEvEUlN3c104HalfEE_St5arrayIPcLm2EEEEviT0_T1_)
        /*017c*/ 	.word	0x00000000


	//----- nvinfo : EIATTR_REGCOUNT
	.align		4
.L_101:
        /*0180*/ 	.byte	0x04, 0x2f
        /*0182*/ 	.short	(.L_103 - .L_102)
	.align		4
.L_102:
        /*0184*/ 	.word	index@(_ZN2at6native29vectorized_elementwise_kernelILi2EZZZNS0_68_GLOBAL__N__08176361_30_ActivationHardsigmoidKernel_cu_1520ed90_310218hardsigmoid_kernelERNS_18TensorIteratorBaseEENKUlvE_clEvENKUlvE1_clEvEUlN3c104HalfEE_St5arrayIPcLm2EEEEviT0_T1_)
        /*0188*/ 	.word	0x00000020


	//----- nvinfo : EIATTR_FRAME_SIZE
	.align		4
.L_103:
        /*018c*/ 	.byte	0x04, 0x11
        /*018e*/ 	.short	(.L_105 - .L_104)
	.align		4
.L_104:
        /*0190*/ 	.word	index@(_ZN2at6native29vectorized_elementwise_kernelILi2EZZZNS0_68_GLOBAL__N__08176361_30_ActivationHardsigmoidKernel_cu_1520ed90_310218hardsigmoid_kernelERNS_18TensorIteratorBaseEENKUlvE_clEvENKUlvE1_clEvEUlN3c104HalfEE_St5arrayIPcLm2EEEEviT0_T1_)
        /*0194*/ 	.word	0x00000000


	//----- nvinfo : EIATTR_REGCOUNT
	.align		4
.L_105:
        /*0198*/ 	.byte	0x04, 0x2f
        /*019a*/ 	.short	(.L_107 - .L_106)
	.align		4
.L_106:
        /*019c*/ 	.word	index@(_ZN2at6native27unrolled_elementwise_kernelIZZZNS0_68_GLOBAL__N__08176361_30_ActivationHardsigmoidKernel_cu_1520ed90_310218hardsigmoid_kernelERNS_18TensorIteratorBaseEENKUlvE_clEvENKUlvE1_clEvEUlN3c104HalfEE_St5arrayIPcLm2EELi4E23TrivialOffsetCalculatorILi1EjESE_NS0_6memory15LoadWithoutCastENSF_16StoreWithoutCastEEEviT_T0_T2_T3_T4_T5_)
        /*01a0*/ 	.word	0x00000016


	//----- nvinfo : EIATTR_FRAME_SIZE
	.align		4
.L_107:
        /*01a4*/ 	.byte	0x04, 0x11
        /*01a6*/ 	.short	(.L_109 - .L_108)
	.align		4
.L_108:
        /*01a8*/ 	.word	index@(_ZN2at6native27unrolled_elementwise_kernelIZZZNS0_68_GLOBAL__N__08176361_30_ActivationHardsigmoidKernel_cu_1520ed90_310218hardsigmoid_kernelERNS_18TensorIteratorBaseEENKUlvE_clEvENKUlvE1_clEvEUlN3c104HalfEE_St5arrayIPcLm2EELi4E23TrivialOffsetCalculatorILi1EjESE_NS0_6memory15LoadWithoutCastENSF_16StoreWithoutCastEEEviT_T0_T2_T3_T4_T5_)
        /*01ac*/ 	.word	0x00000000


	//----- nvinfo : EIATTR_REGCOUNT
	.align		4
.L_109:
        /*01b0*/ 	.byte	0x04, 0x2f
        /*01b2*/ 	.short	(.L_111 - .L_110)
	.align		4
.L_110:
        /*01b4*/ 	.word	index@(_ZN2at6native18elementwise_kernelILi128ELi4EZNS0_22gpu_kernel_impl_nocastIZZZNS0_68_GLOBAL__N__08176361_30_ActivationHardsigmoidKernel_cu_1520ed90_310218hardsigmoid_kernelERNS_18TensorIteratorBaseEENKUlvE_clEvENKUlvE1_clEvEUlN3c104HalfEE_EEvS5_RKT_EUliE_EEviT1_)
        /*01b8*/ 	.word	0x00000014


	//----- nvinfo : EIATTR_FRAME_SIZE
	.align		4
.L_111:
        /*01bc*/ 	.byte	0x04, 0x11
        /*01be*/ 	.short	(.L_113 - .L_112)
	.align		4
.L_112:
        /*01c0*/ 	.word	index@(_ZN2at6native18elementwise_kernelILi128ELi4EZNS0_22gpu_kernel_impl_nocastIZZZNS0_68_GLOBAL__N__08176361_30_ActivationHardsigmoidKernel_cu_1520ed90_310218hardsigmoid_kernelERNS_18TensorIteratorBaseEENKUlvE_clEvENKUlvE1_clEvEUlN3c104HalfEE_EEvS5_RKT_EUliE_EEviT1_)
        /*01c4*/ 	.word	0x00000000


	//----- nvinfo : EIATTR_REGCOUNT
	.align		4
.L_113:
        /*01c8*/ 	.byte	0x04, 0x2f
        /*01ca*/ 	.short	(.L_115 - .L_114)
	.align		4
.L_114:
        /*01cc*/ 	.word	index@(_ZN2at6native27unrolled_elementwise_kernelIZZZNS0_68_GLOBAL__N__08176361_30_ActivationHardsigmoidKernel_cu_1520ed90_310218hardsigmoid_kernelERNS_18TensorIteratorBaseEENKUlvE_clEvENKUlvE1_clEvEUlN3c104HalfEE_St5arrayIPcLm2EELi4E23TrivialOffsetCalculatorILi1EjESE_NS0_6memory12LoadWithCastILi1EEENSF_13StoreWithCastILi1EEEEEviT_T0_T2_T3_T4_T5_)
        /*01d0*/ 	.word	0x0000001e


	//----- nvinfo : EIATTR_FRAME_SIZE
	.align		4
.L_115:
        /*01d4*/ 	.byte	0x04, 0x11
        /*01d6*/ 	.short	(.L_117 - .L_116)
	.align		4
.L_116:
        /*01d8*/ 	.word	index@(_ZN2at6native27unrolled_elementwise_kernelIZZZNS0_68_GLOBAL__N__08176361_30_ActivationHardsigmoidKernel_cu_1520ed90_310218hardsigmoid_kernelERNS_18TensorIteratorBaseEENKUlvE_clEvENKUlvE1_clEvEUlN3c104HalfEE_St5arrayIPcLm2EELi4E23TrivialOffsetCalculatorILi1EjESE_NS0_6memory12LoadWithCastILi1EEENSF_13StoreWithCastILi1EEEEEviT_T0_T2_T3_T4_T5_)
        /*01dc*/ 	.word	0x00000000


	//----- nvinfo : EIATTR_REGCOUNT
	.align		4
.L_117:
        /*01e0*/ 	.byte	0x04, 0x2f
        /*01e2*/ 	.short	(.L_119 - .L_118)
	.align		4
.L_118:
        /*01e4*/ 	.word	index@(_ZN2at6native18elementwise_kernelILi128ELi4EZNS0_15gpu_kernel_implIZZZNS0_68_GLOBAL__N__08176361_30_ActivationHardsigmoidKernel_cu_1520ed90_310218hardsigmoid_kernelERNS_18TensorIteratorBaseEENKUlvE_clEvENKUlvE1_clEvEUlN3c104HalfEE_EEvS5_RKT_EUliE_EEviT1_)
        /*01e8*/ 	.word	0x00000018


	//----- nvinfo : EIATTR_FRAME_SIZE
	.align		4
.L_119:
        /*01ec*/ 	.byte	0x04, 0x11
        /*01ee*/ 	.short	(.L_121 - .L_120)
	.align		4
.L_120:
        /*01f0*/ 	.word	index@(_ZN2at6native18elementwise_kernelILi128ELi4EZNS0_15gpu_kernel_implIZZZNS0_68_GLOBAL__N__08176361_30_ActivationHardsigmoidKernel_cu_1520ed90_310218hardsigmoid_kernelERNS_18TensorIteratorBaseEENKUlvE_clEvENKUlvE1_clEvEUlN3c104HalfEE_EEvS5_RKT_EUliE_EEviT1_)
        /*01f4*/ 	.word	0x00000000


	//----- nvinfo : EIATTR_REGCOUNT
	.align		4
.L_121:
        /*01f8*/ 	.byte	0x04, 0x2f
        /*01fa*/ 	.short	(.L_123 - .L_122)
	.align		4
.L_122:
        /*01fc*/ 	.word	index@(_ZN2at6native29vectorized_elementwise_kernelILi8EZZZNS0_68_GLOBAL__N__08176361_30_ActivationHardsigmoidKernel_cu_1520ed90_310218hardsigmoid_kernelERNS_18TensorIteratorBaseEENKUlvE_clEvENKUlvE2_clEvEUlN3c108BFloat16EE_St5arrayIPcLm2EEEEviT0_T1_)
        /*0200*/ 	.word	0x00000020


	//----- nvinfo : EIATTR_FRAME_SIZE
	.align		4
.L_123:
        /*0204*/ 	.byte	0x04, 0x11
        /*0206*/ 	.short	(.L_125 - .L_124)
	.align		4
.L_124:
        /*0208*/ 	.word	index@(_ZN2at6native29vectorized_elementwise_kernelILi8EZZZNS0_68_GLOBAL__N__08176361_30_ActivationHardsigmoidKernel_cu_1520ed90_310218hardsigmoid_kernelERNS_18TensorIteratorBaseEENKUlvE_clEvENKUlvE2_clEvEUlN3c108BFloat16EE_St5arrayIPcLm2EEEEviT0_T1_)
        /*020c*/ 	.word	0x00000000


	//----- nvinfo : EIATTR_REGCOUNT
	.align		4
.L_125:
        /*0210*/ 	.byte	0x04, 0x2f
        /*0212*/ 	.short	(.L_127 - .L_126)
	.align		4
.L_126:
        /*0214*/ 	.word	index@(_ZN2at6native29vectorized_elementwise_kernelILi4EZZZNS0_68_GLOBAL__N__08176361_30_ActivationHardsigmoidKernel_cu_1520ed90_310218hardsigmoid_kernelERNS_18TensorIteratorBaseEENKUlvE_clEvENKUlvE2_clEvEUlN3c108BFloat16EE_St5arrayIPcLm2EEEEviT0_T1_)
        /*0218*/ 	.word	0x00000020


	//----- nvinfo : EIATTR_FRAME_SIZE
	.align		4
.L_127:
        /*021c*/ 	.byte	0x04, 0x11
        /*021e*/ 	.short	(.L_129 - .L_128)
	.align		4
.L_128:
        /*0220*/ 	.word	index@(_ZN2at6native29vectorized_elementwise_kernelILi4EZZZNS0_68_GLOBAL__N__08176361_30_ActivationHardsigmoidKernel_cu_1520ed90_310218hardsigmoid_kernelERNS_18TensorIteratorBaseEENKUlvE_clEvENKUlvE2_clEvEUlN3c108BFloat16EE_St5arrayIPcLm2EEEEviT0_T1_)
        /*0224*/ 	.word	0x00000000


	//----- nvinfo : EIATTR_REGCOUNT
	.align		4
.L_129:
        /*0228*/ 	.byte	0x04, 0x2f
        /*022a*/ 	.short	(.L_131 - .L_130)
	.align		4
.L_130:
        /*022c*/ 	.word	index@(_ZN2at6native29vectorized_elementwise_kernelILi2EZZZNS0_68_GLOBAL__N__08176361_30_ActivationHardsigmoidKernel_cu_1520ed90_310218hardsigmoid_kernelERNS_18TensorIteratorBaseEENKUlvE_clEvENKUlvE2_clEvEUlN3c108BFloat16EE_St5arrayIPcLm2EEEEviT0_T1_)
        /*0230*/ 	.word	0x00000020


	//----- nvinfo : EIATTR_FRAME_SIZE
	.align		4
.L_131:
        /*0234*/ 	.byte	0x04, 0x11
        /*0236*/ 	.short	(.L_133 - .L_132)
	.align		4
.L_132:
        /*0238*/ 	.word	index@(_ZN2at6native29vectorized_elementwise_kernelILi2EZZZNS0_68_GLOBAL__N__08176361_30_ActivationHardsigmoidKernel_cu_1520ed90_310218hardsigmoid_kernelERNS_18TensorIteratorBaseEENKUlvE_clEvENKUlvE2_clEvEUlN3c108BFloat16EE_St5arrayIPcLm2EEEEviT0_T1_)
        /*023c*/ 	.word	0x00000000


	//----- nvinfo : EIATTR_REGCOUNT
	.align		4
.L_133:
        /*0240*/ 	.byte	0x04, 0x2f
        /*0242*/ 	.short	(.L_135 - .L_134)
	.align		4
.L_134:
        /*0244*/ 	.word	index@(_ZN2at6native27unrolled_elementwise_kernelIZZZNS0_68_GLOBAL__N__08176361_30_ActivationHardsigmoidKernel_cu_1520ed90_310218hardsigmoid_kernelERNS_18TensorIteratorBaseEENKUlvE_clEvENKUlvE2_clEvEUlN3c108BFloat16EE_St5arrayIPcLm2EELi4E23TrivialOffsetCalculatorILi1EjESE_NS0_6memory15LoadWithoutCastENSF_16StoreWithoutCastEEEviT_T0_T2_T3_T4_T5_)
        /*0248*/ 	.word	0x00000016


	//----- nvinfo : EIATTR_FRAME_SIZE
	.align		4
.L_135:
        /*024c*/ 	.byte	0x04, 0x11
        /*024e*/ 	.short	(.L_137 - .L_136)
	.align		4
.L_136:
        /*0250*/ 	.word	index@(_ZN2at6native27unrolled_elementwise_kernelIZZZNS0_68_GLOBAL__N__08176361_30_ActivationHardsigmoidKernel_cu_1520ed90_310218hardsigmoid_kernelERNS_18TensorIteratorBaseEENKUlvE_clEvENKUlvE2_clEvEUlN3c108BFloat16EE_St5arrayIPcLm2EELi4E23TrivialOffsetCalculatorILi1EjESE_NS0_6memory15LoadWithoutCastENSF_16StoreWithoutCastEEEviT_T0_T2_T3_T4_T5_)
        /*0254*/ 	.word	0x00000000


	//----- nvinfo : EIATTR_REGCOUNT
	.align		4
.L_137:
        /*0258*/ 	.byte	0x04, 0x2f
        /*025a*/ 	.short	(.L_139 - .L_138)
	.align		4
.L_138:
        /*025c*/ 	.word	index@(_ZN2at6native18elementwise_kernelILi128ELi4EZNS0_22gpu_kernel_impl_nocastIZZZNS0_68_GLOBAL__N__08176361_30_ActivationHardsigmoidKernel_cu_1520ed90_310218hardsigmoid_kernelERNS_18TensorIteratorBaseEENKUlvE_clEvENKUlvE2_clEvEUlN3c108BFloat16EE_EEvS5_RKT_EUliE_EEviT1_)
        /*0260*/ 	.word	0x00000014


	//----- nvinfo : EIATTR_FRAME_SIZE
	.align		4
.L_139:
        /*0264*/ 	.byte	0x04, 0x11
        /*0266*/ 	.short	(.L_141 - .L_140)
	.align		4
.L_140:
        /*0268*/ 	.word	index@(_ZN2at6native18elementwise_kernelILi128ELi4EZNS0_22gpu_kernel_impl_nocastIZZZNS0_68_GLOBAL__N__08176361_30_ActivationHardsigmoidKernel_cu_1520ed90_310218hardsigmoid_kernelERNS_18TensorIteratorBaseEENKUlvE_clEvENKUlvE2_clEvEUlN3c108BFloat16EE_EEvS5_RKT_EUliE_EEviT1_)
        /*026c*/ 	.word	0x00000000


	//----- nvinfo : EIATTR_REGCOUNT
	.align		4
.L_141:
        /*0270*/ 	.byte	0x04, 0x2f
        /*0272*/ 	.short	(.L_143 - .L_142)
	.align		4
.L_142:
        /*0274*/ 	.word	index@(_ZN2at6native27unrolled_elementwise_kernelIZZZNS0_68_GLOBAL__N__08176361_30_ActivationHardsigmoidKernel_cu_1520ed90_310218hardsigmoid_kernelERNS_18TensorIteratorBaseEENKUlvE_clEvENKUlvE2_clEvEUlN3c108BFloat16EE_St5arrayIPcLm2EELi4E23TrivialOffsetCalculatorILi1EjESE_NS0_6memory12LoadWithCastILi1EEENSF_13StoreWithCastILi1EEEEEviT_T0_T2_T3_T4_T5_)
        /*0278*/ 	.word	0x0000001c


	//----- nvinfo : EIATTR_FRAME_SIZE
	.align		4
.L_143:
        /*027c*/ 	.byte	0x04, 0x11
        /*027e*/ 	.short	(.L_145 - .L_144)
	.align		4
.L_144:
        /*0280*/ 	.word	index@(_ZN2at6native27unrolled_elementwise_kernelIZZZNS0_68_GLOBAL__N__08176361_30_ActivationHardsigmoidKernel_cu_1520ed90_310218hardsigmoid_kernelERNS_18TensorIteratorBaseEENKUlvE_clEvENKUlvE2_clEvEUlN3c108BFloat16EE_St5arrayIPcLm2EELi4E23TrivialOffsetCalculatorILi1EjESE_NS0_6memory12LoadWithCastILi1EEENSF_13StoreWithCastILi1EEEEEviT_T0_T2_T3_T4_T5_)
        /*0284*/ 	.word	0x00000000


	//----- nvinfo : EIATTR_REGCOUNT
	.align		4
.L_145:
        /*0288*/ 	.byte	0x04, 0x2f
        /*028a*/ 	.short	(.L_147 - .L_146)
	.align		4
.L_146:
        /*028c*/ 	.word	index@(_ZN2at6native18elementwise_kernelILi128ELi4EZNS0_15gpu_kernel_implIZZZNS0_68_GLOBAL__N__08176361_30_ActivationHardsigmoidKernel_cu_1520ed90_310218hardsigmoid_kernelERNS_18TensorIteratorBaseEENKUlvE_clEvENKUlvE2_clEvEUlN3c108BFloat16EE_EEvS5_RKT_EUliE_EEviT1_)
        /*0290*/ 	.word	0x00000018


	//----- nvinfo : EIATTR_FRAME_SIZE
	.align		4
.L_147:
        /*0294*/ 	.byte	0x04, 0x11
        /*0296*/ 	.short	(.L_149 - .L_148)
	.align		4
.L_148:
        /*0298*/ 	.word	index@(_ZN2at6native18elementwise_kernelILi128ELi4EZNS0_15gpu_kernel_implIZZZNS0_68_GLOBAL__N__08176361_30_ActivationHardsigmoidKernel_cu_1520ed90_310218hardsigmoid_kernelERNS_18TensorIteratorBaseEENKUlvE_clEvENKUlvE2_clEvEUlN3c108BFloat16EE_EEvS5_RKT_EUliE_EEviT1_)
        /*029c*/ 	.word	0x00000000


	//----- nvinfo : EIATTR_REGCOUNT
	.align		4
.L_149:
        /*02a0*/ 	.byte	0x04, 0x2f
        /*02a2*/ 	.short	(.L_151 - .L_150)
	.align		4
.L_150:
        /*02a4*/ 	.word	index@(_ZN2at6native29vectorized_elementwise_kernelILi8EZZZNS0_68_GLOBAL__N__08176361_30_ActivationHardsigmoidKernel_cu_1520ed90_310227hardsigmoid_backward_kernelERNS_18TensorIteratorBaseEENKUlvE_clEvENKUlvE_clEvEUlddE_St5arrayIPcLm3EEEEviT0_T1_)
        /*02a8*/ 	.word	0x00000028


	//----- nvinfo : EIATTR_FRAME_SIZE
	.align		4
.L_151:
        /*02ac*/ 	.byte	0x04, 0x11
        /*02ae*/ 	.short	(.L_153 - .L_152)
	.align		4
.L_152:
        /*02b0*/ 	.word	index@(_ZN2at6native29vectorized_elementwise_kernelILi8EZZZNS0_68_GLOBAL__N__08176361_30_ActivationHardsigmoidKernel_cu_1520ed90_310227hardsigmoid_backward_kernelERNS_18TensorIteratorBaseEENKUlvE_clEvENKUlvE_clEvEUlddE_St5arrayIPcLm3EEEEviT0_T1_)
        /*02b4*/ 	.word	0x00000000


	//----- nvinfo : EIATTR_REGCOUNT
	.align		4
.L_153:
        /*02b8*/ 	.byte	0x04, 0x2f
        /*02ba*/ 	.short	(.L_155 - .L_154)
	.align		4
.L_154:
        /*02bc*/ 	.word	index@(_ZN2at6native29vectorized_elementwise_kernelILi4EZZZNS0_68_GLOBAL__N__08176361_30_ActivationHardsigmoidKernel_cu_1520ed90_310227hardsigmoid_backward_kernelERNS_18TensorIteratorBaseEENKUlvE_clEvENKUlvE_clEvEUlddE_St5arrayIPcLm3EEEEviT0_T1_)
        /*02c0*/ 	.word	0x00000028


	//----- nvinfo : EIATTR_FRAME_SIZE
	.align		4
.L_155:
        /*02c4*/ 	.byte	0x04, 0x11
        /*02c6*/ 	.short	(.L_157 - .L_156)
	.align		4
.L_156:
        /*02c8*/ 	.word	index@(_ZN2at6native29vectorized_elementwise_kernelILi4EZZZNS0_68_GLOBAL__N__08176361_30_ActivationHardsigmoidKernel_cu_1520ed90_310227hardsigmoid_backward_kernelERNS_18TensorIteratorBaseEENKUlvE_clEvENKUlvE_clEvEUlddE_St5arrayIPcLm3EEEEviT0_T1_)
        /*02cc*/ 	.word	0x00000000


	//----- nvinfo : EIATTR_REGCOUNT
	.align		4
.L_157:
        /*02d0*/ 	.byte	0x04, 0x2f
        /*02d2*/ 	.short	(.L_159 - .L_158)
	.align		4
.L_158:
        /*02d4*/ 	.word	index@(_ZN2at6native29vectorized_elementwise_kernelILi2EZZZNS0_68_GLOBAL__N__08176361_30_ActivationHardsigmoidKernel_cu_1520ed90_310227hardsigmoid_backward_kernelERNS_18TensorIteratorBaseEENKUlvE_clEvENKUlvE_clEvEUlddE_St5arrayIPcLm3EEEEviT0_T1_)
        /*02d8*/ 	.word	0x00000028


	//----- nvinfo : EIATTR_FRAME_SIZE
	.align		4
.L_159:
        /*02dc*/ 	.byte	0x04, 0x11
        /*02de*/ 	.short	(.L_161 - .L_160)
	.align		4
.L_160:
        /*02e0*/ 	.word	index@(_ZN2at6native29vectorized_elementwise_kernelILi2EZZZNS0_68_GLOBAL__N__08176361_30_ActivationHardsigmoidKernel_cu_1520ed90_310227hardsigmoid_backward_kernelERNS_18TensorIteratorBaseEENKUlvE_clEvENKUlvE_clEvEUlddE_St5arrayIPcLm3EEEEviT0_T1_)
        /*02e4*/ 	.word	0x00000000


	//----- nvinfo : EIATTR_REGCOUNT
	.align		4
.L_161:
        /*02e8*/ 	.byte	0x04, 0x2f
        /*02ea*/ 	.short	(.L_163 - .L_162)
	.align		4
.L_162:
        /*02ec*/ 	.word	index@(_ZN2at6native27unrolled_elementwise_kernelIZZZNS0_68_GLOBAL__N__08176361_30_ActivationHardsigmoidKernel_cu_1520ed90_310227hardsigmoid_backward_kernelERNS_18TensorIteratorBaseEENKUlvE_clEvENKUlvE_clEvEUlddE_St5arrayIPcLm3EELi4E23TrivialOffsetCalculatorILi2EjESB_ILi1EjENS0_6memory15LoadWithoutCastENSE_16StoreWithoutCastEEEviT_T0_T2_T3_T4_T5_)
        /*02f0*/ 	.word	0x0000001e


	//----- nvinfo : EIATTR_FRAME_SIZE
	.align		4
.L_163:
        /*02f4*/ 	.byte	0x04, 0x11
        /*02f6*/ 	.short	(.L_165 - .L_164)
	.align		4
.L_164:
        /*02f8*/ 	.word	index@(_ZN2at6native27unrolled_elementwise_kernelIZZZNS0_68_GLOBAL__N__08176361_30_ActivationHardsigmoidKernel_cu_1520ed90_310227hardsigmoid_backward_kernelERNS_18TensorIteratorBaseEENKUlvE_clEvENKUlvE_clEvEUlddE_St5arrayIPcLm3EELi4E23TrivialOffsetCalculatorILi2EjESB_ILi1EjENS0_6memory15LoadWithoutCastENSE_16StoreWithoutCastEEEviT_T0_T2_T3_T4_T5_)
        /*02fc*/ 	.word	0x00000000


	//----- nvinfo : EIATTR_REGCOUNT
	.align		4
.L_165:
        /*0300*/ 	.byte	0x04, 0x2f
        /*0302*/ 	.short	(.L_167 - .L_166)
	.align		4
.L_166:
        /*0304*/ 	.word	index@(_ZN2at6native18elementwise_kernelILi128ELi2EZNS0_22gpu_kernel_impl_nocastIZZZNS0_68_GLOBAL__N__08176361_30_ActivationHardsigmoidKernel_cu_1520ed90_310227hardsigmoid_backward_kernelERNS_18TensorIteratorBaseEENKUlvE_clEvENKUlvE_clEvEUlddE_EEvS5_RKT_EUliE_EEviT1_)
        /*0308*/ 	.word	0x00000014


	//----- nvinfo : EIATTR_FRAME_SIZE
	.align		4
.L_167:
        /*030c*/ 	.byte	0x04, 0x11
        /*030e*/ 	.short	(.L_169 - .L_168)
	.align		4
.L_168:
        /*0310*/ 	.word	index@(_ZN2at6native18elementwise_kernelILi128ELi2EZNS0_22gpu_kernel_impl_nocastIZZZNS0_68_GLOBAL__N__08176361_30_ActivationHardsigmoidKernel_cu_1520ed90_310227hardsigmoid_backward_kernelERNS_18TensorIteratorBaseEENKUlvE_clEvENKUlvE_clEvEUlddE_EEvS5_RKT_EUliE_EEviT1_)
        /*0314*/ 	.word	0x00000000


	//----- nvinfo : EIATTR_REGCOUNT
	.align		4
.L_169:
        /*0318*/ 	.byte	0x04, 0x2f
        /*031a*/ 	.short	(.L_171 - .L_170)
	.align		4
.L_170:
        /*031c*/ 	.word	index@(_ZN2at6native27unrolled_elementwise_kernelIZZZNS0_68_GLOBAL__N__08176361_30_ActivationHardsigmoidKernel_cu_1520ed90_310227hardsigmoid_backward_kernelERNS_18TensorIteratorBaseEENKUlvE_clEvENKUlvE_clEvEUlddE_St5arrayIPcLm3EELi4E23TrivialOffsetCalculatorILi2EjESB_ILi1EjENS0_6memory12LoadWithCastILi2EEENSE_13StoreWithCastILi1EEEEEviT_T0_T2_T3_T4_T5_)
        /*0320*/ 	.word	0x00000026


	//----- nvinfo : EIATTR_FRAME_SIZE
	.align		4
.L_171:
        /*0324*/ 	.byte	0x04, 0x11
        /*0326*/ 	.short	(.L_173 - .L_172)
	.align		4
.L_172:
        /*0328*/ 	.word	index@(_ZN2at6native27unrolled_elementwise_kernelIZZZNS0_68_GLOBAL__N__08176361_30_ActivationHardsigmoidKernel_cu_1520ed90_310227hardsigmoid_backward_kernelERNS_18TensorIteratorBaseEENKUlvE_clEvENKUlvE_clEvEUlddE_St5arrayIPcLm3EELi4E23TrivialOffsetCalculatorILi2EjESB_ILi1EjENS0_6memory12LoadWithCastILi2EEENSE_13StoreWithCastILi1EEEEEviT_T0_T2_T3_T4_T5_)
        /*032c*/ 	.word	0x00000000


	//----- nvinfo : EIATTR_REGCOUNT
	.align		4
.L_173:
        /*0330*/ 	.byte	0x04, 0x2f
        /*0332*/ 	.short	(.L_175 - .L_174)
	.align		4
.L_174:
        /*0334*/ 	.word	index@(_ZN2at6native18elementwise_kernelILi128ELi4EZNS0_15gpu_kernel_implIZZZNS0_68_GLOBAL__N__08176361_30_ActivationHardsigmoidKernel_cu_1520ed90_310227hardsigmoid_backward_kernelERNS_18TensorIteratorBaseEENKUlvE_clEvENKUlvE_clEvEUlddE_EEvS5_RKT_EUliE_EEviT1_)
        /*0338*/ 	.word	0x0000001a


	//----- nvinfo : EIATTR_FRAME_SIZE
	.align		4
.L_175:
        /*033c*/ 	.byte	0x04, 0x11
        /*033e*/ 	.short	(.L_177 - .L_176)
	.align		4
.L_176:
        /*0340*/ 	.word	index@(_ZN2at6native18elementwise_kernelILi128ELi4EZNS0_15gpu_kernel_implIZZZNS0_68_GLOBAL__N__08176361_30_ActivationHardsigmoidKernel_cu_1520ed90_310227hardsigmoid_backward_kernelERNS_18TensorIteratorBaseEENKUlvE_clEvENKUlvE_clEvEUlddE_EEvS5_RKT_EUliE_EEviT1_)
        /*0344*/ 	.word	0x00000000


	//----- nvinfo : EIATTR_REGCOUNT
	.align		4
.L_177:
        /*0348*/ 	.byte	0x04, 0x2f
        /*034a*/ 	.short	(.L_179 - .L_178)
	.align		4
.L_178:
        /*034c*/ 	.word	index@(_ZN2at6native29vectorized_elementwise_kernelILi8EZZZNS0_68_GLOBAL__N__08176361_30_ActivationHardsigmoidKernel_cu_1520ed90_310227hardsigmoid_backward_kernelERNS_18TensorIteratorBaseEENKUlvE_clEvENKUlvE0_clEvEUlffE_St5arrayIPcLm3EEEEviT0_T1_)
        /*0350*/ 	.word	0x00000020


	//----- nvinfo : EIATTR_FRAME_SIZE
	.align		4
.L_179:
        /*0354*/ 	.byte	0x04, 0x11
        /*0356*/ 	.short	(.L_181 - .L_180)
	.align		4
.L_180:
        /*0358*/ 	.word	index@(_ZN2at6native29vectorized_elementwise_kernelILi8EZZZNS0_68_GLOBAL__N__08176361_30_ActivationHardsigmoidKernel_cu_1520ed90_310227hardsigmoid_backward_kernelERNS_18TensorIteratorBaseEENKUlvE_clEvENKUlvE0_clEvEUlffE_St5arrayIPcLm3EEEEviT0_T1_)
        /*035c*/ 	.word	0x00000000


	//----- nvinfo : EIATTR_REGCOUNT
	.align		4
.L_181:
        /*0360*/ 	.byte	0x04, 0x2f
        /*0362*/ 	.short	(.L_183 - .L_182)
	.align		4
.L_182:
        /*0364*/ 	.word	index@(_ZN2at6native29vectorized_elementwise_kernelILi4EZZZNS0_68_GLOBAL__N__08176361_30_ActivationHardsigmoidKernel_cu_1520ed90_310227hardsigmoid_backward_kernelERNS_18TensorIteratorBaseEENKUlvE_clEvENKUlvE0_clEvEUlffE_St5arrayIPcLm3EEEEviT0_T1_)
        /*0368*/ 	.word	0x00000020


	//----- nvinfo : EIATTR_FRAME_SIZE
	.align		4
.L_183:
        /*036c*/ 	.byte	0x04, 0x11
        /*036e*/ 	.short	(.L_185 - .L_184)
	.align		4
.L_184:
        /*0370*/ 	.word	index@(_ZN2at6native29vectorized_elementwise_kernelILi4EZZZNS0_68_GLOBAL__N__08176361_30_ActivationHardsigmoidKernel_cu_1520ed90_310227hardsigmoid_backward_kernelERNS_18TensorIteratorBaseEENKUlvE_clEvENKUlvE0_clEvEUlffE_St5arrayIPcLm3EEEEviT0_T1_)
        /*0374*/ 	.word	0x00000000


	//----- nvinfo : EIATTR_REGCOUNT
	.align		4
.L_185:
        /*0378*/ 	.byte	0x04, 0x2f
        /*037a*/ 	.short	(.L_187 - .L_186)
	.align		4
.L_186:
        /*037c*/ 	.word	index@(_ZN2at6native29vectorized_elementwise_kernelILi2EZZZNS0_68_GLOBAL__N__08176361_30_ActivationHardsigmoidKernel_cu_1520ed90_310227hardsigmoid_backward_kernelERNS_18TensorIteratorBaseEENKUlvE_clEvENKUlvE0_clEvEUlffE_St5arrayIPcLm3EEEEviT0_T1_)
        /*0380*/ 	.word	0x00000020


	//----- nvinfo : EIATTR_FRAME_SIZE
	.align		4
.L_187:
        /*0384*/ 	.byte	0x04, 0x11
        /*0386*/ 	.short	(.L_189 - .L_188)
	.align		4
.L_188:
        /*0388*/ 	.word	index@(_ZN2at6native29vectorized_elementwise_kernelILi2EZZZNS0_68_GLOBAL__N__08176361_30_ActivationHardsigmoidKernel_cu_1520ed90_310227hardsigmoid_backward_kernelERNS_18TensorIteratorBaseEENKUlvE_clEvENKUlvE0_clEvEUlffE_St5arrayIPcLm3EEEEviT0_T1_)
        /*038c*/ 	.word	0x00000000


	//----- nvinfo : EIATTR_REGCOUNT
	.align		4
.L_189:
        /*0390*/ 	.byte	0x04, 0x2f
        /*0392*/ 	.short	(.L_191 - .L_190)
	.align		4
.L_190:
        /*0394*/ 	.word	index@(_ZN2at6native27unrolled_elementwise_kernelIZZZNS0_68_GLOBAL__N__08176361_30_ActivationHardsigmoidKernel_cu_1520ed90_310227hardsigmoid_backward_kernelERNS_18TensorIteratorBaseEENKUlvE_clEvENKUlvE0_clEvEUlffE_St5arrayIPcLm3EELi4E23TrivialOffsetCalculatorILi2EjESB_ILi1EjENS0_6memory15LoadWithoutCastENSE_16StoreWithoutCastEEEviT_T0_T2_T3_T4_T5_)
        /*0398*/ 	.word	0x0000001e


	//----- nvinfo : EIATTR_FRAME_SIZE
	.align		4
.L_191:
        /*039c*/ 	.byte	0x04, 0x11
        /*039e*/ 	.short	(.L_193 - .L_192)
	.align		4
.L_192:
        /*03a0*/ 	.word	index@(_ZN2at6native27unrolled_elementwise_kernelIZZZNS0_68_GLOBAL__N__08176361_30_ActivationHardsigmoidKernel_cu_1520ed90_310227hardsigmoid_backward_kernelERNS_18TensorIteratorBaseEENKUlvE_clEvENKUlvE0_clEvEUlffE_St5arrayIPcLm3EELi4E23TrivialOffsetCalculatorILi2EjESB_ILi1EjENS0_6memory15LoadWithoutCastENSE_16StoreWithoutCastEEEviT_T0_T2_T3_T4_T5_)
        /*03a4*/ 	.word	0x00000000


	//----- nvinfo : EIATTR_REGCOUNT
	.align		4
.L_193:
        /*03a8*/ 	.byte	0x04, 0x2f
        /*03aa*/ 	.short	(.L_195 - .L_194)
	.align		4
.L_194:
        /*03ac*/ 	.word	index@(_ZN2at6native18elementwise_kernelILi128ELi2EZNS0_22gpu_kernel_impl_nocastIZZZNS0_68_GLOBAL__N__08176361_30_ActivationHardsigmoidKernel_cu_1520ed90_310227hardsigmoid_backward_kernelERNS_18TensorIteratorBaseEENKUlvE_clEvENKUlvE0_clEvEUlffE_EEvS5_RKT_EUliE_EEviT1_)
        /*03b0*/ 	.word	0x00000014


	//----- nvinfo : EIATTR_FRAME_SIZE
	.align		4
.L_195:
        /*03b4*/ 	.byte	0x04, 0x11
        /*03b6*/ 	.short	(.L_197 - .L_196)
	.align		4
.L_196:
        /*03b8*/ 	.word	index@(_ZN2at6native18elementwise_kernelILi128ELi2EZNS0_22gpu_kernel_impl_nocastIZZZNS0_68_GLOBAL__N__08176361_30_ActivationHardsigmoidKernel_cu_1520ed90_310227hardsigmoid_backward_kernelERNS_18TensorIteratorBaseEENKUlvE_clEvENKUlvE0_clEvEUlffE_EEvS5_RKT_EUliE_EEviT1_)
        /*03bc*/ 	.word	0x00000000


	//----- nvinfo : EIATTR_REGCOUNT
	.align		4
.L_197:
        /*03c0*/ 	.byte	0x04, 0x2f
        /*03c2*/ 	.short	(.L_199 - .L_198)
	.align		4
.L_198:
        /*03c4*/ 	.word	index@(_ZN2at6native27unrolled_elementwise_kernelIZZZNS0_68_GLOBAL__N__08176361_30_ActivationHardsigmoidKernel_cu_1520ed90_310227hardsigmoid_backward_kernelERNS_18TensorIteratorBaseEENKUlvE_clEvENKUlvE0_clEvEUlffE_St5arrayIPcLm3EELi4E23TrivialOffsetCalculatorILi2EjESB_ILi1EjENS0_6memory12LoadWithCastILi2EEENSE_13StoreWithCastILi1EEEEEviT_T0_T2_T3_T4_T5_)
        /*03c8*/ 	.word	0x0000001e


	//----- nvinfo : EIATTR_FRAME_SIZE
	.align		4
.L_199:
        /*03cc*/ 	.byte	0x04, 0x11
        /*03ce*/ 	.short	(.L_201 - .L_200)
	.align		4
.L_200:
        /*03d0*/ 	.word	index@(_ZN2at6native27unrolled_elementwise_kernelIZZZNS0_68_GLOBAL__N__08176361_30_ActivationHardsigmoidKernel_cu_1520ed90_310227hardsigmoid_backward_kernelERNS_18TensorIteratorBaseEENKUlvE_clEvENKUlvE0_clEvEUlffE_St5arrayIPcLm3EELi4E23TrivialOffsetCalculatorILi2EjESB_ILi1EjENS0_6memory12LoadWithCastILi2EEENSE_13StoreWithCastILi1EEEEEviT_T0_T2_T3_T4_T5_)
        /*03d4*/ 	.word	0x00000000


	//----- nvinfo : EIATTR_REGCOUNT
	.align		4
.L_201:
        /*03d8*/ 	.byte	0x04, 0x2f
        /*03da*/ 	.short	(.L_203 - .L_202)
	.align		4
.L_202:
        /*03dc*/ 	.word	index@(_ZN2at6native18elementwise_kernelILi128ELi4EZNS0_15gpu_kernel_implIZZZNS0_68_GLOBAL__N__08176361_30_ActivationHardsigmoidKernel_cu_1520ed90_310227hardsigmoid_backward_kernelERNS_18TensorIteratorBaseEENKUlvE_clEvENKUlvE0_clEvEUlffE_EEvS5_RKT_EUliE_EEviT1_)
        /*03e0*/ 	.word	0x00000018


	//----- nvinfo : EIATTR_FRAME_SIZE
	.align		4
.L_203:
        /*03e4*/ 	.byte	0x04, 0x11
        /*03e6*/ 	.short	(.L_205 - .L_204)
	.align		4
.L_204:
        /*03e8*/ 	.word	index@(_ZN2at6native18elementwise_kernelILi128ELi4EZNS0_15gpu_kernel_implIZZZNS0_68_GLOBAL__N__08176361_30_ActivationHardsigmoidKernel_cu_1520ed90_310227hardsigmoid_backward_kernelERNS_18TensorIteratorBaseEENKUlvE_clEvENKUlvE0_clEvEUlffE_EEvS5_RKT_EUliE_EEviT1_)
        /*03ec*/ 	.word	0x00000000


	//----- nvinfo : EIATTR_REGCOUNT
	.align		4
.L_205:
        /*03f0*/ 	.byte	0x04, 0x2f
        /*03f2*/ 	.short	(.L_207 - .L_206)
	.align		4
.L_206:
        /*03f4*/ 	.word	index@(_ZN2at6native29vectorized_elementwise_kernelILi8EZZZNS0_68_GLOBAL__N__08176361_30_ActivationHardsigmoidKernel_cu_1520ed90_310227hardsigmoid_backward_kernelERNS_18TensorIteratorBaseEENKUlvE_clEvENKUlvE1_clEvEUlN3c104HalfES8_E_St5arrayIPcLm3EEEEviT0_T1_)
        /*03f8*/ 	.word	0x00000028


	//----- nvinfo : EIATTR_FRAME_SIZE
	.align		4
.L_207:
        /*03fc*/ 	.byte	0x04, 0x11
        /*03fe*/ 	.short	(.L_209 - .L_208)
	.align		4
.L_208:
        /*0400*/ 	.word	index@(_ZN2at6native29vectorized_elementwise_kernelILi8EZZZNS0_68_GLOBAL__N__08176361_30_ActivationHardsigmoidKernel_cu_1520ed90_310227hardsigmoid_backward_kernelERNS_18TensorIteratorBaseEENKUlvE_clEvENKUlvE1_clEvEUlN3c104HalfES8_E_St5arrayIPcLm3EEEEviT0_T1_)
        /*0404*/ 	.word	0x00000000


	//----- nvinfo : EIATTR_REGCOUNT
	.align		4
.L_209:
        /*0408*/ 	.byte	0x04, 0x2f
        /*040a*/ 	.short	(.L_211 - .L_210)
	.align		4
.L_210:
        /*040c*/ 	.word	index@(_ZN2at6native29vectorized_elementwise_kernelILi4EZZZNS0_68_GLOBAL__N__08176361_30_ActivationHardsigmoidKernel_cu_1520ed90_310227hardsigmoid_backward_kernelERNS_18TensorIteratorBaseEENKUlvE_clEvENKUlvE1_clEvEUlN3c104HalfES8_E_St5arrayIPcLm3EEEEviT0_T1_)
        /*0410*/ 	.word	0x00000028


	//----- nvinfo : EIATTR_FRAME_SIZE
	.align		4
.L_211:
        /*0414*/ 	.byte	0x04, 0x11
        /*0416*/ 	.short	(.L_213 - .L_212)
	.align		4
.L_212:
        /*0418*/ 	.word	index@(_ZN2at6native29vectorized_elementwise_kernelILi4EZZZNS0_68_GLOBAL__N__08176361_30_ActivationHardsigmoidKernel_cu_1520ed90_310227hardsigmoid_backward_kernelERNS_18TensorIteratorBaseEENKUlvE_clEvENKUlvE1_clEvEUlN3c104HalfES8_E_St5arrayIPcLm3EEEEviT0_T1_)
        /*041c*/ 	.word	0x00000000


	//----- nvinfo : EIATTR_REGCOUNT
	.align		4
.L_213:
        /*0420*/ 	.byte	0x04, 0x2f
        /*0422*/ 	.short	(.L_215 - .L_214)
	.align		4
.L_214:
        /*0424*/ 	.word	index@(_ZN2at6native29vectorized_elementwise_kernelILi2EZZZNS0_68_GLOBAL__N__08176361_30_ActivationHardsigmoidKernel_cu_1520ed90_310227hardsigmoid_backward_kernelERNS_18TensorIteratorBaseEENKUlvE_clEvENKUlvE1_clEvEUlN3c104HalfES8_E_St5arrayIPcLm3EEEEviT0_T1_)
        /*0428*/ 	.word	0x00000028


	//----- nvinfo : EIATTR_FRAME_SIZE
	.align		4
.L_215:
        /*042c*/ 	.byte	0x04, 0x11
        /*042e*/ 	.short	(.L_217 - .L_216)
	.align		4
.L_216:
        /*0430*/ 	.word	index@(_ZN2at6native29vectorized_elementwise_kernelILi2EZZZNS0_68_GLOBAL__N__08176361_30_ActivationHardsigmoidKernel_cu_1520ed90_310227hardsigmoid_backward_kernelERNS_18TensorIteratorBaseEENKUlvE_clEvENKUlvE1_clEvEUlN3c104HalfES8_E_St5arrayIPcLm3EEEEviT0_T1_)
        /*0434*/ 	.word	0x00000000


	//----- nvinfo : EIATTR_REGCOUNT
	.align		4
.L_217:
        /*0438*/ 	.byte	0x04, 0x2f
        /*043a*/ 	.short	(.L_219 - .L_218)
	.align		4
.L_218:
        /*043c*/ 	.word	index@(_ZN2at6native27unrolled_elementwise_kernelIZZZNS0_68_GLOBAL__N__08176361_30_ActivationHardsigmoidKernel_cu_1520ed90_310227hardsigmoid_backward_kernelERNS_18TensorIteratorBaseEENKUlvE_clEvENKUlvE1_clEvEUlN3c104HalfES8_E_St5arrayIPcLm3EELi4E23TrivialOffsetCalculatorILi2EjESD_ILi1EjENS0_6memory15LoadWithoutCastENSG_16StoreWithoutCastEEEviT_T0_T2_T3_T4_T5_)
        /*0440*/ 	.word	0x0000001c


	//----- nvinfo : EIATTR_FRAME_SIZE
	.align		4
.L_219:
        /*0444*/ 	.byte	0x04, 0x11
        /*0446*/ 	.short	(.L_221 - .L_220)
	.align		4
.L_220:
        /*0448*/ 	.word	index@(_ZN2at6native27unrolled_elementwise_kernelIZZZNS0_68_GLOBAL__N__08176361_30_ActivationHardsigmoidKernel_cu_1520ed90_310227hardsigmoid_backward_kernelERNS_18TensorIteratorBaseEENKUlvE_clEvENKUlvE1_clEvEUlN3c104HalfES8_E_St5arrayIPcLm3EELi4E23TrivialOffsetCalculatorILi2EjESD_ILi1EjENS0_6memory15LoadWithoutCastENSG_16StoreWithoutCastEEEviT_T0_T2_T3_T4_T5_)
        /*044c*/ 	.word	0x00000000


	//----- nvinfo : EIATTR_REGCOUNT
	.align		4
.L_221:
        /*0450*/ 	.byte	0x04, 0x2f
        /*0452*/ 	.short	(.L_223 - .L_222)
	.align		4
.L_222:
        /*0454*/ 	.word	index@(_ZN2at6native18elementwise_kernelILi128ELi4EZNS0_22gpu_kernel_impl_nocastIZZZNS0_68_GLOBAL__N__08176361_30_ActivationHardsigmoidKernel_cu_1520ed90_310227hardsigmoid_backward_kernelERNS_18TensorIteratorBaseEENKUlvE_clEvENKUlvE1_clEvEUlN3c104HalfES9_E_EEvS5_RKT_EUliE_EEviT1_)
        /*0458*/ 	.word	0x00000014


	//----- nvinfo : EIATTR_FRAME_SIZE
	.align		4
.L_223:
        /*045c*/ 	.byte	0x04, 0x11
        /*045e*/ 	.short	(.L_225 - .L_224)
	.align		4
.L_224:
        /*0460*/ 	.word	index@(_ZN2at6native18elementwise_kernelILi128ELi4EZNS0_22gpu_kernel_impl_nocastIZZZNS0_68_GLOBAL__N__08176361_30_ActivationHardsigmoidKernel_cu_1520ed90_310227hardsigmoid_backward_kernelERNS_18TensorIteratorBaseEENKUlvE_clEvENKUlvE1_clEvEUlN3c104HalfES9_E_EEvS5_RKT_EUliE_EEviT1_)
        /*0464*/ 	.word	0x00000000


	//----- nvinfo : EIATTR_REGCOUNT
	.align		4
.L_225:
        /*0468*/ 	.byte	0x04, 0x2f
        /*046a*/ 	.short	(.L_227 - .L_226)
	.align		4
.L_226:
        /*046c*/ 	.word	index@(_ZN2at6native27unrolled_elementwise_kernelIZZZNS0_68_GLOBAL__N__08176361_30_ActivationHardsigmoidKernel_cu_1520ed90_310227hardsigmoid_backward_kernelERNS_18TensorIteratorBaseEENKUlvE_clEvENKUlvE1_clEvEUlN3c104HalfES8_E_St5arrayIPcLm3EELi4E23TrivialOffsetCalculatorILi2EjESD_ILi1EjENS0_6memory12LoadWithCastILi2EEENSG_13StoreWithCastILi1EEEEEviT_T0_T2_T3_T4_T5_)
        /*0470*/ 	.word	0x0000001e


	//----- nvinfo : EIATTR_FRAME_SIZE
	.align		4
.L_227:
        /*0474*/ 	.byte	0x04, 0x11
        /*0476*/ 	.short	(.L_229 - .L_228)
	.align		4
.L_228:
        /*0478*/ 	.word	index@(_ZN2at6native27unrolled_elementwise_kernelIZZZNS0_68_GLOBAL__N__08176361_30_ActivationHardsigmoidKernel_cu_1520ed90_310227hardsigmoid_backward_kernelERNS_18TensorIteratorBaseEENKUlvE_clEvENKUlvE1_clEvEUlN3c104HalfES8_E_St5arrayIPcLm3EELi4E23TrivialOffsetCalculatorILi2EjESD_ILi1EjENS0_6memory12LoadWithCastILi2EEENSG_13StoreWithCastILi1EEEEEviT_T0_T2_T3_T4_T5_)
        /*047c*/ 	.word	0x00000000


	//----- nvinfo : EIATTR_REGCOUNT
	.align		4
.L_229:
        /*0480*/ 	.byte	0x04, 0x2f
        /*0482*/ 	.short	(.L_231 - .L_230)
	.align		4
.L_230:
        /*0484*/ 	.word	index@(_ZN2at6native18elementwise_kernelILi128ELi4EZNS0_15gpu_kernel_implIZZZNS0_68_GLOBAL__N__08176361_30_ActivationHardsigmoidKernel_cu_1520ed90_310227hardsigmoid_backward_kernelERNS_18TensorIteratorBaseEENKUlvE_clEvENKUlvE1_clEvEUlN3c104HalfES9_E_EEvS5_RKT_EUliE_EEviT1_)
        /*0488*/ 	.word	0x00000018


	//----- nvinfo : EIATTR_FRAME_SIZE
	.align		4
.L_231:
        /*048c*/ 	.byte	0x04, 0x11
        /*048e*/ 	.short	(.L_233 - .L_232)
	.align		4
.L_232:
        /*0490*/ 	.word	index@(_ZN2at6native18elementwise_kernelILi128ELi4EZNS0_15gpu_kernel_implIZZZNS0_68_GLOBAL__N__08176361_30_ActivationHardsigmoidKernel_cu_1520ed90_310227hardsigmoid_backward_kernelERNS_18TensorIteratorBaseEENKUlvE_clEvENKUlvE1_clEvEUlN3c104HalfES9_E_EEvS5_RKT_EUliE_EEviT1_)
        /*0494*/ 	.word	0x00000000


	//----- nvinfo : EIATTR_REGCOUNT
	.align		4
.L_233:
        /*0498*/ 	.byte	0x04, 0x2f
        /*049a*/ 	.short	(.L_235 - .L_234)
	.align		4
.L_234:
        /*049c*/ 	.word	index@(_ZN2at6native29vectorized_elementwise_kernelILi8EZZZNS0_68_GLOBAL__N__08176361_30_ActivationHardsigmoidKernel_cu_1520ed90_310227hardsigmoid_backward_kernelERNS_18TensorIteratorBaseEENKUlvE_clEvENKUlvE2_clEvEUlN3c108BFloat16ES8_E_St5arrayIPcLm3EEEEviT0_T1_)
        /*04a0*/ 	.word	0x00000028


	//----- nvinfo : EIATTR_FRAME_SIZE
	.align		4
.L_235:
        /*04a4*/ 	.byte	0x04, 0x11
        /*04a6*/ 	.short	(.L_237 - .L_236)
	.align		4
.L_236:
        /*04a8*/ 	.word	index@(_ZN2at6native29vectorized_elementwise_kernelILi8EZZZNS0_68_GLOBAL__N__08176361_30_ActivationHardsigmoidKernel_cu_1520ed90_310227hardsigmoid_backward_kernelERNS_18TensorIteratorBaseEENKUlvE_clEvENKUlvE2_clEvEUlN3c108BFloat16ES8_E_St5arrayIPcLm3EEEEviT0_T1_)
        /*04ac*/ 	.word	0x00000000


	//----- nvinfo : EIATTR_REGCOUNT
	.align		4
.L_237:
        /*04b0*/ 	.byte	0x04, 0x2f
        /*04b2*/ 	.short	(.L_239 - .L_238)
	.align		4
.L_238:
        /*04b4*/ 	.word	index@(_ZN2at6native29vectorized_elementwise_kernelILi4EZZZNS0_68_GLOBAL__N__08176361_30_ActivationHardsigmoidKernel_cu_1520ed90_310227hardsigmoid_backward_kernelERNS_18TensorIteratorBaseEENKUlvE_clEvENKUlvE2_clEvEUlN3c108BFloat16ES8_E_St5arrayIPcLm3EEEEviT0_T1_)
        /*04b8*/ 	.word	0x00000028


	//----- nvinfo : EIATTR_FRAME_SIZE
	.align		4
.L_239:
        /*04bc*/ 	.byte	0x04, 0x11
        /*04be*/ 	.short	(.L_241 - .L_240)
	.align		4
.L_240:
        /*04c0*/ 	.word	index@(_ZN2at6native29vectorized_elementwise_kernelILi4EZZZNS0_68_GLOBAL__N__08176361_30_ActivationHardsigmoidKernel_cu_1520ed90_310227hardsigmoid_backward_kernelERNS_18TensorIteratorBaseEENKUlvE_clEvENKUlvE2_clEvEUlN3c108BFloat16ES8_E_St5arrayIPcLm3EEEEviT0_T1_)
        /*04c4*/ 	.word	0x00000000


	//----- nvinfo : EIATTR_REGCOUNT
	.align		4
.L_241:
        /*04c8*/ 	.byte	0x04, 0x2f
        /*04ca*/ 	.short	(.L_243 - .L_242)
	.align		4
.L_242:
        /*04cc*/ 	.word	index@(_ZN2at6native29vectorized_elementwise_kernelILi2EZZZNS0_68_GLOBAL__N__08176361_30_ActivationHardsigmoidKernel_cu_1520ed90_310227hardsigmoid_backward_kernelERNS_18TensorIteratorBaseEENKUlvE_clEvENKUlvE2_clEvEUlN3c108BFloat16ES8_E_St5arrayIPcLm3EEEEviT0_T1_)
        /*04d0*/ 	.word	0x00000028


	//----- nvinfo : EIATTR_FRAME_SIZE
	.align		4
.L_243:
        /*04d4*/ 	.byte	0x04, 0x11
        /*04d6*/ 	.short	(.L_245 - .L_244)
	.align		4
.L_244:
        /*04d8*/ 	.word	index@(_ZN2at6native29vectorized_elementwise_kernelILi2EZZZNS0_68_GLOBAL__N__08176361_30_ActivationHardsigmoidKernel_cu_1520ed90_310227hardsigmoid_backward_kernelERNS_18TensorIteratorBaseEENKUlvE_clEvENKUlvE2_clEvEUlN3c108BFloat16ES8_E_St5arrayIPcLm3EEEEviT0_T1_)
        /*04dc*/ 	.word	0x00000000


	//----- nvinfo : EIATTR_REGCOUNT
	.align		4
.L_245:
        /*04e0*/ 	.byte	0x04, 0x2f
        /*04e2*/ 	.short	(.L_247 - .L_246)
	.align		4
.L_246:
        /*04e4*/ 	.word	index@(_ZN2at6native27unrolled_elementwise_kernelIZZZNS0_68_GLOBAL__N__08176361_30_ActivationHardsigmoidKernel_cu_1520ed90_310227hardsigmoid_backward_kernelERNS_18TensorIteratorBaseEENKUlvE_clEvENKUlvE2_clEvEUlN3c108BFloat16ES8_E_St5arrayIPcLm3EELi4E23TrivialOffsetCalculatorILi2EjESD_ILi1EjENS0_6memory15LoadWithoutCastENSG_16StoreWithoutCastEEEviT_T0_T2_T3_T4_T5_)
        /*04e8*/ 	.word	0x0000001c


	//----- nvinfo : EIATTR_FRAME_SIZE
	.align		4
.L_247:
        /*04ec*/ 	.byte	0x04, 0x11
        /*04ee*/ 	.short	(.L_249 - .L_248)
	.align		4
.L_248:
        /*04f0*/ 	.word	index@(_ZN2at6native27unrolled_elementwise_kernelIZZZNS0_68_GLOBAL__N__08176361_30_ActivationHardsigmoidKernel_cu_1520ed90_310227hardsigmoid_backward_kernelERNS_18TensorIteratorBaseEENKUlvE_clEvENKUlvE2_clEvEUlN3c108BFloat16ES8_E_St5arrayIPcLm3EELi4E23TrivialOffsetCalculatorILi2EjESD_ILi1EjENS0_6memory15LoadWithoutCastENSG_16StoreWithoutCastEEEviT_T0_T2_T3_T4_T5_)
        /*04f4*/ 	.word	0x00000000


	//----- nvinfo : EIATTR_REGCOUNT
	.align		4
.L_249:
        /*04f8*/ 	.byte	0x04, 0x2f
        /*04fa*/ 	.short	(.L_251 - .L_250)
	.align		4
.L_250:
        /*04fc*/ 	.word	index@(_ZN2at6native18elementwise_kernelILi128ELi4EZNS0_22gpu_kernel_impl_nocastIZZZNS0_68_GLOBAL__N__08176361_30_ActivationHardsigmoidKernel_cu_1520ed90_310227hardsigmoid_backward_kernelERNS_18TensorIteratorBaseEENKUlvE_clEvENKUlvE2_clEvEUlN3c108BFloat16ES9_E_EEvS5_RKT_EUliE_EEviT1_)
        /*0500*/ 	.word	0x00000014


	//----- nvinfo : EIATTR_FRAME_SIZE
	.align		4
.L_251:
        /*0504*/ 	.byte	0x04, 0x11
        /*0506*/ 	.short	(.L_253 - .L_252)
	.align		4
.L_252:
        /*0508*/ 	.word	index@(_ZN2at6native18elementwise_kernelILi128ELi4EZNS0_22gpu_kernel_impl_nocastIZZZNS0_68_GLOBAL__N__08176361_30_ActivationHardsigmoidKernel_cu_1520ed90_310227hardsigmoid_backward_kernelERNS_18TensorIteratorBaseEENKUlvE_clEvENKUlvE2_clEvEUlN3c108BFloat16ES9_E_EEvS5_RKT_EUliE_EEviT1_)
        /*050c*/ 	.word	0x00000000


	//----- nvinfo : EIATTR_REGCOUNT
	.align		4
.L_253:
        /*0510*/ 	.byte	0x04, 0x2f
        /*0512*/ 	.short	(.L_255 - .L_254)
	.align		4
.L_254:
        /*0514*/ 	.word	index@(_ZN2at6native27unrolled_elementwise_kernelIZZZNS0_68_GLOBAL__N__08176361_30_ActivationHardsigmoidKernel_cu_1520ed90_310227hardsigmoid_backward_kernelERNS_18TensorIteratorBaseEENKUlvE_clEvENKUlvE2_clEvEUlN3c108BFloat16ES8_E_St5arrayIPcLm3EELi4E23TrivialOffsetCalculatorILi2EjESD_ILi1EjENS0_6memory12LoadWithCastILi2EEENSG_13StoreWithCastILi1EEEEEviT_T0_T2_T3_T4_T5_)
        /*0518*/ 	.word	0x0000001e


	//----- nvinfo : EIATTR_FRAME_SIZE
	.align		4
.L_255:
        /*051c*/ 	.byte	0x04, 0x11
        /*051e*/ 	.short	(.L_257 - .L_256)
	.align		4
.L_256:
        /*0520*/ 	.word	index@(_ZN2at6native27unrolled_elementwise_kernelIZZZNS0_68_GLOBAL__N__08176361_30_ActivationHardsigmoidKernel_cu_1520ed90_310227hardsigmoid_backward_kernelERNS_18TensorIteratorBaseEENKUlvE_clEvENKUlvE2_clEvEUlN3c108BFloat16ES8_E_St5arrayIPcLm3EELi4E23TrivialOffsetCalculatorILi2EjESD_ILi1EjENS0_6memory12LoadWithCastILi2EEENSG_13StoreWithCastILi1EEEEEviT_T0_T2_T3_T4_T5_)
        /*0524*/ 	.word	0x00000000


	//----- nvinfo : EIATTR_REGCOUNT
	.align		4
.L_257:
        /*0528*/ 	.byte	0x04, 0x2f
        /*052a*/ 	.short	(.L_259 - .L_258)
	.align		4
.L_258:
        /*052c*/ 	.word	index@(_ZN2at6native18elementwise_kernelILi128ELi4EZNS0_15gpu_kernel_implIZZZNS0_68_GLOBAL__N__08176361_30_ActivationHardsigmoidKernel_cu_1520ed90_310227hardsigmoid_backward_kernelERNS_18TensorIteratorBaseEENKUlvE_clEvENKUlvE2_clEvEUlN3c108BFloat16ES9_E_EEvS5_RKT_EUliE_EEviT1_)
        /*0530*/ 	.word	0x00000018


	//----- nvinfo : EIATTR_FRAME_SIZE
	.align		4
.L_259:
        /*0534*/ 	.byte	0x04, 0x11
        /*0536*/ 	.short	(.L_261 - .L_260)
	.align		4
.L_260:
        /*0538*/ 	.word	index@(_ZN2at6native18elementwise_kernelILi128ELi4EZNS0_15gpu_kernel_implIZZZNS0_68_GLOBAL__N__08176361_30_ActivationHardsigmoidKernel_cu_1520ed90_310227hardsigmoid_backward_kernelERNS_18TensorIteratorBaseEENKUlvE_clEvENKUlvE2_clEvEUlN3c108BFloat16ES9_E_EEvS5_RKT_EUliE_EEviT1_)
        /*053c*/ 	.word	0x00000000


	//----- nvinfo : EIATTR_MIN_STACK_SIZE
	.align		4
.L_261:
        /*0540*/ 	.byte	0x04, 0x12
        /*0542*/ 	.short	(.L_263 - .L_262)
	.align		4
.L_262:
        /*0544*/ 	.word	index@(_ZN2at6native18elementwise_kernelILi128ELi4EZNS0_15gpu_kernel_implIZZZNS0_68_GLOBAL__N__08176361_30_ActivationHardsigmoidKernel_cu_1520ed90_310227hardsigmoid_backward_kernelERNS_18TensorIteratorBaseEENKUlvE_clEvENKUlvE2_clEvEUlN3c108BFloat16ES9_E_EEvS5_RKT_EUliE_EEviT1_)
        /*0548*/ 	.word	0x00000000


	//----- nvinfo : EIATTR_MIN_STACK_SIZE
	.align		4
.L_263:
        /*054c*/ 	.byte	0x04, 0x12
        /*054e*/ 	.short	(.L_265 - .L_264)
	.align		4
.L_264:
        /*0550*/ 	.word	index@(_ZN2at6native27unrolled_elementwise_kernelIZZZNS0_68_GLOBAL__N__08176361_30_ActivationHardsigmoidKernel_cu_1520ed90_310227hardsigmoid_backward_kernelERNS_18TensorIteratorBaseEENKUlvE_clEvENKUlvE2_clEvEUlN3c108BFloat16ES8_E_St5arrayIPcLm3EELi4E23TrivialOffsetCalculatorILi2EjESD_ILi1EjENS0_6memory12LoadWithCastILi2EEENSG_13StoreWithCastILi1EEEEEviT_T0_T2_T3_T4_T5_)
        /*0554*/ 	.word	0x00000000


	//----- nvinfo : EIATTR_MIN_STACK_SIZE
	.align		4
.L_265:
        /*0558*/ 	.byte	0x04, 0x12
        /*055a*/ 	.short	(.L_267 - .L_266)
	.align		4
.L_266:
        /*055c*/ 	.word	index@(_ZN2at6native18elementwise_kernelILi128ELi4EZNS0_22gpu_kernel_impl_nocastIZZZNS0_68_GLOBAL__N__08176361_30_ActivationHardsigmoidKernel_cu_1520ed90_310227hardsigmoid_backward_kernelERNS_18TensorIteratorBaseEENKUlvE_clEvENKUlvE2_clEvEUlN3c108BFloat16ES9_E_EEvS5_RKT_EUliE_EEviT1_)
        /*0560*/ 	.word	0x00000000


	//----- nvinfo : EIATTR_MIN_STACK_SIZE
	.align		4
.L_267:
        /*0564*/ 	.byte	0x04, 0x12
        /*0566*/ 	.short	(.L_269 - .L_268)
	.align		4
.L_268:
        /*0568*/ 	.word	index@(_ZN2at6native27unrolled_elementwise_kernelIZZZNS0_68_GLOBAL__N__08176361_30_ActivationHardsigmoidKernel_cu_1520ed90_310227hardsigmoid_backward_kernelERNS_18TensorIteratorBaseEENKUlvE_clEvENKUlvE2_clEvEUlN3c108BFloat16ES8_E_St5arrayIPcLm3EELi4E23TrivialOffsetCalculatorILi2EjESD_ILi1EjENS0_6memory15LoadWithoutCastENSG_16StoreWithoutCastEEEviT_T0_T2_T3_T4_T5_)
        /*056c*/ 	.word	0x00000000


	//----- nvinfo : EIATTR_MIN_STACK_SIZE
	.align		4
.L_269:
        /*0570*/ 	.byte	0x04, 0x12
        /*0572*/ 	.short	(.L_271 - .L_270)
	.align		4
.L_270:
        /*0574*/ 	.word	index@(_ZN2at6native29vectorized_elementwise_kernelILi2EZZZNS0_68_GLOBAL__N__08176361_30_ActivationHardsigmoidKernel_cu_1520ed90_310227hardsigmoid_backward_kernelERNS_18TensorIteratorBaseEENKUlvE_clEvENKUlvE2_clEvEUlN3c108BFloat16ES8_E_St5arrayIPcLm3EEEEviT0_T1_)
        /*0578*/ 	.word	0x00000000


	//----- nvinfo : EIATTR_MIN_STACK_SIZE
	.align		4
.L_271:
        /*057c*/ 	.byte	0x04, 0x12
        /*057e*/ 	.short	(.L_273 - .L_272)
	.align		4
.L_272:
        /*0580*/ 	.word	index@(_ZN2at6native29vectorized_elementwise_kernelILi4EZZZNS0_68_GLOBAL__N__08176361_30_ActivationHardsigmoidKernel_cu_1520ed90_310227hardsigmoid_backward_kernelERNS_18TensorIteratorBaseEENKUlvE_clEvENKUlvE2_clEvEUlN3c108BFloat16ES8_E_St5arrayIPcLm3EEEEviT0_T1_)
        /*0584*/ 	.word	0x00000000


	//----- nvinfo : EIATTR_MIN_STACK_SIZE
	.align		4
.L_273:
        /*0588*/ 	.byte	0x04, 0x12
        /*058a*/ 	.short	(.L_275 - .L_274)
	.align		4
.L_274:
        /*058c*/ 	.word	index@(_ZN2at6native29vectorized_elementwise_kernelILi8EZZZNS0_68_GLOBAL__N__08176361_30_ActivationHardsigmoidKernel_cu_1520ed90_310227hardsigmoid_backward_kernelERNS_18TensorIteratorBaseEENKUlvE_clEvENKUlvE2_clEvEUlN3c108BFloat16ES8_E_St5arrayIPcLm3EEEEviT0_T1_)
        /*0590*/ 	.word	0x00000000


	//----- nvinfo : EIATTR_MIN_STACK_SIZE
	.align		4
.L_275:
        /*0594*/ 	.byte	0x04, 0x12
        /*0596*/ 	.short	(.L_277 - .L_276)
	.align		4
.L_276:
        /*0598*/ 	.word	index@(_ZN2at6native18elementwise_kernelILi128ELi4EZNS0_15gpu_kernel_implIZZZNS0_68_GLOBAL__N__08176361_30_ActivationHardsigmoidKernel_cu_1520ed90_310227hardsigmoid_backward_kernelERNS_18TensorIteratorBaseEENKUlvE_clEvENKUlvE1_clEvEUlN3c104HalfES9_E_EEvS5_RKT_EUliE_EEviT1_)
        /*059c*/ 	.word	0x00000000


	//----- nvinfo : EIATTR_MIN_STACK_SIZE
	.align		4
.L_277:
        /*05a0*/ 	.byte	0x04, 0x12
        /*05a2*/ 	.short	(.L_279 - .L_278)
	.align		4
.L_278:
        /*05a4*/ 	.word	index@(_ZN2at6native27unrolled_elementwise_kernelIZZZNS0_68_GLOBAL__N__08176361_30_ActivationHardsigmoidKernel_cu_1520ed90_310227hardsigmoid_backward_kernelERNS_18TensorIteratorBaseEENKUlvE_clEvENKUlvE1_clEvEUlN3c104HalfES8_E_St5arrayIPcLm3EELi4E23TrivialOffsetCalculatorILi2EjESD_ILi1EjENS0_6memory12LoadWithCastILi2EEENSG_13StoreWithCastILi1EEEEEviT_T0_T2_T3_T4_T5_)
        /*05a8*/ 	.word	0x00000000


	//----- nvinfo : EIATTR_MIN_STACK_SIZE
	.align		4
.L_279:
        /*05ac*/ 	.byte	0x04, 0x12
        /*05ae*/ 	.short	(.L_281 - .L_280)
	.align		4
.L_280:
        /*05b0*/ 	.word	index@(_ZN2at6native18elementwise_kernelILi128ELi4EZNS0_22gpu_kernel_impl_nocastIZZZNS0_68_GLOBAL__N__08176361_30_ActivationHardsigmoidKernel_cu_1520ed90_310227hardsigmoid_backward_kernelERNS_18TensorIteratorBaseEENKUlvE_clEvENKUlvE1_clEvEUlN3c104HalfES9_E_EEvS5_RKT_EUliE_EEviT1_)
        /*05b4*/ 	.word	0x00000000


	//----- nvinfo : EIATTR_MIN_STACK_SIZE
	.align		4
.L_281:
        /*05b8*/ 	.byte	0x04, 0x12
        /*05ba*/ 	.short	(.L_283 - .L_282)
	.align		4
.L_282:
        /*05bc*/ 	.word	index@(_ZN2at6native27unrolled_elementwise_kernelIZZZNS0_68_GLOBAL__N__08176361_30_ActivationHardsigmoidKernel_cu_1520ed90_310227hardsigmoid_backward_kernelERNS_18TensorIteratorBaseEENKUlvE_clEvENKUlvE1_clEvEUlN3c104HalfES8_E_St5arrayIPcLm3EELi4E23TrivialOffsetCalculatorILi2EjESD_ILi1EjENS0_6memory15LoadWithoutCastENSG_16StoreWithoutCastEEEviT_T0_T2_T3_T4_T5_)
        /*05c0*/ 	.word	0x00000000


	//----- nvinfo : EIATTR_MIN_STACK_SIZE
	.align		4
.L_283:
        /*05c4*/ 	.byte	0x04, 0x12
        /*05c6*/ 	.short	(.L_285 - .L_284)
	.align		4
.L_284:
        /*05c8*/ 	.word	index@(_ZN2at6native29vectorized_elementwise_kernelILi2EZZZNS0_68_GLOBAL__N__08176361_30_ActivationHardsigmoidKernel_cu_1520ed90_310227hardsigmoid_backward_kernelERNS_18TensorIteratorBaseEENKUlvE_clEvENKUlvE1_clEvEUlN3c104HalfES8_E_St5arrayIPcLm3EEEEviT0_T1_)
        /*05cc*/ 	.word	0x00000000


	//----- nvinfo : EIATTR_MIN_STACK_SIZE
	.align		4
.L_285:
        /*05d0*/ 	.byte	0x04, 0x12
        /*05d2*/ 	.short	(.L_287 - .L_286)
	.align		4
.L_286:
        /*05d4*/ 	.word	index@(_ZN2at6native29vectorized_elementwise_kernelILi4EZZZNS0_68_GLOBAL__N__08176361_30_ActivationHardsigmoidKernel_cu_1520ed90_310227hardsigmoid_backward_kernelERNS_18TensorIteratorBaseEENKUlvE_clEvENKUlvE1_clEvEUlN3c104HalfES8_E_St5arrayIPcLm3EEEEviT0_T1_)
        /*05d8*/ 	.word	0x00000000


	//----- nvinfo : EIATTR_MIN_STACK_SIZE
	.align		4
.L_287:
        /*05dc*/ 	.byte	0x04, 0x12
        /*05de*/ 	.short	(.L_289 - .L_288)
	.align		4
.L_288:
        /*05e0*/ 	.word	index@(_ZN2at6native29vectorized_elementwise_kernelILi8EZZZNS0_68_GLOBAL__N__08176361_30_ActivationHardsigmoidKernel_cu_1520ed90_310227hardsigmoid_backward_kernelERNS_18TensorIteratorBaseEENKUlvE_clEvENKUlvE1_clEvEUlN3c104HalfES8_E_St5arrayIPcLm3EEEEviT0_T1_)
        /*05e4*/ 	.word	0x00000000


	//----- nvinfo : EIATTR_MIN_STACK_SIZE
	.align		4
.L_289:
        /*05e8*/ 	.byte	0x04, 0x12
        /*05ea*/ 	.short	(.L_291 - .L_290)
	.align		4
.L_290:
        /*05ec*/ 	.word	index@(_ZN2at6native18elementwise_kernelILi128ELi4EZNS0_15gpu_kernel_implIZZZNS0_68_GLOBAL__N__08176361_30_ActivationHardsigmoidKernel_cu_1520ed90_310227hardsigmoid_backward_kernelERNS_18TensorIteratorBaseEENKUlvE_clEvENKUlvE0_clEvEUlffE_EEvS5_RKT_EUliE_EEviT1_)
        /*05f0*/ 	.word	0x00000000


	//----- nvinfo : EIATTR_MIN_STACK_SIZE
	.align		4
.L_291:
        /*05f4*/ 	.byte	0x04, 0x12
        /*05f6*/ 	.short	(.L_293 - .L_292)
	.align		4
.L_292:
        /*05f8*/ 	.word	index@(_ZN2at6native27unrolled_elementwise_kernelIZZZNS0_68_GLOBAL__N__08176361_30_ActivationHardsigmoidKernel_cu_1520ed90_310227hardsigmoid_backward_kernelERNS_18TensorIteratorBaseEENKUlvE_clEvENKUlvE0_clEvEUlffE_St5arrayIPcLm3EELi4E23TrivialOffsetCalculatorILi2EjESB_ILi1EjENS0_6memory12LoadWithCastILi2EEENSE_13StoreWithCastILi1EEEEEviT_T0_T2_T3_T4_T5_)
        /*05fc*/ 	.word	0x00000000


	//----- nvinfo : EIATTR_MIN_STACK_SIZE
	.align		4
.L_293:
        /*0600*/ 	.byte	0x04, 0x12
        /*0602*/ 	.short	(.L_295 - .L_294)
	.align		4
.L_294:
        /*0604*/ 	.word	index@(_ZN2at6native18elementwise_kernelILi128ELi2EZNS0_22gpu_kernel_impl_nocastIZZZNS0_68_GLOBAL__N__08176361_30_ActivationHardsigmoidKernel_cu_1520ed90_310227hardsigmoid_backward_kernelERNS_18TensorIteratorBaseEENKUlvE_clEvENKUlvE0_clEvEUlffE_EEvS5_RKT_EUliE_EEviT1_)
        /*0608*/ 	.word	0x00000000


	//----- nvinfo : EIATTR_MIN_STACK_SIZE
	.align		4
.L_295:
        /*060c*/ 	.byte	0x04, 0x12
        /*060e*/ 	.short	(.L_297 - .L_296)
	.align		4
.L_296:
        /*0610*/ 	.word	index@(_ZN2at6native27unrolled_elementwise_kernelIZZZNS0_68_GLOBAL__N__08176361_30_ActivationHardsigmoidKernel_cu_1520ed90_310227hardsigmoid_backward_kernelERNS_18TensorIteratorBaseEENKUlvE_clEvENKUlvE0_clEvEUlffE_St5arrayIPcLm3EELi4E23TrivialOffsetCalculatorILi2EjESB_ILi1EjENS0_6memory15LoadWithoutCastENSE_16StoreWithoutCastEEEviT_T0_T2_T3_T4_T5_)
        /*0614*/ 	.word	0x00000000


	//----- nvinfo : EIATTR_MIN_STACK_SIZE
	.align		4
.L_297:
        /*0618*/ 	.byte	0x04, 0x12
        /*061a*/ 	.short	(.L_299 - .L_298)
	.align		4
.L_298:
        /*061c*/ 	.word	index@(_ZN2at6native29vectorized_elementwise_kernelILi2EZZZNS0_68_GLOBAL__N__08176361_30_ActivationHardsigmoidKernel_cu_1520ed90_310227hardsigmoid_backward_kernelERNS_18TensorIteratorBaseEENKUlvE_clEvENKUlvE0_clEvEUlffE_St5arrayIPcLm3EEEEviT0_T1_)
        /*0620*/ 	.word	0x00000000


	//----- nvinfo : EIATTR_MIN_STACK_SIZE
	.align		4
.L_299:
        /*0624*/ 	.byte	0x04, 0x12
        /*0626*/ 	.short	(.L_301 - .L_300)
	.align		4
.L_300:
        /*0628*/ 	.word	index@(_ZN2at6native29vectorized_elementwise_kernelILi4EZZZNS0_68_GLOBAL__N__08176361_30_ActivationHardsigmoidKernel_cu_1520ed90_310227hardsigmoid_backward_kernelERNS_18TensorIteratorBaseEENKUlvE_clEvENKUlvE0_clEvEUlffE_St5arrayIPcLm3EEEEviT0_T1_)
        /*062c*/ 	.word	0x00000000


	//----- nvinfo : EIATTR_MIN_STACK_SIZE
	.align		4
.L_301:
        /*0630*/ 	.byte	0x04, 0x12
        /*0632*/ 	.short	(.L_303 - .L_302)
	.align		4
.L_302:
        /*0634*/ 	.word	index@(_ZN2at6native29vectorized_elementwise_kernelILi8EZZZNS0_68_GLOBAL__N__08176361_30_ActivationHardsigmoidKernel_cu_1520ed90_310227hardsigmoid_backward_kernelERNS_18TensorIteratorBaseEENKUlvE_clEvENKUlvE0_clEvEUlffE_St5arrayIPcLm3EEEEviT0_T1_)
        /*0638*/ 	.word	0x00000000


	//----- nvinfo : EIATTR_MIN_STACK_SIZE
	.align		4
.L_303:
        /*063c*/ 	.byte	0x04, 0x12
        /*063e*/ 	.short	(.L_305 - .L_304)
	.align		4
.L_304:
        /*0640*/ 	.word	index@(_ZN2at6native18elementwise_kernelILi128ELi4EZNS0_15gpu_kernel_implIZZZNS0_68_GLOBAL__N__08176361_30_ActivationHardsigmoidKernel_cu_1520ed90_310227hardsigmoid_backward_kernelERNS_18TensorIteratorBaseEENKUlvE_clEvENKUlvE_clEvEUlddE_EEvS5_RKT_EUliE_EEviT1_)
        /*0644*/ 	.word	0x00000000


	//----- nvinfo : EIATTR_MIN_STACK_SIZE
	.align		4
.L_305:
        /*0648*/ 	.byte	0x04, 0x12
        /*064a*/ 	.short	(.L_307 - .L_306)
	.align		4
.L_306:
        /*064c*/ 	.word	index@(_ZN2at6native27unrolled_elementwise_kernelIZZZNS0_68_GLOBAL__N__08176361_30_ActivationHardsigmoidKernel_cu_1520ed90_310227hardsigmoid_backward_kernelERNS_18TensorIteratorBaseEENKUlvE_clEvENKUlvE_clEvEUlddE_St5arrayIPcLm3EELi4E23TrivialOffsetCalculatorILi2EjESB_ILi1EjENS0_6memory12LoadWithCastILi2EEENSE_13StoreWithCastILi1EEEEEviT_T0_T2_T3_T4_T5_)
        /*0650*/ 	.word	0x00000000


	//----- nvinfo : EIATTR_MIN_STACK_SIZE
	.align		4
.L_307:
        /*0654*/ 	.byte	0x04, 0x12
        /*0656*/ 	.short	(.L_309 - .L_308)
	.align		4
.L_308:
        /*0658*/ 	.word	index@(_ZN2at6native18elementwise_kernelILi128ELi2EZNS0_22gpu_kernel_impl_nocastIZZZNS0_68_GLOBAL__N__08176361_30_ActivationHardsigmoidKernel_cu_1520ed90_310227hardsigmoid_backward_kernelERNS_18TensorIteratorBaseEENKUlvE_clEvENKUlvE_clEvEUlddE_EEvS5_RKT_EUliE_EEviT1_)
        /*065c*/ 	.word	0x00000000


	//----- nvinfo : EIATTR_MIN_STACK_SIZE
	.align		4
.L_309:
        /*0660*/ 	.byte	0x04, 0x12
        /*0662*/ 	.short	(.L_311 - .L_310)
	.align		4
.L_310:
        /*0664*/ 	.word	index@(_ZN2at6native27unrolled_elementwise_kernelIZZZNS0_68_GLOBAL__N__08176361_30_ActivationHardsigmoidKernel_cu_1520ed90_310227hardsigmoid_backward_kernelERNS_18TensorIteratorBaseEENKUlvE_clEvENKUlvE_clEvEUlddE_St5arrayIPcLm3EELi4E23TrivialOffsetCalculatorILi2EjESB_ILi1EjENS0_6memory15LoadWithoutCastENSE_16StoreWithoutCastEEEviT_T0_T2_T3_T4_T5_)
        /*0668*/ 	.word	0x00000000


	//----- nvinfo : EIATTR_MIN_STACK_SIZE
	.align		4
.L_311:
        /*066c*/ 	.byte	0x04, 0x12
        /*066e*/ 	.short	(.L_313 - .L_312)
	.align		4
.L_312:
        /*0670*/ 	.word	index@(_ZN2at6native29vectorized_elementwise_kernelILi2EZZZNS0_68_GLOBAL__N__08176361_30_ActivationHardsigmoidKernel_cu_1520ed90_310227hardsigmoid_backward_kernelERNS_18TensorIteratorBaseEENKUlvE_clEvENKUlvE_clEvEUlddE_St5arrayIPcLm3EEEEviT0_T1_)
        /*0674*/ 	.word	0x00000000


	//----- nvinfo : EIATTR_MIN_STACK_SIZE
	.align		4
.L_313:
        /*0678*/ 	.byte	0x04, 0x12
        /*067a*/ 	.short	(.L_315 - .L_314)
	.align		4
.L_314:
        /*067c*/ 	.word	index@(_ZN2at6native29vectorized_elementwise_kernelILi4EZZZNS0_68_GLOBAL__N__08176361_30_ActivationHardsigmoidKernel_cu_1520ed90_310227hardsigmoid_backward_kernelERNS_18TensorIteratorBaseEENKUlvE_clEvENKUlvE_clEvEUlddE_St5arrayIPcLm3EEEEviT0_T1_)
        /*0680*/ 	.word	0x00000000


	//----- nvinfo : EIATTR_MIN_STACK_SIZE
	.align		4
.L_315:
        /*0684*/ 	.byte	0x04, 0x12
        /*0686*/ 	.short	(.L_317 - .L_316)
	.align		4
.L_316:
        /*0688*/ 	.word	index@(_ZN2at6native29vectorized_elementwise_kernelILi8EZZZNS0_68_GLOBAL__N__08176361_30_ActivationHardsigmoidKernel_cu_1520ed90_310227hardsigmoid_backward_kernelERNS_18TensorIteratorBaseEENKUlvE_clEvENKUlvE_clEvEUlddE_St5arrayIPcLm3EEEEviT0_T1_)
        /*068c*/ 	.word	0x00000000


	//----- nvinfo : EIATTR_MIN_STACK_SIZE
	.align		4
.L_317:
        /*0690*/ 	.byte	0x04, 0x12
        /*0692*/ 	.short	(.L_319 - .L_318)
	.align		4
.L_318:
        /*0694*/ 	.word	index@(_ZN2at6native18elementwise_kernelILi128ELi4EZNS0_15gpu_kernel_implIZZZNS0_68_GLOBAL__N__08176361_30_ActivationHardsigmoidKernel_cu_1520ed90_310218hardsigmoid_kernelERNS_18TensorIteratorBaseEENKUlvE_clEvENKUlvE2_clEvEUlN3c108BFloat16EE_EEvS5_RKT_EUliE_EEviT1_)
        /*0698*/ 	.word	0x00000000


	//----- nvinfo : EIATTR_MIN_STACK_SIZE
	.align		4
.L_319:
        /*069c*/ 	.byte	0x04, 0x12
        /*069e*/ 	.short	(.L_321 - .L_320)
	.align		4
.L_320:
        /*06a0*/ 	.word	index@(_ZN2at6native27unrolled_elementwise_kernelIZZZNS0_68_GLOBAL__N__08176361_30_ActivationHardsigmoidKernel_cu_1520ed90_310218hardsigmoid_kernelERNS_18TensorIteratorBaseEENKUlvE_clEvENKUlvE2_clEvEUlN3c108BFloat16EE_St5arrayIPcLm2EELi4E23TrivialOffsetCalculatorILi1EjESE_NS0_6memory12LoadWithCastILi1EEENSF_13StoreWithCastILi1EEEEEviT_T0_T2_T3_T4_T5_)
        /*06a4*/ 	.word	0x00000000


	//----- nvinfo : EIATTR_MIN_STACK_SIZE
	.align		4
.L_321:
        /*06a8*/ 	.byte	0x04, 0x12
        /*06aa*/ 	.short	(.L_323 - .L_322)
	.align		4
.L_322:
        /*06ac*/ 	.word	index@(_ZN2at6native18elementwise_kernelILi128ELi4EZNS0_22gpu_kernel_impl_nocastIZZZNS0_68_GLOBAL__N__08176361_30_ActivationHardsigmoidKernel_cu_1520ed90_310218hardsigmoid_kernelERNS_18TensorIteratorBaseEENKUlvE_clEvENKUlvE2_clEvEUlN3c108BFloat16EE_EEvS5_RKT_EUliE_EEviT1_)
        /*06b0*/ 	.word	0x00000000


	//----- nvinfo : EIATTR_MIN_STACK_SIZE
	.align		4
.L_323:
        /*06b4*/ 	.byte	0x04, 0x12
        /*06b6*/ 	.short	(.L_325 - .L_324)
	.align		4
.L_324:
        /*06b8*/ 	.word	index@(_ZN2at6native27unrolled_elementwise_kernelIZZZNS0_68_GLOBAL__N__08176361_30_ActivationHardsigmoidKernel_cu_1520ed90_310218hardsigmoid_kernelERNS_18TensorIteratorBaseEENKUlvE_clEvENKUlvE2_clEvEUlN3c108BFloat16EE_St5arrayIPcLm2EELi4E23TrivialOffsetCalculatorILi1EjESE_NS0_6memory15LoadWithoutCastENSF_16StoreWithoutCastEEEviT_T0_T2_T3_T4_T5_)
        /*06bc*/ 	.word	0x00000000


	//----- nvinfo : EIATTR_MIN_STACK_SIZE
	.align		4
.L_325:
        /*06c0*/ 	.byte	0x04, 0x12
        /*06c2*/ 	.short	(.L_327 - .L_326)
	.align		4
.L_326:
        /*06c4*/ 	.word	index@(_ZN2at6native29vectorized_elementwise_kernelILi2EZZZNS0_68_GLOBAL__N__08176361_30_ActivationHardsigmoidKernel_cu_1520ed90_310218hardsigmoid_kernelERNS_18TensorIteratorBaseEENKUlvE_clEvENKUlvE2_clEvEUlN3c108BFloat16EE_St5arrayIPcLm2EEEEviT0_T1_)
        /*06c8*/ 	.word	0x00000000


	//----- nvinfo : EIATTR_MIN_STACK_SIZE
	.align		4
.L_327:
        /*06cc*/ 	.byte	0x04, 0x12
        /*06ce*/ 	.short	(.L_329 - .L_328)
	.align		4
.L_328:
        /*06d0*/ 	.word	index@(_ZN2at6native29vectorized_elementwise_kernelILi4EZZZNS0_68_GLOBAL__N__08176361_30_ActivationHardsigmoidKernel_cu_1520ed90_310218hardsigmoid_kernelERNS_18TensorIteratorBaseEENKUlvE_clEvENKUlvE2_clEvEUlN3c108BFloat16EE_St5arrayIPcLm2EEEEviT0_T1_)
        /*06d4*/ 	.word	0x00000000


	//----- nvinfo : EIATTR_MIN_STACK_SIZE
	.align		4
.L_329:
        /*06d8*/ 	.byte	0x04, 0x12
        /*06da*/ 	.short	(.L_331 - .L_330)
	.align		4
.L_330:
        /*06dc*/ 	.word	index@(_ZN2at6native29vectorized_elementwise_kernelILi8EZZZNS0_68_GLOBAL__N__08176361_30_ActivationHardsigmoidKernel_cu_1520ed90_310218hardsigmoid_kernelERNS_18TensorIteratorBaseEENKUlvE_clEvENKUlvE2_clEvEUlN3c108BFloat16EE_St5arrayIPcLm2EEEEviT0_T1_)
        /*06e0*/ 	.word	0x00000000


	//----- nvinfo : EIATTR_MIN_STACK_SIZE
	.align		4
.L_331:
        /*06e4*/ 	.byte	0x04, 0x12
        /*06e6*/ 	.short	(.L_333 - .L_332)
	.align		4
.L_332:
        /*06e8*/ 	.word	index@(_ZN2at6native18elementwise_kernelILi128ELi4EZNS0_15gpu_kernel_implIZZZNS0_68_GLOBAL__N__08176361_30_ActivationHardsigmoidKernel_cu_1520ed90_310218hardsigmoid_kernelERNS_18TensorIteratorBaseEENKUlvE_clEvENKUlvE1_clEvEUlN3c104HalfEE_EEvS5_RKT_EUliE_EEviT1_)
        /*06ec*/ 	.word	0x00000000


	//----- nvinfo : EIATTR_MIN_STACK_SIZE
	.align		4
.L_333:
        /*06f0*/ 	.byte	0x04, 0x12
        /*06f2*/ 	.short	(.L_335 - .L_334)
	.align		4
.L_334:
        /*06f4*/ 	.word	index@(_ZN2at6native27unrolled_elementwise_kernelIZZZNS0_68_GLOBAL__N__08176361_30_ActivationHardsigmoidKernel_cu_1520ed90_310218hardsigmoid_kernelERNS_18TensorIteratorBaseEENKUlvE_clEvENKUlvE1_clEvEUlN3c104HalfEE_St5arrayIPcLm2EELi4E23TrivialOffsetCalculatorILi1EjESE_NS0_6memory12LoadWithCastILi1EEENSF_13StoreWithCastILi1EEEEEviT_T0_T2_T3_T4_T5_)
        /*06f8*/ 	.word	0x00000000


	//----- nvinfo : EIATTR_MIN_STACK_SIZE
	.align		4
.L_335:
        /*06fc*/ 	.byte	0x04, 0x12
        /*06fe*/ 	.short	(.L_337 - .L_336)
	.align		4
.L_336:
        /*0700*/ 	.word	index@(_ZN2at6native18elementwise_kernelILi128ELi4EZNS0_22gpu_kernel_impl_nocastIZZZNS0_68_GLOBAL__N__08176361_30_ActivationHardsigmoidKernel_cu_1520ed90_310218hardsigmoid_kernelERNS_18TensorIteratorBaseEENKUlvE_clEvENKUlvE1_clEvEUlN3c104HalfEE_EEvS5_RKT_EUliE_EEviT1_)
        /*0704*/ 	.word	0x00000000


	//----- nvinfo : EIATTR_MIN_STACK_SIZE
	.align		4
.L_337:
        /*0708*/ 	.byte	0x04, 0x12
        /*070a*/ 	.short	(.L_339 - .L_338)
	.align		4
.L_338:
        /*070c*/ 	.word	index@(_ZN2at6native27unrolled_elementwise_kernelIZZZNS0_68_GLOBAL__N__08176361_30_ActivationHardsigmoidKernel_cu_1520ed90_310218hardsigmoid_kernelERNS_18TensorIteratorBaseEENKUlvE_clEvENKUlvE1_clEvEUlN3c104HalfEE_St5arrayIPcLm2EELi4E23TrivialOffsetCalculatorILi1EjESE_NS0_6memory15LoadWithoutCastENSF_16StoreWithoutCastEEEviT_T0_T2_T3_T4_T5_)
        /*0710*/ 	.word	0x00000000


	//----- nvinfo : EIATTR_MIN_STACK_SIZE
	.align		4
.L_339:
        /*0714*/ 	.byte	0x04, 0x12
        /*0716*/ 	.short	(.L_341 - .L_340)
	.align		4
.L_340:
        /*0718*/ 	.word	index@(_ZN2at6native29vectorized_elementwise_kernelILi2EZZZNS0_68_GLOBAL__N__08176361_30_ActivationHardsigmoidKernel_cu_1520ed90_310218hardsigmoid_kernelERNS_18TensorIteratorBaseEENKUlvE_clEvENKUlvE1_clEvEUlN3c104HalfEE_St5arrayIPcLm2EEEEviT0_T1_)
        /*071c*/ 	.word	0x00000000


	//----- nvinfo : EIATTR_MIN_STACK_SIZE
	.align		4
.L_341:
        /*0720*/ 	.byte	0x04, 0x12
        /*0722*/ 	.short	(.L_343 - .L_342)
	.align		4
.L_342:
        /*0724*/ 	.word	index@(_ZN2at6native29vectorized_elementwise_kernelILi4EZZZNS0_68_GLOBAL__N__08176361_30_ActivationHardsigmoidKernel_cu_1520ed90_310218hardsigmoid_kernelERNS_18TensorIteratorBaseEENKUlvE_clEvENKUlvE1_clEvEUlN3c104HalfEE_St5arrayIPcLm2EEEEviT0_T1_)
        /*0728*/ 	.word	0x00000000


	//----- nvinfo : EIATTR_MIN_STACK_SIZE
	.align		4
.L_343:
        /*072c*/ 	.byte	0x04, 0x12
        /*072e*/ 	.short	(.L_345 - .L_344)
	.align		4
.L_344:
        /*0730*/ 	.word	index@(_ZN2at6native29vectorized_elementwise_kernelILi8EZZZNS0_68_GLOBAL__N__08176361_30_ActivationHardsigmoidKernel_cu_1520ed90_310218hardsigmoid_kernelERNS_18TensorIteratorBaseEENKUlvE_clEvENKUlvE1_clEvEUlN3c104HalfEE_St5arrayIPcLm2EEEEviT0_T1_)
        /*0734*/ 	.word	0x00000000


	//----- nvinfo : EIATTR_MIN_STACK_SIZE
	.align		4
.L_345:
        /*0738*/ 	.byte	0x04, 0x12
        /*073a*/ 	.short	(.L_347 - .L_346)
	.align		4
.L_346:
        /*073c*/ 	.word	index@(_ZN2at6native18elementwise_kernelILi128ELi4EZNS0_15gpu_kernel_implIZZZNS0_68_GLOBAL__N__08176361_30_ActivationHardsigmoidKernel_cu_1520ed90_310218hardsigmoid_kernelERNS_18TensorIteratorBaseEENKUlvE_clEvENKUlvE0_clEvEUlfE_EEvS5_RKT_EUliE_EEviT1_)
        /*0740*/ 	.word	0x00000000


	//----- nvinfo : EIATTR_MIN_STACK_SIZE
	.align		4
.L_347:
        /*0744*/ 	.byte	0x04, 0x12
        /*0746*/ 	.short	(.L_349 - .L_348)
	.align		4
.L_348:
        /*0748*/ 	.word	index@(_ZN2at6native27unrolled_elementwise_kernelIZZZNS0_68_GLOBAL__N__08176361_30_ActivationHardsigmoidKernel_cu_1520ed90_310218hardsigmoid_kernelERNS_18TensorIteratorBaseEENKUlvE_clEvENKUlvE0_clEvEUlfE_St5arrayIPcLm2EELi4E23TrivialOffsetCalculatorILi1EjESC_NS0_6memory12LoadWithCastILi1EEENSD_13StoreWithCastILi1EEEEEviT_T0_T2_T3_T4_T5_)
        /*074c*/ 	.word	0x00000000


	//----- nvinfo : EIATTR_MIN_STACK_SIZE
	.align		4
.L_349:
        /*0750*/ 	.byte	0x04, 0x12
        /*0752*/ 	.short	(.L_351 - .L_350)
	.align		4
.L_350:
        /*0754*/ 	.word	index@(_ZN2at6native18elementwise_kernelILi128ELi2EZNS0_22gpu_kernel_impl_nocastIZZZNS0_68_GLOBAL__N__08176361_30_ActivationHardsigmoidKernel_cu_1520ed90_310218hardsigmoid_kernelERNS_18TensorIteratorBaseEENKUlvE_clEvENKUlvE0_clEvEUlfE_EEvS5_RKT_EUliE_EEviT1_)
        /*0758*/ 	.word	0x00000000


	//----- nvinfo : EIATTR_MIN_STACK_SIZE
	.align		4
.L_351:
        /*075c*/ 	.byte	0x04, 0x12
        /*075e*/ 	.short	(.L_353 - .L_352)
	.align		4
.L_352:
        /*0760*/ 	.word	index@(_ZN2at6native27unrolled_elementwise_kernelIZZZNS0_68_GLOBAL__N__08176361_30_ActivationHardsigmoidKernel_cu_1520ed90_310218hardsigmoid_kernelERNS_18TensorIteratorBaseEENKUlvE_clEvENKUlvE0_clEvEUlfE_St5arrayIPcLm2EELi4E23TrivialOffsetCalculatorILi1EjESC_NS0_6memory15LoadWithoutCastENSD_16StoreWithoutCastEEEviT_T0_T2_T3_T4_T5_)
        /*0764*/ 	.word	0x00000000


	//----- nvinfo : EIATTR_MIN_STACK_SIZE
	.align		4
.L_353:
        /*0768*/ 	.byte	0x04, 0x12
        /*076a*/ 	.short	(.L_355 - .L_354)
	.align		4
.L_354:
        /*076c*/ 	.word	index@(_ZN2at6native29vectorized_elementwise_kernelILi2EZZZNS0_68_GLOBAL__N__08176361_30_ActivationHardsigmoidKernel_cu_1520ed90_310218hardsigmoid_kernelERNS_18TensorIteratorBaseEENKUlvE_clEvENKUlvE0_clEvEUlfE_St5arrayIPcLm2EEEEviT0_T1_)
        /*0770*/ 	.word	0x00000000


	//----- nvinfo : EIATTR_MIN_STACK_SIZE
	.align		4
.L_355:
        /*0774*/ 	.byte	0x04, 0x12
        /*0776*/ 	.short	(.L_357 - .L_356)
	.align		4
.L_356:
        /*0778*/ 	.word	index@(_ZN2at6native29vectorized_elementwise_kernelILi4EZZZNS0_68_GLOBAL__N__08176361_30_ActivationHardsigmoidKernel_cu_1520ed90_310218hardsigmoid_kernelERNS_18TensorIteratorBaseEENKUlvE_clEvENKUlvE0_clEvEUlfE_St5arrayIPcLm2EEEEviT0_T1_)
        /*077c*/ 	.word	0x00000000


	//----- nvinfo : EIATTR_MIN_STACK_SIZE
	.align		4
.L_357:
        /*0780*/ 	.byte	0x04, 0x12
        /*0782*/ 	.short	(.L_359 - .L_358)
	.align		4
.L_358:
        /*0784*/ 	.word	index@(_ZN2at6native29vectorized_elementwise_kernelILi8EZZZNS0_68_GLOBAL__N__08176361_30_ActivationHardsigmoidKernel_cu_1520ed90_310218hardsigmoid_kernelERNS_18TensorIteratorBaseEENKUlvE_clEvENKUlvE0_clEvEUlfE_St5arrayIPcLm2EEEEviT0_T1_)
        /*0788*/ 	.word	0x00000000


	//----- nvinfo : EIATTR_MIN_STACK_SIZE
	.align		4
.L_359:
        /*078c*/ 	.byte	0x04, 0x12
        /*078e*/ 	.short	(.L_361 - .L_360)
	.align		4
.L_360:
        /*0790*/ 	.word	index@(_ZN2at6native18elementwise_kernelILi128ELi4EZNS0_15gpu_kernel_implIZZZNS0_68_GLOBAL__N__08176361_30_ActivationHardsigmoidKernel_cu_1520ed90_310218hardsigmoid_kernelERNS_18TensorIteratorBaseEENKUlvE_clEvENKUlvE_clEvEUldE_EEvS5_RKT_EUliE_EEviT1_)
        /*0794*/ 	.word	0x00000000


	//----- nvinfo : EIATTR_MIN_STACK_SIZE
	.align		4
.L_361:
        /*0798*/ 	.byte	0x04, 0x12
        /*079a*/ 	.short	(.L_363 - .L_362)
	.align		4
.L_362:
        /*079c*/ 	.word	index@(_ZN2at6native27unrolled_elementwise_kernelIZZZNS0_68_GLOBAL__N__08176361_30_ActivationHardsigmoidKernel_cu_1520ed90_310218hardsigmoid_kernelERNS_18TensorIteratorBaseEENKUlvE_clEvENKUlvE_clEvEUldE_St5arrayIPcLm2EELi4E23TrivialOffsetCalculatorILi1EjESC_NS0_6memory12LoadWithCastILi1EEENSD_13StoreWithCastILi1EEEEEviT_T0_T2_T3_T4_T5_)
        /*07a0*/ 	.word	0x00000000


	//----- nvinfo : EIATTR_MIN_STACK_SIZE
	.align		4
.L_363:
        /*07a4*/ 	.byte	0x04, 0x12
        /*07a6*/ 	.short	(.L_365 - .L_364)
	.align		4
.L_364:
        /*07a8*/ 	.word	index@(_ZN2at6native18elementwise_kernelILi128ELi2EZNS0_22gpu_kernel_impl_nocastIZZZNS0_68_GLOBAL__N__08176361_30_ActivationHardsigmoidKernel_cu_1520ed90_310218hardsigmoid_kernelERNS_18TensorIteratorBaseEENKUlvE_clEvENKUlvE_clEvEUldE_EEvS5_RKT_EUliE_EEviT1_)
        /*07ac*/ 	.word	0x00000000


	//----- nvinfo : EIATTR_MIN_STACK_SIZE
	.align		4
.L_365:
        /*07b0*/ 	.byte	0x04, 0x12
        /*07b2*/ 	.short	(.L_367 - .L_366)
	.align		4
.L_366:
        /*07b4*/ 	.word	index@(_ZN2at6native27unrolled_elementwise_kernelIZZZNS0_68_GLOBAL__N__08176361_30_ActivationHardsigmoidKernel_cu_1520ed90_310218hardsigmoid_kernelERNS_18TensorIteratorBaseEENKUlvE_clEvENKUlvE_clEvEUldE_St5arrayIPcLm2EELi4E23TrivialOffsetCalculatorILi1EjESC_NS0_6memory15LoadWithoutCastENSD_16StoreWithoutCastEEEviT_T0_T2_T3_T4_T5_)
        /*07b8*/ 	.word	0x00000000


	//----- nvinfo : EIATTR_MIN_STACK_SIZE
	.align		4
.L_367:
        /*07bc*/ 	.byte	0x04, 0x12
        /*07be*/ 	.short	(.L_369 - .L_368)
	.align		4
.L_368:
        /*07c0*/ 	.word	index@(_ZN2at6native29vectorized_elementwise_kernelILi2EZZZNS0_68_GLOBAL__N__08176361_30_ActivationHardsigmoidKernel_cu_1520ed90_310218hardsigmoid_kernelERNS_18TensorIteratorBaseEENKUlvE_clEvENKUlvE_clEvEUldE_St5arrayIPcLm2EEEEviT0_T1_)
        /*07c4*/ 	.word	0x00000000


	//----- nvinfo : EIATTR_MIN_STACK_SIZE
	.align		4
.L_369:
        /*07c8*/ 	.byte	0x04, 0x12
        /*07ca*/ 	.short	(.L_371 - .L_370)
	.align		4
.L_370:
        /*07cc*/ 	.word	index@(_ZN2at6native29vectorized_elementwise_kernelILi4EZZZNS0_68_GLOBAL__N__08176361_30_ActivationHardsigmoidKernel_cu_1520ed90_310218hardsigmoid_kernelERNS_18TensorIteratorBaseEENKUlvE_clEvENKUlvE_clEvEUldE_St5arrayIPcLm2EEEEviT0_T1_)
        /*07d0*/ 	.word	0x00000000


	//----- nvinfo : EIATTR_MIN_STACK_SIZE
	.align		4
.L_371:
        /*07d4*/ 	.byte	0x04, 0x12
        /*07d6*/ 	.short	(.L_373 - .L_372)
	.align		4
.L_372:
        /*07d8*/ 	.word	index@(_ZN2at6native29vectorized_elementwise_kernelILi8EZZZNS0_68_GLOBAL__N__08176361_30_ActivationHardsigmoidKernel_cu_1520ed90_310218hardsigmoid_kernelERNS_18TensorIteratorBaseEENKUlvE_clEvENKUlvE_clEvEUldE_St5arrayIPcLm2EEEEviT0_T1_)
        /*07dc*/ 	.word	0x00000000
.L_373:


//--------------------- .nv.compat                --------------------------
	.section	.nv.compat,"",@"SHT_CUDA_COMPAT_INFO"
	.align	4
        /*0000*/ 	.byte	0x02, 0x09, 0x01, 0x00, 0x02, 0x02, 0x01, 0x00, 0x02, 0x05, 0x05, 0x00, 0x03, 0x07, 0x01, 0x01
        /*0010*/ 	.byte	0x02, 0x03, 0x00, 0x00, 0x02, 0x06, 0x01, 0x00, 0x04, 0x0b, 0x08, 0x00, 0x01, 0x00, 0x00, 0x00
        /*0020*/ 	.byte	0x00, 0x00, 0x00, 0x00


//--------------------- .nv.info._ZN2at6native18elementwise_kernelILi128ELi4EZNS0_15gpu_kernel_implIZZZNS0_68_GLOBAL__N__08176361_30_ActivationHardsigmoidKernel_cu_1520ed90_310227hardsigmoid_backward_kernelERNS_18TensorIteratorBaseEENKUlvE_clEvENKUlvE2_clEvEUlN3c108BFloat16ES9_E_EEvS5_RKT_EUliE_EEviT1_ --------------------------
	.section	.nv.info._ZN2at6native18elementwise_kernelILi128ELi4EZNS0_15gpu_kernel_implIZZZNS0_68_GLOBAL__N__08176361_30_ActivationHardsigmoidKernel_cu_1520ed90_310227hardsigmoid_backward_kernelERNS_18TensorIteratorBaseEENKUlvE_clEvENKUlvE2_clEvEUlN3c108BFloat16ES9_E_EEvS5_RKT_EUliE_EEviT1_,"",@"SHT_CUDA_INFO"
	.sectionflags	@""
	.align	4


	//----- nvinfo : EIATTR_CUDA_API_VERSION
	.align		4
        /*0000*/ 	.byte	0x04, 0x37
        /*0002*/ 	.short	(.L_375 - .L_374)
.L_374:
        /*0004*/ 	.word	0x00000082


	//----- nvinfo : EIATTR_KPARAM_INFO
	.align		4
.L_375:
        /*0008*/ 	.byte	0x04, 0x17
        /*000a*/ 	.short	(.L_377 - .L_376)
.L_376:
        /*000c*/ 	.word	0x00000000
        /*0010*/ 	.short	0x0001
        /*0012*/ 	.short	0x0008
        /*0014*/ 	.byte	0x00, 0xf0, 0x81, 0x0a


	//----- nvinfo : EIATTR_KPARAM_INFO
	.align		4
.L_377:
        /*0018*/ 	.byte	0x04, 0x17
        /*001a*/ 	.short	(.L_379 - .L_378)
.L_378:
        /*001c*/ 	.word	0x00000000
        /*0020*/ 	.short	0x0000
        /*0022*/ 	.short	0x0000
        /*0024*/ 	.byte	0x00, 0xf0, 0x11, 0x00


	//----- nvinfo : EIATTR_SPARSE_MMA_MASK
	.align		4
.L_379:
        /*0028*/ 	.byte	0x03, 0x50
        /*002a*/ 	.short	0x0000


	//----- nvinfo : EIATTR_MAXREG_COUNT
	.align		4
        /*002c*/ 	.byte	0x03, 0x1b
        /*002e*/ 	.short	0x0080


	//----- nvinfo : EIATTR_EXTERNS
	.align		4
        /*0030*/ 	.byte	0x04, 0x0f
        /*0032*/ 	.short	(.L_381 - .L_380)


	//   ....[0]....
	.align		4
.L_380:
        /*0034*/ 	.word	index@(__assertfail)


	//----- nvinfo : EIATTR_MERCURY_ISA_VERSION
	.align		4
.L_381:
        /*0038*/ 	.byte	0x03, 0x5f
        /*003a*/ 	.short	0x0101


	//----- nvinfo : EIATTR_VRC_CTA_INIT_COUNT
	.align		4
        /*003c*/ 	.byte	0x02, 0x4a
	.zero		1
	.zero		1


	//----- nvinfo : EIATTR_SYSCALL_OFFSETS
	.align		4
        /*0040*/ 	.byte	0x04, 0x46
        /*0042*/ 	.short	(.L_383 - .L_382)


	//   ....[0]....
.L_382:
        /*0044*/ 	.word	0x00002640


	//   ....[1]....
        /*0048*/ 	.word	0x000035e0


	//   ....[2]....
        /*004c*/ 	.word	0x00004520


	//   ....[3]....
        /*0050*/ 	.word	0x00006cf0


	//   ....[4]....
        /*0054*/ 	.word	0x00007c80


	//   ....[5]....
        /*0058*/ 	.word	0x00008a10


	//   ....[6]....
        /*005c*/ 	.word	0x0000b2d0


	//   ....[7]....
        /*0060*/ 	.word	0x0000c260


	//   ....[8]....
        /*0064*/ 	.word	0x0000cff0


	//   ....[9]....
        /*0068*/ 	.word	0x0000f8d0


	//   ....[10]....
        /*006c*/ 	.word	0x00010860


	//   ....[11]....
        /*0070*/ 	.word	0x000115c0


	//----- nvinfo : EIATTR_EXIT_INSTR_OFFSETS
	.align		4
.L_383:
        /*0074*/ 	.byte	0x04, 0x1c
        /*0076*/ 	.short	(.L_385 - .L_384)


	//   ....[0]....
.L_384:
        /*0078*/ 	.word	0x0000d2b0


	//   ....[1]....
        /*007c*/ 	.word	0x00010a40


	//   ....[2]....
        /*0080*/ 	.word	0x00010a80


	//   ....[3]....
        /*0084*/ 	.word	0x00010b20


	//   ....[4]....
        /*0088*/ 	.word	0x00010b60


	//   ....[5]....
        /*008c*/ 	.word	0x00010ba0


	//   ....[6]....
        /*0090*/ 	.word	0x00010c30


	//   ....[7]....
        /*0094*/ 	.word	0x00010c70


	//   ....[8]....
        /*0098*/ 	.word	0x00010d10


	//   ....[9]....
        /*009c*/ 	.word	0x00010d60


	//   ....[10]....
        /*00a0*/ 	.word	0x00010db0


	//   ....[11]....
        /*00a4*/ 	.word	0x00010e90


	//   ....[12]....
        /*00a8*/ 	.word	0x00011000


	//   ....[13]....
        /*00ac*/ 	.word	0x00011170


	//   ....[14]....
        /*00b0*/ 	.word	0x000112d0


	//   ....[15]....
        /*00b4*/ 	.word	0x00011310


	//   ....[16]....
        /*00b8*/ 	.word	0x00011350


	//   ....[17]....
        /*00bc*/ 	.word	0x00011400


	//   ....[18]....
        /*00c0*/ 	.word	0x00011460


	//   ....[19]....
        /*00c4*/ 	.word	0x000115d0


	//   ....[20]....
        /*00c8*/ 	.word	0x000116e0


	//   ....[21]....
        /*00cc*/ 	.word	0x00011820


	//   ....[22]....
        /*00d0*/ 	.word	0x00011840


	//----- nvinfo : EIATTR_MAX_THREADS
	.align		4
.L_385:
        /*00d4*/ 	.byte	0x04, 0x05
        /*00d6*/ 	.short	(.L_387 - .L_386)
.L_386:
        /*00d8*/ 	.word	0x00000080
        /*00dc*/ 	.word	0x00000001
        /*00e0*/ 	.word	0x00000001


	//----- nvinfo : EIATTR_CRS_STACK_SIZE
	.align		4
.L_387:
        /*00e4*/ 	.byte	0x04, 0x1e
        /*00e6*/ 	.short	(.L_389 - .L_388)
.L_388:
        /*00e8*/ 	.word	0x00000000


	//----- nvinfo : EIATTR_CBANK_PARAM_SIZE
	.align		4
.L_389:
        /*00ec*/ 	.byte	0x03, 0x19
        /*00ee*/ 	.short	0x02a8


	//----- nvinfo : EIATTR_PARAM_CBANK
	.align		4
        /*00f0*/ 	.byte	0x04, 0x0a
        /*00f2*/ 	.short	(.L_391 - .L_390)
	.align		4
.L_390:
        /*00f4*/ 	.word	index@(.nv.constant0._ZN2at6native18elementwise_kernelILi128ELi4EZNS0_15gpu_kernel_implIZZZNS0_68_GLOBAL__N__08176361_30_ActivationHardsigmoidKernel_cu_1520ed90_310227hardsigmoid_backward_kernelERNS_18TensorIteratorBaseEENKUlvE_clEvENKUlvE2_clEvEUlN3c108BFloat16ES9_E_EEvS5_RKT_EUliE_EEviT1_)
        /*00f8*/ 	.short	0x0380
        /*00fa*/ 	.short	0x02a8


	//----- nvinfo : EIATTR_SW_WAR
	.align		4
.L_391:
        /*00fc*/ 	.byte	0x04, 0x36
        /*00fe*/ 	.short	(.L_393 - .L_392)
.L_392:
        /*0100*/ 	.word	0x00000008
.L_393:


//--------------------- .nv.info._ZN2at6native27unrolled_elementwise_kernelIZZZNS0_68_GLOBAL__N__08176361_30_ActivationHardsigmoidKernel_cu_1520ed90_310227hardsigmoid_backward_kernelERNS_18TensorIteratorBaseEENKUlvE_clEvENKUlvE2_clEvEUlN3c108BFloat16ES8_E_St5arrayIPcLm3EELi4E23TrivialOffsetCalculatorILi2EjESD_ILi1EjENS0_6memory12LoadWithCastILi2EEENSG_13StoreWithCastILi1EEEEEviT_T0_T2_T3_T4_T5_ --------------------------
	.section	.nv.info._ZN2at6native27unrolled_elementwise_kernelIZZZNS0_68_GLOBAL__N__08176361_30_ActivationHardsigmoidKernel_cu_1520ed90_310227hardsigmoid_backward_kernelERNS_18TensorIteratorBaseEENKUlvE_clEvENKUlvE2_clEvEUlN3c108BFloat16ES8_E_St5arrayIPcLm3EELi4E23TrivialOffsetCalculatorILi2EjESD_ILi1EjENS0_6memory12LoadWithCastILi2EEENSG_13StoreWithCastILi1EEEEEviT_T0_T2_T3_T4_T5_,"",@"SHT_CUDA_INFO"
	.sectionflags	@""
	.align	4


	//----- nvinfo : EIATTR_CUDA_API_VERSION
	.align		4
        /*0000*/ 	.byte	0x04, 0x37
        /*0002*/ 	.short	(.L_395 - .L_394)
.L_394:
        /*0004*/ 	.word	0x00000082


	//----- nvinfo : EIATTR_KPARAM_INFO
	.align		4
.L_395:
        /*0008*/ 	.byte	0x04, 0x17
        /*000a*/ 	.short	(.L_397 - .L_396)
.L_396:
        /*000c*/ 	.word	0x00000000
        /*0010*/ 	.short	0x0006
        /*0012*/ 	.short	0x0048
        /*0014*/ 	.byte	0x00, 0xf0, 0x21, 0x00


	//----- nvinfo : EIATTR_KPARAM_INFO
	.align		4
.L_397:
        /*0018*/ 	.byte	0x04, 0x17
        /*001a*/ 	.short	(.L_399 - .L_398)
.L_398:
        /*001c*/ 	.word	0x00000000
        /*0020*/ 	.short	0x0005
        /*0022*/ 	.short	0x003c
        /*0024*/ 	.byte	0x00, 0xf0, 0x31, 0x00


	//----- nvinfo : EIATTR_KPARAM_INFO
	.align		4
.L_399:
        /*0028*/ 	.byte	0x04, 0x17
        /*002a*/ 	.short	(.L_401 - .L_400)
.L_400:
        /*002c*/ 	.word	0x00000000
        /*0030*/ 	.short	0x0004
        /*0032*/ 	.short	0x0039
        /*0034*/ 	.byte	0x00, 0xf0, 0x05, 0x00


	//----- nvinfo : EIATTR_KPARAM_INFO
	.align		4
.L_401:
        /*0038*/ 	.byte	0x04, 0x17
        /*003a*/ 	.short	(.L_403 - .L_402)
.L_402:
        /*003c*/ 	.word	0x00000000
        /*0040*/ 	.short	0x0003
        /*0042*/ 	.short	0x0038
        /*0044*/ 	.byte	0x00, 0xf0, 0x05, 0x00


	//----- nvinfo : EIATTR_KPARAM_INFO
	.align		4
.L_403:
        /*0048*/ 	.byte	0x04, 0x17
        /*004a*/ 	.short	(.L_405 - .L_404)
.L_404:
        /*004c*/ 	.word	0x00000000
        /*0050*/ 	.short	0x0002
        /*0052*/ 	.short	0x0020
        /*0054*/ 	.byte	0x00, 0xf0, 0x61, 0x00


	//----- nvinfo : EIATTR_KPARAM_INFO
	.align		4
.L_405:
        /*0058*/ 	.byte	0x04, 0x17
        /*005a*/ 	.short	(.L_407 - .L_406)
.L_406:
        /*005c*/ 	.word	0x00000000
        /*0060*/ 	.short	0x0001
        /*0062*/ 	.short	0x0008
        /*0064*/ 	.byte	0x00, 0xf0, 0x61, 0x00


	//----- nvinfo : EIATTR_KPARAM_INFO
	.align		4
.L_407:
        /*0068*/ 	.byte	0x04, 0x17
        /*006a*/ 	.short	(.L_409 - .L_408)
.L_408:
        /*006c*/ 	.word	0x00000000
        /*0070*/ 	.short	0x0000
        /*0072*/ 	.short	0x0000
        /*0074*/ 	.byte	0x00, 0xf0, 0x11, 0x00


	//----- nvinfo : EIATTR_SPARSE_MMA_MASK
	.align		4
.L_409:
        /*0078*/ 	.byte	0x03, 0x50
        /*007a*/ 	.short	0x0000


	//----- nvinfo : EIATTR_MAXREG_COUNT
	.align		4
        /*007c*/ 	.byte	0x03, 0x1b
        /*007e*/ 	.short	0x00ff


	//----- nvinfo : EIATTR_EXTERNS
	.align		4
        /*0080*/ 	.byte	0x04, 0x0f
        /*0082*/ 	.short	(.L_411 - .L_410)


	//   ....[0]....
	.align		4
.L_410:
        /*0084*/ 	.word	index@(__assertfail)


	//----- nvinfo : EIATTR_MERCURY_ISA_VERSION
	.align		4
.L_411:
        /*0088*/ 	.byte	0x03, 0x5f
        /*008a*/ 	.short	0x0101


	//----- nvinfo : EIATTR_VRC_CTA_INIT_COUNT
	.align		4
        /*008c*/ 	.byte	0x02, 0x4a
	.zero		1
	.zero		1


	//----- nvinfo : EIATTR_SYSCALL_OFFSETS
	.align		4
        /*0090*/ 	.byte	0x04, 0x46
        /*0092*/ 	.short	(.L_413 - .L_412)


	//   ....[0]....
.L_412:
        /*0094*/ 	.word	0x00001020


	//   ....[1]....
        /*0098*/ 	.word	0x000020d0


	//   ....[2]....
        /*009c*/ 	.word	0x000032c0


	//   ....[3]....
        /*00a0*/ 	.word	0x00004370


	//   ....[4]....
        /*00a4*/ 	.word	0x000054a0


	//   ....[5]....
        /*00a8*/ 	.word	0x00006560


	//   ....[6]....
        /*00ac*/ 	.word	0x00007690


	//   ....[7]....
        /*00b0*/ 	.word	0x00008660


	//   ....[8]....
        /*00b4*/ 	.word	0x00009820


	//   ....[9]....
        /*00b8*/ 	.word	0x0000a700


	//   ....[10]....
        /*00bc*/ 	.word	0x0000b680


	//   ....[11]....
        /*00c0*/ 	.word	0x0000c600


	//----- nvinfo : EIATTR_EXIT_INSTR_OFFSETS
	.align		4
.L_413:
        /*00c4*/ 	.byte	0x04, 0x1c
        /*00c6*/ 	.short	(.L_415 - .L_414)


	//   ....[0]....
.L_414:
        /*00c8*/ 	.word	0x0000b930


	//   ....[1]....
        /*00cc*/ 	.word	0x0000ba80


	//   ....[2]....
        /*00d0*/ 	.word	0x0000bac0


	//   ....[3]....
        /*00d4*/ 	.word	0x0000bb60


	//   ....[4]....
        /*00d8*/ 	.word	0x0000bba0


	//   ....[5]....
        /*00dc*/ 	.word	0x0000bbe0


	//   ....[6]....
        /*00e0*/ 	.word	0x0000bc70


	//   ....[7]....
        /*00e4*/ 	.word	0x0000bcb0


	//   ....[8]....
        /*00e8*/ 	.word	0x0000bd50


	//   ....[9]....
        /*00ec*/ 	.word	0x0000bda0


	//   ....[10]....
        /*00f0*/ 	.word	0x0000bdf0


	//   ....[11]....
        /*00f4*/ 	.word	0x0000bed0


	//   ....[12]....
        /*00f8*/ 	.word	0x0000c040


	//   ....[13]....
        /*00fc*/ 	.word	0x0000c1b0


	//   ....[14]....
        /*0100*/ 	.word	0x0000c310


	//   ....[15]....
        /*0104*/ 	.word	0x0000c350


	//   ....[16]....
        /*0108*/ 	.word	0x0000c390


	//   ....[17]....
        /*010c*/ 	.word	0x0000c440


	//   ....[18]....
        /*0110*/ 	.word	0x0000c4a0


	//   ....[19]....
        /*0114*/ 	.word	0x0000c610


	//   ....[20]....
        /*0118*/ 	.word	0x0000c720


	//   ....[21]....
        /*011c*/ 	.word	0x0000c860


	//   ....[22]....
        /*0120*/ 	.word	0x0000c880


	//----- nvinfo : EIATTR_MAX_THREADS
	.align		4
.L_415:
        /*0124*/ 	.byte	0x04, 0x05
        /*0126*/ 	.short	(.L_417 - .L_416)
.L_416:
        /*0128*/ 	.word	0x00000080
        /*012c*/ 	.word	0x00000001
        /*0130*/ 	.word	0x00000001


	//----- nvinfo : EIATTR_CRS_STACK_SIZE
	.align		4
.L_417:
        /*0134*/ 	.byte	0x04, 0x1e
        /*0136*/ 	.short	(.L_419 - .L_418)
.L_418:
        /*0138*/ 	.word	0x00000000


	//----- nvinfo : EIATTR_CBANK_PARAM_SIZE
	.align		4
.L_419:
        /*013c*/ 	.byte	0x03, 0x19
        /*013e*/ 	.short	0x0050


	//----- nvinfo : EIATTR_PARAM_CBANK
	.align		4
        /*0140*/ 	.byte	0x04, 0x0a
        /*0142*/ 	.short	(.L_421 - .L_420)
	.align		4
.L_420:
        /*0144*/ 	.word	index@(.nv.constant0._ZN2at6native27unrolled_elementwise_kernelIZZZNS0_68_GLOBAL__N__08176361_30_ActivationHardsigmoidKernel_cu_1520ed90_310227hardsigmoid_backward_kernelERNS_18TensorIteratorBaseEENKUlvE_clEvENKUlvE2_clEvEUlN3c108BFloat16ES8_E_St5arrayIPcLm3EELi4E23TrivialOffsetCalculatorILi2EjESD_ILi1EjENS0_6memory12LoadWithCastILi2EEENSG_13StoreWithCastILi1EEEEEviT_T0_T2_T3_T4_T5_)
        /*0148*/ 	.short	0x0380
        /*014a*/ 	.short	0x0050


	//----- nvinfo : EIATTR_SW_WAR
	.align		4
.L_421:
        /*014c*/ 	.byte	0x04, 0x36
        /*014e*/ 	.short	(.L_423 - .L_422)
.L_422:
        /*0150*/ 	.word	0x00000008
.L_423:


//--------------------- .nv.info._ZN2at6native18elementwise_kernelILi128ELi4EZNS0_22gpu_kernel_impl_nocastIZZZNS0_68_GLOBAL__N__08176361_30_ActivationHardsigmoidKernel_cu_1520ed90_310227hardsigmoid_backward_kernelERNS_18TensorIteratorBaseEENKUlvE_clEvENKUlvE2_clEvEUlN3c108BFloat16ES9_E_EEvS5_RKT_EUliE_EEviT1_ --------------------------
	.section	.nv.info._ZN2at6native18elementwise_kernelILi128ELi4EZNS0_22gpu_kernel_impl_nocastIZZZNS0_68_GLOBAL__N__08176361_30_ActivationHardsigmoidKernel_cu_1520ed90_310227hardsigmoid_backward_kernelERNS_18TensorIteratorBaseEENKUlvE_clEvENKUlvE2_clEvEUlN3c108BFloat16ES9_E_EEvS5_RKT_EUliE_EEviT1_,"",@"SHT_CUDA_INFO"
	.sectionflags	@""
	.align	4


	//----- nvinfo : EIATTR_CUDA_API_VERSION
	.align		4
        /*0000*/ 	.byte	0x04, 0x37
        /*0002*/ 	.short	(.L_425 - .L_424)
.L_424:
        /*0004*/ 	.word	0x00000082


	//----- nvinfo : EIATTR_KPARAM_INFO
	.align		4
.L_425:
        /*0008*/ 	.byte	0x04, 0x17
        /*000a*/ 	.short	(.L_427 - .L_426)
.L_426:
        /*000c*/ 	.word	0x00000000
        /*0010*/ 	.short	0x0001
        /*0012*/ 	.short	0x0008
        /*0014*/ 	.byte	0x00, 0xf0, 0x61, 0x0a


	//----- nvinfo : EIATTR_KPARAM_INFO
	.align		4
.L_427:
        /*0018*/ 	.byte	0x04, 0x17
        /*001a*/ 	.short	(.L_429 - .L_428)
.L_428:
        /*001c*/ 	.word	0x00000000
        /*0020*/ 	.short	0x0000
        /*0022*/ 	.short	0x0000
        /*0024*/ 	.byte	0x00, 0xf0, 0x11, 0x00


	//----- nvinfo : EIATTR_SPARSE_MMA_MASK
	.align		4
.L_429:
        /*0028*/ 	.byte	0x03, 0x50
        /*002a*/ 	.short	0x0000


	//----- nvinfo : EIATTR_MAXREG_COUNT
	.align		4
        /*002c*/ 	.byte	0x03, 0x1b
        /*002e*/ 	.short	0x0080


	//----- nvinfo : EIATTR_MERCURY_ISA_VERSION
	.align		4
        /*0030*/ 	.byte	0x03, 0x5f
        /*0032*/ 	.short	0x0101


	//----- nvinfo : EIATTR_VRC_CTA_INIT_COUNT
	.align		4
        /*0034*/ 	.byte	0x02, 0x4a
	.zero		1
	.zero		1


	//----- nvinfo : EIATTR_EXIT_INSTR_OFFSETS
	.align		4
        /*0038*/ 	.byte	0x04, 0x1c
        /*003a*/ 	.short	(.L_431 - .L_430)


	//   ....[0]....
.L_430:
        /*003c*/ 	.word	0x000003f0


	//   ....[1]....
        /*0040*/ 	.word	0x000004c0


	//   ....[2]....
        /*0044*/ 	.word	0x00004a90


	//   ....[3]....
        /*0048*/ 	.word	0x00006170


	//----- nvinfo : EIATTR_MAX_THREADS
	.align		4
.L_431:
        /*004c*/ 	.byte	0x04, 0x05
        /*004e*/ 	.short	(.L_433 - .L_432)
.L_432:
        /*0050*/ 	.word	0x00000080
        /*0054*/ 	.word	0x00000001
        /*0058*/ 	.word	0x00000001


	//----- nvinfo : EIATTR_CRS_STACK_SIZE
	.align		4
.L_433:
        /*005c*/ 	.byte	0x04, 0x1e
        /*005e*/ 	.short	(.L_435 - .L_434)
.L_434:
        /*0060*/ 	.word	0x00000000


	//----- nvinfo : EIATTR_CBANK_PARAM_SIZE
	.align		4
.L_435:
        /*0064*/ 	.byte	0x03, 0x19
        /*0066*/ 	.short	0x02a0


	//----- nvinfo : EIATTR_PARAM_CBANK
	.align		4
        /*0068*/ 	.byte	0x04, 0x0a
        /*006a*/ 	.short	(.L_437 - .L_436)
	.align		4
.L_436:
        /*006c*/ 	.word	index@(.nv.constant0._ZN2at6native18elementwise_kernelILi128ELi4EZNS0_22gpu_kernel_impl_nocastIZZZNS0_68_GLOBAL__N__08176361_30_ActivationHardsigmoidKernel_cu_1520ed90_310227hardsigmoid_backward_kernelERNS_18TensorIteratorBaseEENKUlvE_clEvENKUlvE2_clEvEUlN3c108BFloat16ES9_E_EEvS5_RKT_EUliE_EEviT1_)
        /*0070*/ 	.short	0x0380
        /*0072*/ 	.short	0x02a0


	//----- nvinfo : EIATTR_SW_WAR
	.align		4
.L_437:
        /*0074*/ 	.byte	0x04, 0x36
        /*0076*/ 	.short	(.L_439 - .L_438)
.L_438:
        /*0078*/ 	.word	0x00000008
.L_439:


//--------------------- .nv.info._ZN2at6native27unrolled_elementwise_kernelIZZZNS0_68_GLOBAL__N__08176361_30_ActivationHardsigmoidKernel_cu_1520ed90_310227hardsigmoid_backward_kernelERNS_18TensorIteratorBaseEENKUlvE_clEvENKUlvE2_clEvEUlN3c108BFloat16ES8_E_St5arrayIPcLm3EELi4E23TrivialOffsetCalculatorILi2EjESD_ILi1EjENS0_6memory15LoadWithoutCastENSG_16StoreWithoutCastEEEviT_T0_T2_T3_T4_T5_ --------------------------
	.section	.nv.info._ZN2at6native27unrolled_elementwise_kernelIZZZNS0_68_GLOBAL__N__08176361_30_ActivationHardsigmoidKernel_cu_1520ed90_310227hardsigmoid_backward_kernelERNS_18TensorIteratorBaseEENKUlvE_clEvENKUlvE2_clEvEUlN3c108BFloat16ES8_E_St5arrayIPcLm3EELi4E23TrivialOffsetCalculatorILi2EjESD_ILi1EjENS0_6memory15LoadWithoutCastENSG_16StoreWithoutCastEEEviT_T0_T2_T3_T4_T5_,"",@"SHT_CUDA_INFO"
	.sectionflags	@""
	.align	4


	//----- nvinfo : EIATTR_CUDA_API_VERSION
	.align		4
        /*0000*/ 	.byte	0x04, 0x37
        /*0002*/ 	.short	(.L_441 - .L_440)
.L_440:
        /*0004*/ 	.word	0x00000082


	//----- nvinfo : EIATTR_KPARAM_INFO
	.align		4
.L_441:
        /*0008*/ 	.byte	0x04, 0x17
        /*000a*/ 	.short	(.L_443 - .L_442)
.L_442:
        /*000c*/ 	.word	0x00000000
        /*0010*/ 	.short	0x0006
        /*0012*/ 	.short	0x003b
        /*0014*/ 	.byte	0x00, 0xf0, 0x05, 0x00


	//----- nvinfo : EIATTR_KPARAM_INFO
	.align		4
.L_443:
        /*0018*/ 	.byte	0x04, 0x17
        /*001a*/ 	.short	(.L_445 - .L_444)
.L_444:
        /*001c*/ 	.word	0x00000000
        /*0020*/ 	.short	0x0005
        /*0022*/ 	.short	0x003a
        /*0024*/ 	.byte	0x00, 0xf0, 0x05, 0x00


	//----- nvinfo : EIATTR_KPARAM_INFO
	.align		4
.L_445:
        /*0028*/ 	.byte	0x04, 0x17
        /*002a*/ 	.short	(.L_447 - .L_446)
.L_446:
        /*002c*/ 	.word	0x00000000
        /*0030*/ 	.short	0x0004
        /*0032*/ 	.short	0x0039
        /*0034*/ 	.byte	0x00, 0xf0, 0x05, 0x00


	//----- nvinfo : EIATTR_KPARAM_INFO
	.align		4
.L_447:
        /*0038*/ 	.byte	0x04, 0x17
        /*003a*/ 	.short	(.L_449 - .L_448)
.L_448:
        /*003c*/ 	.word	0x00000000
        /*0040*/ 	.short	0x0003
        /*0042*/ 	.short	0x0038
        /*0044*/ 	.byte	0x00, 0xf0, 0x05, 0x00


	//----- nvinfo : EIATTR_KPARAM_INFO
	.align		4
.L_449:
        /*0048*/ 	.byte	0x04, 0x17
        /*004a*/ 	.short	(.L_451 - .L_450)
.L_450:
        /*004c*/ 	.word	0x00000000
        /*0050*/ 	.short	0x0002
        /*0052*/ 	.short	0x0020
        /*0054*/ 	.byte	0x00, 0xf0, 0x61, 0x00


	//----- nvinfo : EIATTR_KPARAM_INFO
	.align		4
.L_451:
        /*0058*/ 	.byte	0x04, 0x17
        /*005a*/ 	.short	(.L_453 - .L_452)
.L_452:
        /*005c*/ 	.word	0x00000000
        /*0060*/ 	.short	0x0001
        /*0062*/ 	.short	0x0008
        /*0064*/ 	.byte	0x00, 0xf0, 0x61, 0x00


	//----- nvinfo : EIATTR_KPARAM_INFO
	.align		4
.L_453:
        /*0068*/ 	.byte	0x04, 0x17
        /*006a*/ 	.short	(.L_455 - .L_454)
.L_454:
        /*006c*/ 	.word	0x00000000
        /*0070*/ 	.short	0x0000
        /*0072*/ 	.short	0x0000
        /*0074*/ 	.byte	0x00, 0xf0, 0x11, 0x00


	//----- nvinfo : EIATTR_SPARSE_MMA_MASK
	.align		4
.L_455:
        /*0078*/ 	.byte	0x03, 0x50
        /*007a*/ 	.short	0x0000


	//----- nvinfo : EIATTR_MAXREG_COUNT
	.align		4
        /*007c*/ 	.byte	0x03, 0x1b
        /*007e*/ 	.short	0x00ff


	//----- nvinfo : EIATTR_MERCURY_ISA_VERSION
	.align		4
        /*0080*/ 	.byte	0x03, 0x5f
        /*0082*/ 	.short	0x0101


	//----- nvinfo : EIATTR_VRC_CTA_INIT_COUNT
	.align		4
        /*0084*/ 	.byte	0x02, 0x4a
	.zero		1
	.zero		1


	//----- nvinfo : EIATTR_EXIT_INSTR_OFFSETS
	.align		4
        /*0088*/ 	.byte	0x04, 0x1c
        /*008a*/ 	.short	(.L_457 - .L_456)


	//   ....[0]....
.L_456:
        /*008c*/ 	.word	0x000005f0


	//   ....[1]....
        /*0090*/ 	.word	0x000006a0


	//----- nvinfo : EIATTR_MAX_THREADS
	.align		4
.L_457:
        /*0094*/ 	.byte	0x04, 0x05
        /*0096*/ 	.short	(.L_459 - .L_458)
.L_458:
        /*0098*/ 	.word	0x00000080
        /*009c*/ 	.word	0x00000001
        /*00a0*/ 	.word	0x00000001


	//----- nvinfo : EIATTR_CRS_STACK_SIZE
	.align		4
.L_459:
        /*00a4*/ 	.byte	0x04, 0x1e
        /*00a6*/ 	.short	(.L_461 - .L_460)
.L_460:
        /*00a8*/ 	.word	0x00000000


	//----- nvinfo : EIATTR_CBANK_PARAM_SIZE
	.align		4
.L_461:
        /*00ac*/ 	.byte	0x03, 0x19
        /*00ae*/ 	.short	0x003c


	//----- nvinfo : EIATTR_PARAM_CBANK
	.align		4
        /*00b0*/ 	.byte	0x04, 0x0a
        /*00b2*/ 	.short	(.L_463 - .L_462)
	.align		4
.L_462:
        /*00b4*/ 	.word	index@(.nv.constant0._ZN2at6native27unrolled_elementwise_kernelIZZZNS0_68_GLOBAL__N__08176361_30_ActivationHardsigmoidKernel_cu_1520ed90_310227hardsigmoid_backward_kernelERNS_18TensorIteratorBaseEENKUlvE_clEvENKUlvE2_clEvEUlN3c108BFloat16ES8_E_St5arrayIPcLm3EELi4E23TrivialOffsetCalculatorILi2EjESD_ILi1EjENS0_6memory15LoadWithoutCastENSG_16StoreWithoutCastEEEviT_T0_T2_T3_T4_T5_)
        /*00b8*/ 	.short	0x0380
        /*00ba*/ 	.short	0x003c


	//----- nvinfo : EIATTR_SW_WAR
	.align		4
.L_463:
        /*00bc*/ 	.byte	0x04, 0x36
        /*00be*/ 	.short	(.L_465 - .L_464)
.L_464:
        /*00c0*/ 	.word	0x00000008
.L_465:


//--------------------- .nv.info._ZN2at6native29vectorized_elementwise_kernelILi2EZZZNS0_68_GLOBAL__N__08176361_30_ActivationHardsigmoidKernel_cu_1520ed90_310227hardsigmoid_backward_kernelERNS_18TensorIteratorBaseEENKUlvE_clEvENKUlvE2_clEvEUlN3c108BFloat16ES8_E_St5arrayIPcLm3EEEEviT0_T1_ --------------------------
	.section	.nv.info._ZN2at6native29vectorized_elementwise_kernelILi2EZZZNS0_68_GLOBAL__N__08176361_30_ActivationHardsigmoidKernel_cu_1520ed90_310227hardsigmoid_backward_kernelERNS_18TensorIteratorBaseEENKUlvE_clEvENKUlvE2_clEvEUlN3c108BFloat16ES8_E_St5arrayIPcLm3EEEEviT0_T1_,"",@"SHT_CUDA_INFO"
	.sectionflags	@""
	.align	4


	//----- nvinfo : EIATTR_CUDA_API_VERSION
	.align		4
        /*0000*/ 	.byte	0x04, 0x37
        /*0002*/ 	.short	(.L_467 - .L_466)
.L_466:
        /*0004*/ 	.word	0x00000082


	//----- nvinfo : EIATTR_KPARAM_INFO
	.align		4
.L_467:
        /*0008*/ 	.byte	0x04, 0x17
        /*000a*/ 	.short	(.L_469 - .L_468)
.L_468:
        /*000c*/ 	.word	0x00000000
        /*0010*/ 	.short	0x0002
        /*0012*/ 	.short	0x0020
        /*0014*/ 	.byte	0x00, 0xf0, 0x61, 0x00


	//----- nvinfo : EIATTR_KPARAM_INFO
	.align		4
.L_469:
        /*0018*/ 	.byte	0x04, 0x17
        /*001a*/ 	.short	(.L_471 - .L_470)
.L_470:
        /*001c*/ 	.word	0x00000000
        /*0020*/ 	.short	0x0001
        /*0022*/ 	.short	0x0008
        /*0024*/ 	.byte	0x00, 0xf0, 0x61, 0x00


	//----- nvinfo : EIATTR_KPARAM_INFO
	.align		4
.L_471:
        /*0028*/ 	.byte	0x04, 0x17
        /*002a*/ 	.short	(.L_473 - .L_472)
.L_472:
        /*002c*/ 	.word	0x00000000
        /*0030*/ 	.short	0x0000
        /*0032*/ 	.short	0x0000
        /*0034*/ 	.byte	0x00, 0xf0, 0x11, 0x00


	//----- nvinfo : EIATTR_SPARSE_MMA_MASK
	.align		4
.L_473:
        /*0038*/ 	.byte	0x03, 0x50
        /*003a*/ 	.short	0x0000


	//----- nvinfo : EIATTR_MAXREG_COUNT
	.align		4
        /*003c*/ 	.byte	0x03, 0x1b
        /*003e*/ 	.short	0x00ff


	//----- nvinfo : EIATTR_MERCURY_ISA_VERSION
	.align		4
        /*0040*/ 	.byte	0x03, 0x5f
        /*0042*/ 	.short	0x0101


	//----- nvinfo : EIATTR_VRC_CTA_INIT_COUNT
	.align		4
        /*0044*/ 	.byte	0x02, 0x4a
	.zero		1
	.zero		1


	//----- nvinfo : EIATTR_EXIT_INSTR_OFFSETS
	.align		4
        /*0048*/ 	.byte	0x04, 0x1c
        /*004a*/ 	.short	(.L_475 - .L_474)


	//   ....[0]....
.L_474:
        /*004c*/ 	.word	0x00000d50


	//   ....[1]....
        /*0050*/ 	.word	0x00000da0


	//   ....[2]....
        /*0054*/ 	.word	0x00001250


	//----- nvinfo : EIATTR_MAX_THREADS
	.align		4
.L_475:
        /*0058*/ 	.byte	0x04, 0x05
        /*005a*/ 	.short	(.L_477 - .L_476)
.L_476:
        /*005c*/ 	.word	0x00000080
        /*0060*/ 	.word	0x00000001
        /*0064*/ 	.word	0x00000001


	//----- nvinfo : EIATTR_CRS_STACK_SIZE
	.align		4
.L_477:
        /*0068*/ 	.byte	0x04, 0x1e
        /*006a*/ 	.short	(.L_479 - .L_478)
.L_478:
        /*006c*/ 	.word	0x00000000


	//----- nvinfo : EIATTR_CBANK_PARAM_SIZE
	.align		4
.L_479:
        /*0070*/ 	.byte	0x03, 0x19
        /*0072*/ 	.short	0x0038


	//----- nvinfo : EIATTR_PARAM_CBANK
	.align		4
        /*0074*/ 	.byte	0x04, 0x0a
        /*0076*/ 	.short	(.L_481 - .L_480)
	.align		4
.L_480:
        /*0078*/ 	.word	index@(.nv.constant0._ZN2at6native29vectorized_elementwise_kernelILi2EZZZNS0_68_GLOBAL__N__08176361_30_ActivationHardsigmoidKernel_cu_1520ed90_310227hardsigmoid_backward_kernelERNS_18TensorIteratorBaseEENKUlvE_clEvENKUlvE2_clEvEUlN3c108BFloat16ES8_E_St5arrayIPcLm3EEEEviT0_T1_)
        /*007c*/ 	.short	0x0380
        /*007e*/ 	.short	0x0038


	//----- nvinfo : EIATTR_SW_WAR
	.align		4
.L_481:
        /*0080*/ 	.byte	0x04, 0x36
        /*0082*/ 	.short	(.L_483 - .L_482)
.L_482:
        /*0084*/ 	.word	0x00000008
.L_483:


//--------------------- .nv.info._ZN2at6native29vectorized_elementwise_kernelILi4EZZZNS0_68_GLOBAL__N__08176361_30_ActivationHardsigmoidKernel_cu_1520ed90_310227hardsigmoid_backward_kernelERNS_18TensorIteratorBaseEENKUlvE_clEvENKUlvE2_clEvEUlN3c108BFloat16ES8_E_St5arrayIPcLm3EEEEviT0_T1_ --------------------------
	.section	.nv.info._ZN2at6native29vectorized_elementwise_kernelILi4EZZZNS0_68_GLOBAL__N__08176361_30_ActivationHardsigmoidKernel_cu_1520ed90_310227hardsigmoid_backward_kernelERNS_18TensorIteratorBaseEENKUlvE_clEvENKUlvE2_clEvEUlN3c108BFloat16ES8_E_St5arrayIPcLm3EEEEviT0_T1_,"",@"SHT_CUDA_INFO"
	.sectionflags	@""
	.align	4


	//----- nvinfo : EIATTR_CUDA_API_VERSION
	.align		4
        /*0000*/ 	.byte	0x04, 0x37
        /*0002*/ 	.short	(.L_485 - .L_484)
.L_484:
        /*0004*/ 	.word	0x00000082


	//----- nvinfo : EIATTR_KPARAM_INFO
	.align		4
.L_485:
        /*0008*/ 	.byte	0x04, 0x17
        /*000a*/ 	.short	(.L_487 - .L_486)
.L_486:
        /*000c*/ 	.word	0x00000000
        /*0010*/ 	.short	0x0002
        /*0012*/ 	.short	0x0020
        /*0014*/ 	.byte	0x00, 0xf0, 0x61, 0x00


	//----- nvinfo : EIATTR_KPARAM_INFO
	.align		4
.L_487:
        /*0018*/ 	.byte	0x04, 0x17
        /*001a*/ 	.short	(.L_489 - .L_488)
.L_488:
        /*001c*/ 	.word	0x00000000
        /*0020*/ 	.short	0x0001
        /*0022*/ 	.short	0x0008
        /*0024*/ 	.byte	0x00, 0xf0, 0x61, 0x00


	//----- nvinfo : EIATTR_KPARAM_INFO
	.align		4
.L_489:
        /*0028*/ 	.byte	0x04, 0x17
        /*002a*/ 	.short	(.L_491 - .L_490)
.L_490:
        /*002c*/ 	.word	0x00000000
        /*0030*/ 	.short	0x0000
        /*0032*/ 	.short	0x0000
        /*0034*/ 	.byte	0x00, 0xf0, 0x11, 0x00


	//----- nvinfo : EIATTR_SPARSE_MMA_MASK
	.align		4
.L_491:
        /*0038*/ 	.byte	0x03, 0x50
        /*003a*/ 	.short	0x0000


	//----- nvinfo : EIATTR_MAXREG_COUNT
	.align		4
        /*003c*/ 	.byte	0x03, 0x1b
        /*003e*/ 	.short	0x00ff


	//----- nvinfo : EIATTR_MERCURY_ISA_VERSION
	.align		4
        /*0040*/ 	.byte	0x03, 0x5f
        /*0042*/ 	.short	0x0101


	//----- nvinfo : EIATTR_VRC_CTA_INIT_COUNT
	.align		4
        /*0044*/ 	.byte	0x02, 0x4a
	.zero		1
	.zero		1


	//----- nvinfo : EIATTR_EXIT_INSTR_OFFSETS
	.align		4
        /*0048*/ 	.byte	0x04, 0x1c
        /*004a*/ 	.short	(.L_493 - .L_492)


	//   ....[0]....
.L_492:
        /*004c*/ 	.word	0x00000d50


	//   ....[1]....
        /*0050*/ 	.word	0x00000da0


	//   ....[2]....
        /*0054*/ 	.word	0x000011f0


	//----- nvinfo : EIATTR_MAX_THREADS
	.align		4
.L_493:
        /*0058*/ 	.byte	0x04, 0x05
        /*005a*/ 	.short	(.L_495 - .L_494)
.L_494:
        /*005c*/ 	.word	0x00000080
        /*0060*/ 	.word	0x00000001
        /*0064*/ 	.word	0x00000001


	//----- nvinfo : EIATTR_CRS_STACK_SIZE
	.align		4
.L_495:
        /*0068*/ 	.byte	0x04, 0x1e
        /*006a*/ 	.short	(.L_497 - .L_496)
.L_496:
        /*006c*/ 	.word	0x00000000


	//----- nvinfo : EIATTR_CBANK_PARAM_SIZE
	.align		4
.L_497:
        /*0070*/ 	.byte	0x03, 0x19
        /*0072*/ 	.short	0x0038


	//----- nvinfo : EIATTR_PARAM_CBANK
	.align		4
        /*0074*/ 	.byte	0x04, 0x0a
        /*0076*/ 	.short	(.L_499 - .L_498)
	.align		4
.L_498:
        /*0078*/ 	.word	index@(.nv.constant0._ZN2at6native29vectorized_elementwise_kernelILi4EZZZNS0_68_GLOBAL__N__08176361_30_ActivationHardsigmoidKernel_cu_1520ed90_310227hardsigmoid_backward_kernelERNS_18TensorIteratorBaseEENKUlvE_clEvENKUlvE2_clEvEUlN3c108BFloat16ES8_E_St5arrayIPcLm3EEEEviT0_T1_)
        /*007c*/ 	.short	0x0380
        /*007e*/ 	.short	0x0038


	//----- nvinfo : EIATTR_SW_WAR
	.align		4
.L_499:
        /*0080*/ 	.byte	0x04, 0x36
        /*0082*/ 	.short	(.L_501 - .L_500)
.L_500:
        /*0084*/ 	.word	0x00000008
.L_501:


//--------------------- .nv.info._ZN2at6native29vectorized_elementwise_kernelILi8EZZZNS0_68_GLOBAL__N__08176361_30_ActivationHardsigmoidKernel_cu_1520ed90_310227hardsigmoid_backward_kernelERNS_18TensorIteratorBaseEENKUlvE_clEvENKUlvE2_clEvEUlN3c108BFloat16ES8_E_St5arrayIPcLm3EEEEviT0_T1_ --------------------------
	.section	.nv.info._ZN2at6native29vectorized_elementwise_kernelILi8EZZZNS0_68_GLOBAL__N__08176361_30_ActivationHardsigmoidKernel_cu_1520ed90_310227hardsigmoid_backward_kernelERNS_18TensorIteratorBaseEENKUlvE_clEvENKUlvE2_clEvEUlN3c108BFloat16ES8_E_St5arrayIPcLm3EEEEviT0_T1_,"",@"SHT_CUDA_INFO"
	.sectionflags	@""
	.align	4


	//----- nvinfo : EIATTR_CUDA_API_VERSION
	.align		4
        /*0000*/ 	.byte	0x04, 0x37
        /*0002*/ 	.short	(.L_503 - .L_502)
.L_502:
        /*0004*/ 	.word	0x00000082


	//----- nvinfo : EIATTR_KPARAM_INFO
	.align		4
.L_503:
        /*0008*/ 	.byte	0x04, 0x17
        /*000a*/ 	.short	(.L_505 - .L_504)
.L_504:
        /*000c*/ 	.word	0x00000000
        /*0010*/ 	.short	0x0002
        /*0012*/ 	.short	0x0020
        /*0014*/ 	.byte	0x00, 0xf0, 0x61, 0x00


	//----- nvinfo : EIATTR_KPARAM_INFO
	.align		4
.L_505:
        /*0018*/ 	.byte	0x04, 0x17
        /*001a*/ 	.short	(.L_507 - .L_506)
.L_506:
        /*001c*/ 	.word	0x00000000
        /*0020*/ 	.short	0x0001
        /*0022*/ 	.short	0x0008
        /*0024*/ 	.byte	0x00, 0xf0, 0x61, 0x00


	//----- nvinfo : EIATTR_KPARAM_INFO
	.align		4
.L_507:
        /*0028*/ 	.byte	0x04, 0x17
        /*002a*/ 	.short	(.L_509 - .L_508)
.L_508:
        /*002c*/ 	.word	0x00000000
        /*0030*/ 	.short	0x0000
        /*0032*/ 	.short	0x0000
        /*0034*/ 	.byte	0x00, 0xf0, 0x11, 0x00


	//----- nvinfo : EIATTR_SPARSE_MMA_MASK
	.align		4
.L_509:
        /*0038*/ 	.byte	0x03, 0x50
        /*003a*/ 	.short	0x0000


	//----- nvinfo : EIATTR_MAXREG_COUNT
	.align		4
        /*003c*/ 	.byte	0x03, 0x1b
        /*003e*/ 	.short	0x00ff


	//----- nvinfo : EIATTR_MERCURY_ISA_VERSION
	.align		4
        /*0040*/ 	.byte	0x03, 0x5f
        /*0042*/ 	.short	0x0101


	//----- nvinfo : EIATTR_VRC_CTA_INIT_COUNT
	.align		4
        /*0044*/ 	.byte	0x02, 0x4a
	.zero		1
	.zero		1


	//----- nvinfo : EIATTR_EXIT_INSTR_OFFSETS
	.align		4
        /*0048*/ 	.byte	0x04, 0x1c
        /*004a*/ 	.short	(.L_511 - .L_510)


	//   ....[0]....
.L_510:
        /*004c*/ 	.word	0x00000d50


	//   ....[1]....
        /*0050*/ 	.word	0x00000da0


	//   ....[2]....
        /*0054*/ 	.word	0x000011c0


	//----- nvinfo : EIATTR_MAX_THREADS
	.align		4
.L_511:
        /*0058*/ 	.byte	0x04, 0x05
        /*005a*/ 	.short	(.L_513 - .L_512)
.L_512:
        /*005c*/ 	.word	0x00000080
        /*0060*/ 	.word	0x00000001
        /*0064*/ 	.word	0x00000001


	//----- nvinfo : EIATTR_CRS_STACK_SIZE
	.align		4
.L_513:
        /*0068*/ 	.byte	0x04, 0x1e
        /*006a*/ 	.short	(.L_515 - .L_514)
.L_514:
        /*006c*/ 	.word	0x00000000


	//----- nvinfo : EIATTR_CBANK_PARAM_SIZE
	.align		4
.L_515:
        /*0070*/ 	.byte	0x03, 0x19
        /*0072*/ 	.short	0x0038


	//----- nvinfo : EIATTR_PARAM_CBANK
	.align		4
        /*0074*/ 	.byte	0x04, 0x0a
        /*0076*/ 	.short	(.L_517 - .L_516)
	.align		4
.L_516:
        /*0078*/ 	.word	index@(.nv.constant0._ZN2at6native29vectorized_elementwise_kernelILi8EZZZNS0_68_GLOBAL__N__08176361_30_ActivationHardsigmoidKernel_cu_1520ed90_310227hardsigmoid_backward_kernelERNS_18TensorIteratorBaseEENKUlvE_clEvENKUlvE2_clEvEUlN3c108BFloat16ES8_E_St5arrayIPcLm3EEEEviT0_T1_)
        /*007c*/ 	.short	0x0380
        /*007e*/ 	.short	0x0038


	//----- nvinfo : EIATTR_SW_WAR
	.align		4
.L_517:
        /*0080*/ 	.byte	0x04, 0x36
        /*0082*/ 	.short	(.L_519 - .L_518)
.L_518:
        /*0084*/ 	.word	0x00000008
.L_519:


//--------------------- .nv.info._ZN2at6native18elementwise_kernelILi128ELi4EZNS0_15gpu_kernel_implIZZZNS0_68_GLOBAL__N__08176361_30_ActivationHardsigmoidKernel_cu_1520ed90_310227hardsigmoid_backward_kernelERNS_18TensorIteratorBaseEENKUlvE_clEvENKUlvE1_clEvEUlN3c104HalfES9_E_EEvS5_RKT_EUliE_EEviT1_ --------------------------
	.section	.nv.info._ZN2at6native18elementwise_kernelILi128ELi4EZNS0_15gpu_kernel_implIZZZNS0_68_GLOBAL__N__08176361_30_ActivationHardsigmoidKernel_cu_1520ed90_310227hardsigmoid_backward_kernelERNS_18TensorIteratorBaseEENKUlvE_clEvENKUlvE1_clEvEUlN3c104HalfES9_E_EEvS5_RKT_EUliE_EEviT1_,"",@"SHT_CUDA_INFO"
	.sectionflags	@""
	.align	4


	//----- nvinfo : EIATTR_CUDA_API_VERSION
	.align		4
        /*0000*/ 	.byte	0x04, 0x37
        /*0002*/ 	.short	(.L_521 - .L_520)
.L_520:
        /*0004*/ 	.word	0x00000082


	//----- nvinfo : EIATTR_KPARAM_INFO
	.align		4
.L_521:
        /*0008*/ 	.byte	0x04, 0x17
        /*000a*/ 	.short	(.L_523 - .L_522)
.L_522:
        /*000c*/ 	.word	0x00000000
        /*0010*/ 	.short	0x0001
        /*0012*/ 	.short	0x0008
        /*0014*/ 	.byte	0x00, 0xf0, 0x81, 0x0a


	//----- nvinfo : EIATTR_KPARAM_INFO
	.align		4
.L_523:
        /*0018*/ 	.byte	0x04, 0x17
        /*001a*/ 	.short	(.L_525 - .L_524)
.L_524:
        /*001c*/ 	.word	0x00000000
        /*0020*/ 	.short	0x0000
        /*0022*/ 	.short	0x0000
        /*0024*/ 	.byte	0x00, 0xf0, 0x11, 0x00


	//----- nvinfo : EIATTR_SPARSE_MMA_MASK
	.align		4
.L_525:
        /*0028*/ 	.byte	0x03, 0x50
        /*002a*/ 	.short	0x0000


	//----- nvinfo : EIATTR_MAXREG_COUNT
	.align		4
        /*002c*/ 	.byte	0x03, 0x1b
        /*002e*/ 	.short	0x0080


	//----- nvinfo : EIATTR_EXTERNS
	.align		4
        /*0030*/ 	.byte	0x04, 0x0f
        /*0032*/ 	.short	(.L_527 - .L_526)


	//   ....[0]....
	.align		4
.L_526:
        /*0034*/ 	.word	index@(__assertfail)


	//----- nvinfo : EIATTR_MERCURY_ISA_VERSION
	.align		4
.L_527:
        /*0038*/ 	.byte	0x03, 0x5f
        /*003a*/ 	.short	0x0101


	//----- nvinfo : EIATTR_VRC_CTA_INIT_COUNT
	.align		4
        /*003c*/ 	.byte	0x02, 0x4a
	.zero		1
	.zero		1


	//----- nvinfo : EIATTR_SYSCALL_OFFSETS
	.align		4
        /*0040*/ 	.byte	0x04, 0x46
        /*0042*/ 	.short	(.L_529 - .L_528)


	//   ....[0]....
.L_528:
        /*0044*/ 	.word	0x00002610


	//   ....[1]....
        /*0048*/ 	.word	0x00003590


	//   ....[2]....
        /*004c*/ 	.word	0x000044d0


	//   ....[3]....
        /*0050*/ 	.word	0x00006c70


	//   ....[4]....
        /*0054*/ 	.word	0x00007be0


	//   ....[5]....
        /*0058*/ 	.word	0x00008950


	//   ....[6]....
        /*005c*/ 	.word	0x0000b200


	//   ....[7]....
        /*0060*/ 	.word	0x0000c170


	//   ....[8]....
        /*0064*/ 	.word	0x0000cee0


	//   ....[9]....
        /*0068*/ 	.word	0x0000f7b0


	//   ....[10]....
        /*006c*/ 	.word	0x00010720


	//   ....[11]....
        /*0070*/ 	.word	0x00011460


	//----- nvinfo : EIATTR_EXIT_INSTR_OFFSETS
	.align		4
.L_529:
        /*0074*/ 	.byte	0x04, 0x1c
        /*0076*/ 	.short	(.L_531 - .L_530)


	//   ....[0]....
.L_530:
        /*0078*/ 	.word	0x0000d1c0


	//   ....[1]....
        /*007c*/ 	.word	0x00010900


	//   ....[2]....
        /*0080*/ 	.word	0x00010940


	//   ....[3]....
        /*0084*/ 	.word	0x000109e0


	//   ....[4]....
        /*0088*/ 	.word	0x00010a20


	//   ....[5]....
        /*008c*/ 	.word	0x00010a60


	//   ....[6]....
        /*0090*/ 	.word	0x00010af0


	//   ....[7]....
        /*0094*/ 	.word	0x00010b10


	//   ....[8]....
        /*0098*/ 	.word	0x00010bb0


	//   ....[9]....
        /*009c*/ 	.word	0x00010c00


	//   ....[10]....
        /*00a0*/ 	.word	0x00010c50


	//   ....[11]....
        /*00a4*/ 	.word	0x00010d30


	//   ....[12]....
        /*00a8*/ 	.word	0x00010ea0


	//   ....[13]....
        /*00ac*/ 	.word	0x00011010


	//   ....[14]....
        /*00b0*/ 	.word	0x00011170


	//   ....[15]....
        /*00b4*/ 	.word	0x000111b0


	//   ....[16]....
        /*00b8*/ 	.word	0x000111f0


	//   ....[17]....
        /*00bc*/ 	.word	0x000112a0


	//   ....[18]....
        /*00c0*/ 	.word	0x00011300


	//   ....[19]....
        /*00c4*/ 	.word	0x00011470


	//   ....[20]....
        /*00c8*/ 	.word	0x00011580


	//   ....[21]....
        /*00cc*/ 	.word	0x000116c0


	//   ....[22]....
        /*00d0*/ 	.word	0x00011700


	//----- nvinfo : EIATTR_MAX_THREADS
	.align		4
.L_531:
        /*00d4*/ 	.byte	0x04, 0x05
        /*00d6*/ 	.short	(.L_533 - .L_532)
.L_532:
        /*00d8*/ 	.word	0x00000080
        /*00dc*/ 	.word	0x00000001
        /*00e0*/ 	.word	0x00000001


	//----- nvinfo : EIATTR_CRS_STACK_SIZE
	.align		4
.L_533:
        /*00e4*/ 	.byte	0x04, 0x1e
        /*00e6*/ 	.short	(.L_535 - .L_534)
.L_534:
        /*00e8*/ 	.word	0x00000000


	//----- nvinfo : EIATTR_CBANK_PARAM_SIZE
	.align		4
.L_535:
        /*00ec*/ 	.byte	0x03, 0x19
        /*00ee*/ 	.short	0x02a8


	//----- nvinfo : EIATTR_PARAM_CBANK
	.align		4
        /*00f0*/ 	.byte	0x04, 0x0a
        /*00f2*/ 	.short	(.L_537 - .L_536)
	.align		4
.L_536:
        /*00f4*/ 	.word	index@(.nv.constant0._ZN2at6native18elementwise_kernelILi128ELi4EZNS0_15gpu_kernel_implIZZZNS0_68_GLOBAL__N__08176361_30_ActivationHardsigmoidKernel_cu_1520ed90_310227hardsigmoid_backward_kernelERNS_18TensorIteratorBaseEENKUlvE_clEvENKUlvE1_clEvEUlN3c104HalfES9_E_EEvS5_RKT_EUliE_EEviT1_)
        /*00f8*/ 	.short	0x0380
        /*00fa*/ 	.short	0x02a8


	//----- nvinfo : EIATTR_SW_WAR
	.align		4
.L_537:
        /*00fc*/ 	.byte	0x04, 0x36
        /*00fe*/ 	.short	(.L_539 - .L_538)
.L_538:
        /*0100*/ 	.word	0x00000008
.L_539:


//--------------------- .nv.info._ZN2at6native27unrolled_elementwise_kernelIZZZNS0_68_GLOBAL__N__08176361_30_ActivationHardsigmoidKernel_cu_1520ed90_310227hardsigmoid_backward_kernelERNS_18TensorIteratorBaseEENKUlvE_clEvENKUlvE1_clEvEUlN3c104HalfES8_E_St5arrayIPcLm3EELi4E23TrivialOffsetCalculatorILi2EjESD_ILi1EjENS0_6memory12LoadWithCastILi2EEENSG_13StoreWithCastILi1EEEEEviT_T0_T2_T3_T4_T5_ --------------------------
	.section	.nv.info._ZN2at6native27unrolled_elementwise_kernelIZZZNS0_68_GLOBAL__N__08176361_30_ActivationHardsigmoidKernel_cu_1520ed90_310227hardsigmoid_backward_kernelERNS_18TensorIteratorBaseEENKUlvE_clEvENKUlvE1_clEvEUlN3c104HalfES8_E_St5arrayIPcLm3EELi4E23TrivialOffsetCalculatorILi2EjESD_ILi1EjENS0_6memory12LoadWithCastILi2EEENSG_13StoreWithCastILi1EEEEEviT_T0_T2_T3_T4_T5_,"",@"SHT_CUDA_INFO"
	.sectionflags	@""
	.align	4


	//----- nvinfo : EIATTR_CUDA_API_VERSION
	.align		4
        /*0000*/ 	.byte	0x04, 0x37
        /*0002*/ 	.short	(.L_541 - .L_540)
.L_540:
        /*0004*/ 	.word	0x00000082


	//----- nvinfo : EIATTR_KPARAM_INFO
	.align		4
.L_541:
        /*0008*/ 	.byte	0x04, 0x17
        /*000a*/ 	.short	(.L_543 - .L_542)
.L_542:
        /*000c*/ 	.word	0x00000000
        /*0010*/ 	.short	0x0006
        /*0012*/ 	.short	0x0048
        /*0014*/ 	.byte	0x00, 0xf0, 0x21, 0x00


	//----- nvinfo : EIATTR_KPARAM_INFO
	.align		4
.L_543:
        /*0018*/ 	.byte	0x04, 0x17
        /*001a*/ 	.short	(.L_545 - .L_544)
.L_544:
        /*001c*/ 	.word	0x00000000
        /*0020*/ 	.short	0x0005
        /*0022*/ 	.short	0x003c
        /*0024*/ 	.byte	0x00, 0xf0, 0x31, 0x00


	//----- nvinfo : EIATTR_KPARAM_INFO
	.align		4
.L_545:
        /*0028*/ 	.byte	0x04, 0x17
        /*002a*/ 	.short	(.L_547 - .L_546)
.L_546:
        /*002c*/ 	.word	0x00000000
        /*0030*/ 	.short	0x0004
        /*0032*/ 	.short	0x0039
        /*0034*/ 	.byte	0x00, 0xf0, 0x05, 0x00


	//----- nvinfo : EIATTR_KPARAM_INFO
	.align		4
.L_547:
        /*0038*/ 	.byte	0x04, 0x17
        /*003a*/ 	.short	(.L_549 - .L_548)
.L_548:
        /*003c*/ 	.word	0x00000000
        /*0040*/ 	.short	0x0003
        /*0042*/ 	.short	0x0038
        /*0044*/ 	.byte	0x00, 0xf0, 0x05, 0x00


	//----- nvinfo : EIATTR_KPARAM_INFO
	.align		4
.L_549:
        /*0048*/ 	.byte	0x04, 0x17
        /*004a*/ 	.short	(.L_551 - .L_550)
.L_550:
        /*004c*/ 	.word	0x00000000
        /*0050*/ 	.short	0x0002
        /*0052*/ 	.short	0x0020
        /*0054*/ 	.byte	0x00, 0xf0, 0x61, 0x00


	//----- nvinfo : EIATTR_KPARAM_INFO
	.align		4
.L_551:
        /*0058*/ 	.byte	0x04, 0x17
        /*005a*/ 	.short	(.L_553 - .L_552)
.L_552:
        /*005c*/ 	.word	0x00000000
        /*0060*/ 	.short	0x0001
        /*0062*/ 	.short	0x0008
        /*0064*/ 	.byte	0x00, 0xf0, 0x61, 0x00


	//----- nvinfo : EIATTR_KPARAM_INFO
	.align		4
.L_553:
        /*0068*/ 	.byte	0x04, 0x17
        /*006a*/ 	.short	(.L_555 - .L_554)
.L_554:
        /*006c*/ 	.word	0x00000000
        /*0070*/ 	.short	0x0000
        /*0072*/ 	.short	0x0000
        /*0074*/ 	.byte	0x00, 0xf0, 0x11, 0x00


	//----- nvinfo : EIATTR_SPARSE_MMA_MASK
	.align		4
.L_555:
        /*0078*/ 	.byte	0x03, 0x50
        /*007a*/ 	.short	0x0000


	//----- nvinfo : EIATTR_MAXREG_COUNT
	.align		4
        /*007c*/ 	.byte	0x03, 0x1b
        /*007e*/ 	.short	0x00ff


	//----- nvinfo : EIATTR_EXTERNS
	.align		4
        /*0080*/ 	.byte	0x04, 0x0f
        /*0082*/ 	.short	(.L_557 - .L_556)


	//   ....[0]....
	.align		4
.L_556:
        /*0084*/ 	.word	index@(__assertfail)


	//----- nvinfo : EIATTR_MERCURY_ISA_VERSION
	.align		4
.L_557:
        /*0088*/ 	.byte	0x03, 0x5f
        /*008a*/ 	.short	0x0101


	//----- nvinfo : EIATTR_VRC_CTA_INIT_COUNT
	.align		4
        /*008c*/ 	.byte	0x02, 0x4a
	.zero		1
	.zero		1


	//----- nvinfo : EIATTR_SYSCALL_OFFSETS
	.align		4
        /*0090*/ 	.byte	0x04, 0x46
        /*0092*/ 	.short	(.L_559 - .L_558)


	//   ....[0]....
.L_558:
        /*0094*/ 	.word	0x00000fe0


	//   ....[1]....
        /*0098*/ 	.word	0x00002050


	//   ....[2]....
        /*009c*/ 	.word	0x00003200


	//   ....[3]....
        /*00a0*/ 	.word	0x00004270


	//   ....[4]....
        /*00a4*/ 	.word	0x00005370


	//   ....[5]....
        /*00a8*/ 	.word	0x000063f0


	//   ....[6]....
        /*00ac*/ 	.word	0x000074e0


	//   ....[7]....
        /*00b0*/ 	.word	0x00008490


	//   ....[8]....
        /*00b4*/ 	.word	0x00009650


	//   ....[9]....
        /*00b8*/ 	.word	0x0000a510


	//   ....[10]....
        /*00bc*/ 	.word	0x0000b490


	//   ....[11]....
        /*00c0*/ 	.word	0x0000c410


	//----- nvinfo : EIATTR_EXIT_INSTR_OFFSETS
	.align		4
.L_559:
        /*00c4*/ 	.byte	0x04, 0x1c
        /*00c6*/ 	.short	(.L_561 - .L_560)


	//   ....[0]....
.L_560:
        /*00c8*/ 	.word	0x0000b760


	//   ....[1]....
        /*00cc*/ 	.word	0x0000b8b0


	//   ....[2]....
        /*00d0*/ 	.word	0x0000b8f0


	//   ....[3]....
        /*00d4*/ 	.word	0x0000b990


	//   ....[4]....
        /*00d8*/ 	.word	0x0000b9d0


	//   ....[5]....
        /*00dc*/ 	.word	0x0000ba10


	//   ....[6]....
        /*00e0*/ 	.word	0x0000baa0


	//   ....[7]....
        /*00e4*/ 	.word	0x0000bac0


	//   ....[8]....
        /*00e8*/ 	.word	0x0000bb60


	//   ....[9]....
        /*00ec*/ 	.word	0x0000bbb0


	//   ....[10]....
        /*00f0*/ 	.word	0x0000bc00


	//   ....[11]....
        /*00f4*/ 	.word	0x0000bce0


	//   ....[12]....
        /*00f8*/ 	.word	0x0000be50


	//   ....[13]....
        /*00fc*/ 	.word	0x0000bfc0


	//   ....[14]....
        /*0100*/ 	.word	0x0000c120


	//   ....[15]....
        /*0104*/ 	.word	0x0000c160


	//   ....[16]....
        /*0108*/ 	.word	0x0000c1a0


	//   ....[17]....
        /*010c*/ 	.word	0x0000c250


	//   ....[18]....
        /*0110*/ 	.word	0x0000c2b0


	//   ....[19]....
        /*0114*/ 	.word	0x0000c420


	//   ....[20]....
        /*0118*/ 	.word	0x0000c530


	//   ....[21]....
        /*011c*/ 	.word	0x0000c670


	//   ....[22]....
        /*0120*/ 	.word	0x0000c6b0


	//----- nvinfo : EIATTR_MAX_THREADS
	.align		4
.L_561:
        /*0124*/ 	.byte	0x04, 0x05
        /*0126*/ 	.short	(.L_563 - .L_562)
.L_562:
        /*0128*/ 	.word	0x00000080
        /*012c*/ 	.word	0x00000001
        /*0130*/ 	.word	0x00000001


	//----- nvinfo : EIATTR_CRS_STACK_SIZE
	.align		4
.L_563:
        /*0134*/ 	.byte	0x04, 0x1e
        /*0136*/ 	.short	(.L_565 - .L_564)
.L_564:
        /*0138*/ 	.word	0x00000000


	//----- nvinfo : EIATTR_CBANK_PARAM_SIZE
	.align		4
.L_565:
        /*013c*/ 	.byte	0x03, 0x19
        /*013e*/ 	.short	0x0050


	//----- nvinfo : EIATTR_PARAM_CBANK
	.align		4
        /*0140*/ 	.byte	0x04, 0x0a
        /*0142*/ 	.short	(.L_567 - .L_566)
	.align		4
.L_566:
        /*0144*/ 	.word	index@(.nv.constant0._ZN2at6native27unrolled_elementwise_kernelIZZZNS0_68_GLOBAL__N__08176361_30_ActivationHardsigmoidKernel_cu_1520ed90_310227hardsigmoid_backward_kernelERNS_18TensorIteratorBaseEENKUlvE_clEvENKUlvE1_clEvEUlN3c104HalfES8_E_St5arrayIPcLm3EELi4E23TrivialOffsetCalculatorILi2EjESD_ILi1EjENS0_6memory12LoadWithCastILi2EEENSG_13StoreWithCastILi1EEEEEviT_T0_T2_T3_T4_T5_)
        /*0148*/ 	.short	0x0380
        /*014a*/ 	.short	0x0050


	//----- nvinfo : EIATTR_SW_WAR
	.align		4
.L_567:
        /*014c*/ 	.byte	0x04, 0x36
        /*014e*/ 	.short	(.L_569 - .L_568)
.L_568:
        /*0150*/ 	.word	0x00000008
.L_569:


//--------------------- .nv.info._ZN2at6native18elementwise_kernelILi128ELi4EZNS0_22gpu_kernel_impl_nocastIZZZNS0_68_GLOBAL__N__08176361_30_ActivationHardsigmoidKernel_cu_1520ed90_310227hardsigmoid_backward_kernelERNS_18TensorIteratorBaseEENKUlvE_clEvENKUlvE1_clEvEUlN3c104HalfES9_E_EEvS5_RKT_EUliE_EEviT1_ --------------------------
	.section	.nv.info._ZN2at6native18elementwise_kernelILi128ELi4EZNS0_22gpu_kernel_impl_nocastIZZZNS0_68_GLOBAL__N__08176361_30_ActivationHardsigmoidKernel_cu_1520ed90_310227hardsigmoid_backward_kernelERNS_18TensorIteratorBaseEENKUlvE_clEvENKUlvE1_clEvEUlN3c104HalfES9_E_EEvS5_RKT_EUliE_EEviT1_,"",@"SHT_CUDA_INFO"
	.sectionflags	@""
	.align	4


	//----- nvinfo : EIATTR_CUDA_API_VERSION
	.align		4
        /*0000*/ 	.byte	0x04, 0x37
        /*0002*/ 	.short	(.L_571 - .L_570)
.L_570:
        /*0004*/ 	.word	0x00000082


	//----- nvinfo : EIATTR_KPARAM_INFO
	.align		4
.L_571:
        /*0008*/ 	.byte	0x04, 0x17
        /*000a*/ 	.short	(.L_573 - .L_572)
.L_572:
        /*000c*/ 	.word	0x00000000
        /*0010*/ 	.short	0x0001
        /*0012*/ 	.short	0x0008
        /*0014*/ 	.byte	0x00, 0xf0, 0x61, 0x0a


	//----- nvinfo : EIATTR_KPARAM_INFO
	.align		4
.L_573:
        /*0018*/ 	.byte	0x04, 0x17
        /*001a*/ 	.short	(.L_575 - .L_574)
.L_574:
        /*001c*/ 	.word	0x00000000
        /*0020*/ 	.short	0x0000
        /*0022*/ 	.short	0x0000
        /*0024*/ 	.byte	0x00, 0xf0, 0x11, 0x00


	//----- nvinfo : EIATTR_SPARSE_MMA_MASK
	.align		4
.L_575:
        /*0028*/ 	.byte	0x03, 0x50
        /*002a*/ 	.short	0x0000


	//----- nvinfo : EIATTR_MAXREG_COUNT
	.align		4
        /*002c*/ 	.byte	0x03, 0x1b
        /*002e*/ 	.short	0x0080


	//----- nvinfo : EIATTR_MERCURY_ISA_VERSION
	.align		4
        /*0030*/ 	.byte	0x03, 0x5f
        /*0032*/ 	.short	0x0101


	//----- nvinfo : EIATTR_VRC_CTA_INIT_COUNT
	.align		4
        /*0034*/ 	.byte	0x02, 0x4a
	.zero		1
	.zero		1


	//----- nvinfo : EIATTR_EXIT_INSTR_OFFSETS
	.align		4
        /*0038*/ 	.byte	0x04, 0x1c
        /*003a*/ 	.short	(.L_577 - .L_576)


	//   ....[0]....
.L_576:
        /*003c*/ 	.word	0x000003f0


	//   ....[1]....
        /*0040*/ 	.word	0x000004c0


	//   ....[2]....
        /*0044*/ 	.word	0x00004a90


	//   ....[3]....
        /*0048*/ 	.word	0x00006170


	//----- nvinfo : EIATTR_MAX_THREADS
	.align		4
.L_577:
        /*004c*/ 	.byte	0x04, 0x05
        /*004e*/ 	.short	(.L_579 - .L_578)
.L_578:
        /*0050*/ 	.word	0x00000080
        /*0054*/ 	.word	0x00000001
        /*0058*/ 	.word	0x00000001


	//----- nvinfo : EIATTR_CRS_STACK_SIZE
	.align		4
.L_579:
        /*005c*/ 	.byte	0x04, 0x1e
        /*005e*/ 	.short	(.L_581 - .L_580)
.L_580:
        /*0060*/ 	.word	0x00000000


	//----- nvinfo : EIATTR_CBANK_PARAM_SIZE
	.align		4
.L_581:
        /*0064*/ 	.byte	0x03, 0x19
        /*0066*/ 	.short	0x02a0


	//----- nvinfo : EIATTR_PARAM_CBANK
	.align		4
        /*0068*/ 	.byte	0x04, 0x0a
        /*006a*/ 	.short	(.L_583 - .L_582)
	.align		4
.L_582:
        /*006c*/ 	.word	index@(.nv.constant0._ZN2at6native18elementwise_kernelILi128ELi4EZNS0_22gpu_kernel_impl_nocastIZZZNS0_68_GLOBAL__N__08176361_30_ActivationHardsigmoidKernel_cu_1520ed90_310227hardsigmoid_backward_kernelERNS_18TensorIteratorBaseEENKUlvE_clEvENKUlvE1_clEvEUlN3c104HalfES9_E_EEvS5_RKT_EUliE_EEviT1_)
        /*0070*/ 	.short	0x0380
        /*0072*/ 	.short	0x02a0


	//----- nvinfo : EIATTR_SW_WAR
	.align		4
.L_583:
        /*0074*/ 	.byte	0x04, 0x36
        /*0076*/ 	.short	(.L_585 - .L_584)
.L_584:
        /*0078*/ 	.word	0x00000008
.L_585:


//--------------------- .nv.info._ZN2at6native27unrolled_elementwise_kernelIZZZNS0_68_GLOBAL__N__08176361_30_ActivationHardsigmoidKernel_cu_1520ed90_310227hardsigmoid_backward_kernelERNS_18TensorIteratorBaseEENKUlvE_clEvENKUlvE1_clEvEUlN3c104HalfES8_E_St5arrayIPcLm3EELi4E23TrivialOffsetCalculatorILi2EjESD_ILi1EjENS0_6memory15LoadWithoutCastENSG_16StoreWithoutCastEEEviT_T0_T2_T3_T4_T5_ --------------------------
	.section	.nv.info._ZN2at6native27unrolled_elementwise_kernelIZZZNS0_68_GLOBAL__N__08176361_30_ActivationHardsigmoidKernel_cu_1520ed90_310227hardsigmoid_backward_kernelERNS_18TensorIteratorBaseEENKUlvE_clEvENKUlvE1_clEvEUlN3c104HalfES8_E_St5arrayIPcLm3EELi4E23TrivialOffsetCalculatorILi2EjESD_ILi1EjENS0_6memory15LoadWithoutCastENSG_16StoreWithoutCastEEEviT_T0_T2_T3_T4_T5_,"",@"SHT_CUDA_INFO"
	.sectionflags	@""
	.align	4


	//----- nvinfo : EIATTR_CUDA_API_VERSION
	.align		4
        /*0000*/ 	.byte	0x04, 0x37
        /*0002*/ 	.short	(.L_587 - .L_586)
.L_586:
        /*0004*/ 	.word	0x00000082


	//----- nvinfo : EIATTR_KPARAM_INFO
	.align		4
.L_587:
        /*0008*/ 	.byte	0x04, 0x17
        /*000a*/ 	.short	(.L_589 - .L_588)
.L_588:
        /*000c*/ 	.word	0x00000000
        /*0010*/ 	.short	0x0006
        /*0012*/ 	.short	0x003b
        /*0014*/ 	.byte	0x00, 0xf0, 0x05, 0x00


	//----- nvinfo : EIATTR_KPARAM_INFO
	.align		4
.L_589:
        /*0018*/ 	.byte	0x04, 0x17
        /*001a*/ 	.short	(.L_591 - .L_590)
.L_590:
        /*001c*/ 	.word	0x00000000
        /*0020*/ 	.short	0x0005
        /*0022*/ 	.short	0x003a
        /*0024*/ 	.byte	0x00, 0xf0, 0x05, 0x00


	//----- nvinfo : EIATTR_KPARAM_INFO
	.align		4
.L_591:
        /*0028*/ 	.byte	0x04, 0x17
        /*002a*/ 	.short	(.L_593 - .L_592)
.L_592:
        /*002c*/ 	.word	0x00000000
        /*0030*/ 	.short	0x0004
        /*0032*/ 	.short	0x0039
        /*0034*/ 	.byte	0x00, 0xf0, 0x05, 0x00


	//----- nvinfo : EIATTR_KPARAM_INFO
	.align		4
.L_593:
        /*0038*/ 	.byte	0x04, 0x17
        /*003a*/ 	.short	(.L_595 - .L_594)
.L_594:
        /*003c*/ 	.word	0x00000000
        /*0040*/ 	.short	0x0003
        /*0042*/ 	.short	0x0038
        /*0044*/ 	.byte	0x00, 0xf0, 0x05, 0x00


	//----- nvinfo : EIATTR_KPARAM_INFO
	.align		4
.L_595:
        /*0048*/ 	.byte	0x04, 0x17
        /*004a*/ 	.short	(.L_597 - .L_596)
.L_596:
        /*004c*/ 	.word	0x00000000
        /*0050*/ 	.short	0x0002
        /*0052*/ 	.short	0x0020
        /*0054*/ 	.byte	0x00, 0xf0, 0x61, 0x00


	//----- nvinfo : EIATTR_KPARAM_INFO
	.align		4
.L_597:
        /*0058*/ 	.byte	0x04, 0x17
        /*005a*/ 	.short	(.L_599 - .L_598)
.L_598:
        /*005c*/ 	.word	0x00000000
        /*0060*/ 	.short	0x0001
        /*0062*/ 	.short	0x0008
        /*0064*/ 	.byte	0x00, 0xf0, 0x61, 0x00


	//----- nvinfo : EIATTR_KPARAM_INFO
	.align		4
.L_599:
        /*0068*/ 	.byte	0x04, 0x17
        /*006a*/ 	.short	(.L_601 - .L_600)
.L_600:
        /*006c*/ 	.word	0x00000000
        /*0070*/ 	.short	0x0000
        /*0072*/ 	.short	0x0000
        /*0074*/ 	.byte	0x00, 0xf0, 0x11, 0x00


	//----- nvinfo : EIATTR_SPARSE_MMA_MASK
	.align		4
.L_601:
        /*0078*/ 	.byte	0x03, 0x50
        /*007a*/ 	.short	0x0000


	//----- nvinfo : EIATTR_MAXREG_COUNT
	.align		4
        /*007c*/ 	.byte	0x03, 0x1b
        /*007e*/ 	.short	0x00ff


	//----- nvinfo : EIATTR_MERCURY_ISA_VERSION
	.align		4
        /*0080*/ 	.byte	0x03, 0x5f
        /*0082*/ 	.short	0x0101


	//----- nvinfo : EIATTR_VRC_CTA_INIT_COUNT
	.align		4
        /*0084*/ 	.byte	0x02, 0x4a
	.zero		1
	.zero		1


	//----- nvinfo : EIATTR_EXIT_INSTR_OFFSETS
	.align		4
        /*0088*/ 	.byte	0x04, 0x1c
        /*008a*/ 	.short	(.L_603 - .L_602)


	//   ....[0]....
.L_602:
        /*008c*/ 	.word	0x000005f0


	//   ....[1]....
        /*0090*/ 	.word	0x000006a0


	//----- nvinfo : EIATTR_MAX_THREADS
	.align		4
.L_603:
        /*0094*/ 	.byte	0x04, 0x05
        /*0096*/ 	.short	(.L_605 - .L_604)
.L_604:
        /*0098*/ 	.word	0x00000080
        /*009c*/ 	.word	0x00000001
        /*00a0*/ 	.word	0x00000001


	//----- nvinfo : EIATTR_CRS_STACK_SIZE
	.align		4
.L_605:
        /*00a4*/ 	.byte	0x04, 0x1e
        /*00a6*/ 	.short	(.L_607 - .L_606)
.L_606:
        /*00a8*/ 	.word	0x00000000


	//----- nvinfo : EIATTR_CBANK_PARAM_SIZE
	.align		4
.L_607:
        /*00ac*/ 	.byte	0x03, 0x19
        /*00ae*/ 	.short	0x003c


	//----- nvinfo : EIATTR_PARAM_CBANK
	.align		4
        /*00b0*/ 	.byte	0x04, 0x0a
        /*00b2*/ 	.short	(.L_609 - .L_608)
	.align		4
.L_608:
        /*00b4*/ 	.word	index@(.nv.constant0._ZN2at6native27unrolled_elementwise_kernelIZZZNS0_68_GLOBAL__N__08176361_30_ActivationHardsigmoidKernel_cu_1520ed90_310227hardsigmoid_backward_kernelERNS_18TensorIteratorBaseEENKUlvE_clEvENKUlvE1_clEvEUlN3c104HalfES8_E_St5arrayIPcLm3EELi4E23TrivialOffsetCalculatorILi2EjESD_ILi1EjENS0_6memory15LoadWithoutCastENSG_16StoreWithoutCastEEEviT_T0_T2_T3_T4_T5_)
        /*00b8*/ 	.short	0x0380
        /*00ba*/ 	.short	0x003c


	//----- nvinfo : EIATTR_SW_WAR
	.align		4
.L_609:
        /*00bc*/ 	.byte	0x04, 0x36
        /*00be*/ 	.short	(.L_611 - .L_610)
.L_610:
        /*00c0*/ 	.word	0x00000008
.L_611:


//--------------------- .nv.info._ZN2at6native29vectorized_elementwise_kernelILi2EZZZNS0_68_GLOBAL__N__08176361_30_ActivationHardsigmoidKernel_cu_1520ed90_310227hardsigmoid_backward_kernelERNS_18TensorIteratorBaseEENKUlvE_clEvENKUlvE1_clEvEUlN3c104HalfES8_E_St5arrayIPcLm3EEEEviT0_T1_ --------------------------
	.section	.nv.info._ZN2at6native29vectorized_elementwise_kernelILi2EZZZNS0_68_GLOBAL__N__08176361_30_ActivationHardsigmoidKernel_cu_1520ed90_310227hardsigmoid_backward_kernelERNS_18TensorIteratorBaseEENKUlvE_clEvENKUlvE1_clEvEUlN3c104HalfES8_E_St5arrayIPcLm3EEEEviT0_T1_,"",@"SHT_CUDA_INFO"
	.sectionflags	@""
	.align	4


	//----- nvinfo : EIATTR_CUDA_API_VERSION
	.align		4
        /*0000*/ 	.byte	0x04, 0x37
        /*0002*/ 	.short	(.L_613 - .L_612)
.L_612:
        /*0004*/ 	.word	0x00000082


	//----- nvinfo : EIATTR_KPARAM_INFO
	.align		4
.L_613:
        /*0008*/ 	.byte	0x04, 0x17
        /*000a*/ 	.short	(.L_615 - .L_614)
.L_614:
        /*000c*/ 	.word	0x00000000
        /*0010*/ 	.short	0x0002
        /*0012*/ 	.short	0x0020
        /*0014*/ 	.byte	0x00, 0xf0, 0x61, 0x00


	//----- nvinfo : EIATTR_KPARAM_INFO
	.align		4
.L_615:
        /*0018*/ 	.byte	0x04, 0x17
        /*001a*/ 	.short	(.L_617 - .L_616)
.L_616:
        /*001c*/ 	.word	0x00000000
        /*0020*/ 	.short	0x0001
        /*0022*/ 	.short	0x0008
        /*0024*/ 	.byte	0x00, 0xf0, 0x61, 0x00


	//----- nvinfo : EIATTR_KPARAM_INFO
	.align		4
.L_617:
        /*0028*/ 	.byte	0x04, 0x17
        /*002a*/ 	.short	(.L_619 - .L_618)
.L_618:
        /*002c*/ 	.word	0x00000000
        /*0030*/ 	.short	0x0000
        /*0032*/ 	.short	0x0000
        /*0034*/ 	.byte	0x00, 0xf0, 0x11, 0x00


	//----- nvinfo : EIATTR_SPARSE_MMA_MASK
	.align		4
.L_619:
        /*0038*/ 	.byte	0x03, 0x50
        /*003a*/ 	.short	0x0000


	//----- nvinfo : EIATTR_MAXREG_COUNT
	.align		4
        /*003c*/ 	.byte	0x03, 0x1b
        /*003e*/ 	.short	0x00ff


	//----- nvinfo : EIATTR_MERCURY_ISA_VERSION
	.align		4
        /*0040*/ 	.byte	0x03, 0x5f
        /*0042*/ 	.short	0x0101


	//----- nvinfo : EIATTR_VRC_CTA_INIT_COUNT
	.align		4
        /*0044*/ 	.byte	0x02, 0x4a
	.zero		1
	.zero		1


	//----- nvinfo : EIATTR_EXIT_INSTR_OFFSETS
	.align		4
        /*0048*/ 	.byte	0x04, 0x1c
        /*004a*/ 	.short	(.L_621 - .L_620)


	//   ....[0]....
.L_620:
        /*004c*/ 	.word	0x00000d50


	//   ....[1]....
        /*0050*/ 	.word	0x00000da0


	//   ....[2]....
        /*0054*/ 	.word	0x000011d0


	//----- nvinfo : EIATTR_MAX_THREADS
	.align		4
.L_621:
        /*0058*/ 	.byte	0x04, 0x05
        /*005a*/ 	.short	(.L_623 - .L_622)
.L_622:
        /*005c*/ 	.word	0x00000080
        /*0060*/ 	.word	0x00000001
        /*0064*/ 	.word	0x00000001


	//----- nvinfo : EIATTR_CRS_STACK_SIZE
	.align		4
.L_623:
        /*0068*/ 	.byte	0x04, 0x1e
        /*006a*/ 	.short	(.L_625 - .L_624)
.L_624:
        /*006c*/ 	.word	0x00000000


	//----- nvinfo : EIATTR_CBANK_PARAM_SIZE
	.align		4
.L_625:
        /*0070*/ 	.byte	0x03, 0x19
        /*0072*/ 	.short	0x0038


	//----- nvinfo : EIATTR_PARAM_CBANK
	.align		4
        /*0074*/ 	.byte	0x04, 0x0a
        /*0076*/ 	.short	(.L_627 - .L_626)
	.align		4
.L_626:
        /*0078*/ 	.word	index@(.nv.constant0._ZN2at6native29vectorized_elementwise_kernelILi2EZZZNS0_68_GLOBAL__N__08176361_30_ActivationHardsigmoidKernel_cu_1520ed90_310227hardsigmoid_backward_kernelERNS_18TensorIteratorBaseEENKUlvE_clEvENKUlvE1_clEvEUlN3c104HalfES8_E_St5arrayIPcLm3EEEEviT0_T1_)
        /*007c*/ 	.short	0x0380
        /*007e*/ 	.short	0x0038


	//----- nvinfo : EIATTR_SW_WAR
	.align		4
.L_627:
        /*0080*/ 	.byte	0x04, 0x36
        /*0082*/ 	.short	(.L_629 - .L_628)
.L_628:
        /*0084*/ 	.word	0x00000008
.L_629:


//--------------------- .nv.info._ZN2at6native29vectorized_elementwise_kernelILi4EZZZNS0_68_GLOBAL__N__08176361_30_ActivationHardsigmoidKernel_cu_1520ed90_310227hardsigmoid_backward_kernelERNS_18TensorIteratorBaseEENKUlvE_clEvENKUlvE1_clEvEUlN3c104HalfES8_E_St5arrayIPcLm3EEEEviT0_T1_ --------------------------
	.section	.nv.info._ZN2at6native29vectorized_elementwise_kernelILi4EZZZNS0_68_GLOBAL__N__08176361_30_ActivationHardsigmoidKernel_cu_1520ed90_310227hardsigmoid_backward_kernelERNS_18TensorIteratorBaseEENKUlvE_clEvENKUlvE1_clEvEUlN3c104HalfES8_E_St5arrayIPcLm3EEEEviT0_T1_,"",@"SHT_CUDA_INFO"
	.sectionflags	@""
	.align	4


	//----- nvinfo : EIATTR_CUDA_API_VERSION
	.align		4
        /*0000*/ 	.byte	0x04, 0x37
        /*0002*/ 	.short	(.L_631 - .L_630)
.L_630:
        /*0004*/ 	.word	0x00000082


	//----- nvinfo : EIATTR_KPARAM_INFO
	.align		4
.L_631:
        /*0008*/ 	.byte	0x04, 0x17
        /*000a*/ 	.short	(.L_633 - .L_632)
.L_632:
        /*000c*/ 	.word	0x00000000
        /*0010*/ 	.short	0x0002
        /*0012*/ 	.short	0x0020
        /*0014*/ 	.byte	0x00, 0xf0, 0x61, 0x00


	//----- nvinfo : EIATTR_KPARAM_INFO
	.align		4
.L_633:
        /*0018*/ 	.byte	0x04, 0x17
        /*001a*/ 	.short	(.L_635 - .L_634)
.L_634:
        /*001c*/ 	.word	0x00000000
        /*0020*/ 	.short	0x0001
        /*0022*/ 	.short	0x0008
        /*0024*/ 	.byte	0x00, 0xf0, 0x61, 0x00


	//----- nvinfo : EIATTR_KPARAM_INFO
	.align		4
.L_635:
        /*0028*/ 	.byte	0x04, 0x17
        /*002a*/ 	.short	(.L_637 - .L_636)
.L_636:
        /*002c*/ 	.word	0x00000000
        /*0030*/ 	.short	0x0000
        /*0032*/ 	.short	0x0000
        /*0034*/ 	.byte	0x00, 0xf0, 0x11, 0x00


	//----- nvinfo : EIATTR_SPARSE_MMA_MASK
	.align		4
.L_637:
        /*0038*/ 	.byte	0x03, 0x50
        /*003a*/ 	.short	0x0000


	//----- nvinfo : EIATTR_MAXREG_COUNT
	.align		4
        /*003c*/ 	.byte	0x03, 0x1b
        /*003e*/ 	.short	0x00ff


	//----- nvinfo : EIATTR_MERCURY_ISA_VERSION
	.align		4
        /*0040*/ 	.byte	0x03, 0x5f
        /*0042*/ 	.short	0x0101


	//----- nvinfo : EIATTR_VRC_CTA_INIT_COUNT
	.align		4
        /*0044*/ 	.byte	0x02, 0x4a
	.zero		1
	.zero		1


	//----- nvinfo : EIATTR_EXIT_INSTR_OFFSETS
	.align		4
        /*0048*/ 	.byte	0x04, 0x1c
        /*004a*/ 	.short	(.L_639 - .L_638)


	//   ....[0]....
.L_638:
        /*004c*/ 	.word	0x00000d50


	//   ....[1]....
        /*0050*/ 	.word	0x00000da0


	//   ....[2]....
        /*0054*/ 	.word	0x00001170


	//----- nvinfo : EIATTR_MAX_THREADS
	.align		4
.L_639:
        /*0058*/ 	.byte	0x04, 0x05
        /*005a*/ 	.short	(.L_641 - .L_640)
.L_640:
        /*005c*/ 	.word	0x00000080
        /*0060*/ 	.word	0x00000001
        /*0064*/ 	.word	0x00000001


	//----- nvinfo : EIATTR_CRS_STACK_SIZE
	.align		4
.L_641:
        /*0068*/ 	.byte	0x04, 0x1e
        /*006a*/ 	.short	(.L_643 - .L_642)
.L_642:
        /*006c*/ 	.word	0x00000000


	//----- nvinfo : EIATTR_CBANK_PARAM_SIZE
	.align		4
.L_643:
        /*0070*/ 	.byte	0x03, 0x19
        /*0072*/ 	.short	0x0038


	//----- nvinfo : EIATTR_PARAM_CBANK
	.align		4
        /*0074*/ 	.byte	0x04, 0x0a
        /*0076*/ 	.short	(.L_645 - .L_644)
	.align		4
.L_644:
        /*0078*/ 	.word	index@(.nv.constant0._ZN2at6native29vectorized_elementwise_kernelILi4EZZZNS0_68_GLOBAL__N__08176361_30_ActivationHardsigmoidKernel_cu_1520ed90_310227hardsigmoid_backward_kernelERNS_18TensorIteratorBaseEENKUlvE_clEvENKUlvE1_clEvEUlN3c104HalfES8_E_St5arrayIPcLm3EEEEviT0_T1_)
        /*007c*/ 	.short	0x0380
        /*007e*/ 	.short	0x0038


	//----- nvinfo : EIATTR_SW_WAR
	.align		4
.L_645:
        /*0080*/ 	.byte	0x04, 0x36
        /*0082*/ 	.short	(.L_647 - .L_646)
.L_646:
        /*0084*/ 	.word	0x00000008
.L_647:


//--------------------- .nv.info._ZN2at6native29vectorized_elementwise_kernelILi8EZZZNS0_68_GLOBAL__N__08176361_30_ActivationHardsigmoidKernel_cu_1520ed90_310227hardsigmoid_backward_kernelERNS_18TensorIteratorBaseEENKUlvE_clEvENKUlvE1_clEvEUlN3c104HalfES8_E_St5arrayIPcLm3EEEEviT0_T1_ --------------------------
	.section	.nv.info._ZN2at6native29vectorized_elementwise_kernelILi8EZZZNS0_68_GLOBAL__N__08176361_30_ActivationHardsigmoidKernel_cu_1520ed90_310227hardsigmoid_backward_kernelERNS_18TensorIteratorBaseEENKUlvE_clEvENKUlvE1_clEvEUlN3c104HalfES8_E_St5arrayIPcLm3EEEEviT0_T1_,"",@"SHT_CUDA_INFO"
	.sectionflags	@""
	.align	4


	//----- nvinfo : EIATTR_CUDA_API_VERSION
	.align		4
        /*0000*/ 	.byte	0x04, 0x37
        /*0002*/ 	.short	(.L_649 - .L_648)
.L_648:
        /*0004*/ 	.word	0x00000082


	//----- nvinfo : EIATTR_KPARAM_INFO
	.align		4
.L_649:
        /*0008*/ 	.byte	0x04, 0x17
        /*000a*/ 	.short	(.L_651 - .L_650)
.L_650:
        /*000c*/ 	.word	0x00000000
        /*0010*/ 	.short	0x0002
        /*0012*/ 	.short	0x0020
        /*0014*/ 	.byte	0x00, 0xf0, 0x61, 0x00


	//----- nvinfo : EIATTR_KPARAM_INFO
	.align		4
.L_651:
        /*0018*/ 	.byte	0x04, 0x17
        /*001a*/ 	.short	(.L_653 - .L_652)
.L_652:
        /*001c*/ 	.word	0x00000000
        /*0020*/ 	.short	0x0001
        /*0022*/ 	.short	0x0008
        /*0024*/ 	.byte	0x00, 0xf0, 0x61, 0x00


	//----- nvinfo : EIATTR_KPARAM_INFO
	.align		4
.L_653:
        /*0028*/ 	.byte	0x04, 0x17
        /*002a*/ 	.short	(.L_655 - .L_654)
.L_654:
        /*002c*/ 	.word	0x00000000
        /*0030*/ 	.short	0x0000
        /*0032*/ 	.short	0x0000
        /*0034*/ 	.byte	0x00, 0xf0, 0x11, 0x00


	//----- nvinfo : EIATTR_SPARSE_MMA_MASK
	.align		4
.L_655:
        /*0038*/ 	.byte	0x03, 0x50
        /*003a*/ 	.short	0x0000


	//----- nvinfo : EIATTR_MAXREG_COUNT
	.align		4
        /*003c*/ 	.byte	0x03, 0x1b
        /*003e*/ 	.short	0x00ff


	//----- nvinfo : EIATTR_MERCURY_ISA_VERSION
	.align		4
        /*0040*/ 	.byte	0x03, 0x5f
        /*0042*/ 	.short	0x0101


	//----- nvinfo : EIATTR_VRC_CTA_INIT_COUNT
	.align		4
        /*0044*/ 	.byte	0x02, 0x4a
	.zero		1
	.zero		1


	//----- nvinfo : EIATTR_EXIT_INSTR_OFFSETS
	.align		4
        /*0048*/ 	.byte	0x04, 0x1c
        /*004a*/ 	.short	(.L_657 - .L_656)


	//   ....[0]....
.L_656:
        /*004c*/ 	.word	0x00000d50


	//   ....[1]....
        /*0050*/ 	.word	0x00000da0


	//   ....[2]....
        /*0054*/ 	.word	0x00001140


	//----- nvinfo : EIATTR_MAX_THREADS
	.align		4
.L_657:
        /*0058*/ 	.byte	0x04, 0x05
        /*005a*/ 	.short	(.L_659 - .L_658)
.L_658:
        /*005c*/ 	.word	0x00000080
        /*0060*/ 	.word	0x00000001
        /*0064*/ 	.word	0x00000001


	//----- nvinfo : EIATTR_CRS_STACK_SIZE
	.align		4
.L_659:
        /*0068*/ 	.byte	0x04, 0x1e
        /*006a*/ 	.short	(.L_661 - .L_660)
.L_660:
        /*006c*/ 	.word	0x00000000


	//----- nvinfo : EIATTR_CBANK_PARAM_SIZE
	.align		4
.L_661:
        /*0070*/ 	.byte	0x03, 0x19
        /*0072*/ 	.short	0x0038


	//----- nvinfo : EIATTR_PARAM_CBANK
	.align		4
        /*0074*/ 	.byte	0x04, 0x0a
        /*0076*/ 	.short	(.L_663 - .L_662)
	.align		4
.L_662:
        /*0078*/ 	.word	index@(.nv.constant0._ZN2at6native29vectorized_elementwise_kernelILi8EZZZNS0_68_GLOBAL__N__08176361_30_ActivationHardsigmoidKernel_cu_1520ed90_310227hardsigmoid_backward_kernelERNS_18TensorIteratorBaseEENKUlvE_clEvENKUlvE1_clEvEUlN3c104HalfES8_E_St5arrayIPcLm3EEEEviT0_T1_)
        /*007c*/ 	.short	0x0380
        /*007e*/ 	.short	0x0038


	//----- nvinfo : EIATTR_SW_WAR
	.align		4
.L_663:
        /*0080*/ 	.byte	0x04, 0x36
        /*0082*/ 	.short	(.L_665 - .L_664)
.L_664:
        /*0084*/ 	.word	0x00000008
.L_665:


//--------------------- .nv.info._ZN2at6native18elementwise_kernelILi128ELi4EZNS0_15gpu_kernel_implIZZZNS0_68_GLOBAL__N__08176361_30_ActivationHardsigmoidKernel_cu_1520ed90_310227hardsigmoid_backward_kernelERNS_18TensorIteratorBaseEENKUlvE_clEvENKUlvE0_clEvEUlffE_EEvS5_RKT_EUliE_EEviT1_ --------------------------
	.section	.nv.info._ZN2at6native18elementwise_kernelILi128ELi4EZNS0_15gpu_kernel_implIZZZNS0_68_GLOBAL__N__08176361_30_ActivationHardsigmoidKernel_cu_1520ed90_310227hardsigmoid_backward_kernelERNS_18TensorIteratorBaseEENKUlvE_clEvENKUlvE0_clEvEUlffE_EEvS5_RKT_EUliE_EEviT1_,"",@"SHT_CUDA_INFO"
	.sectionflags	@""
	.align	4


	//----- nvinfo : EIATTR_CUDA_API_VERSION
	.align		4
        /*0000*/ 	.byte	0x04, 0x37
        /*0002*/ 	.short	(.L_667 - .L_666)
.L_666:
        /*0004*/ 	.word	0x00000082


	//----- nvinfo : EIATTR_KPARAM_INFO
	.align		4
.L_667:
        /*0008*/ 	.byte	0x04, 0x17
        /*000a*/ 	.short	(.L_669 - .L_668)
.L_668:
        /*000c*/ 	.word	0x00000000
        /*0010*/ 	.short	0x0001
        /*0012*/ 	.short	0x0008
        /*0014*/ 	.byte	0x00, 0xf0, 0x81, 0x0a


	//----- nvinfo : EIATTR_KPARAM_INFO
	.align		4
.L_669:
        /*0018*/ 	.byte	0x04, 0x17
        /*001a*/ 	.short	(.L_671 - .L_670)
.L_670:
        /*001c*/ 	.word	0x00000000
        /*0020*/ 	.short	0x0000
        /*0022*/ 	.short	0x0000
        /*0024*/ 	.byte	0x00, 0xf0, 0x11, 0x00


	//----- nvinfo : EIATTR_SPARSE_MMA_MASK
	.align		4
.L_671:
        /*0028*/ 	.byte	0x03, 0x50
        /*002a*/ 	.short	0x0000


	//----- nvinfo : EIATTR_MAXREG_COUNT
	.align		4
        /*002c*/ 	.byte	0x03, 0x1b
        /*002e*/ 	.short	0x0080


	//----- nvinfo : EIATTR_EXTERNS
	.align		4
        /*0030*/ 	.byte	0x04, 0x0f
        /*0032*/ 	.short	(.L_673 - .L_672)


	//   ....[0]....
	.align		4
.L_672:
        /*0034*/ 	.word	index@(__assertfail)


	//----- nvinfo : EIATTR_MERCURY_ISA_VERSION
	.align		4
.L_673:
        /*0038*/ 	.byte	0x03, 0x5f
        /*003a*/ 	.short	0x0101


	//----- nvinfo : EIATTR_VRC_CTA_INIT_COUNT
	.align		4
        /*003c*/ 	.byte	0x02, 0x4a
	.zero		1
	.zero		1


	//----- nvinfo : EIATTR_SYSCALL_OFFSETS
	.align		4
        /*0040*/ 	.byte	0x04, 0x46
        /*0042*/ 	.short	(.L_675 - .L_674)


	//   ....[0]....
.L_674:
        /*0044*/ 	.word	0x00002420


	//   ....[1]....
        /*0048*/ 	.word	0x00003210


	//   ....[2]....
        /*004c*/ 	.word	0x00003ff0


	//   ....[3]....
        /*0050*/ 	.word	0x00006530


	//   ....[4]....
        /*0054*/ 	.word	0x00007320


	//   ....[5]....
        /*0058*/ 	.word	0x00007f60


	//   ....[6]....
        /*005c*/ 	.word	0x0000a5b0


	//   ....[7]....
        /*0060*/ 	.word	0x0000b3a0


	//   ....[8]....
        /*0064*/ 	.word	0x0000bfe0


	//   ....[9]....
        /*0068*/ 	.word	0x0000e650


	//   ....[10]....
        /*006c*/ 	.word	0x0000f440


	//   ....[11]....
        /*0070*/ 	.word	0x00010050


	//----- nvinfo : EIATTR_EXIT_INSTR_OFFSETS
	.align		4
.L_675:
        /*0074*/ 	.byte	0x04, 0x1c
        /*0076*/ 	.short	(.L_677 - .L_676)


	//   ....[0]....
.L_676:
        /*0078*/ 	.word	0x0000c290


	//   ....[1]....
        /*007c*/ 	.word	0x0000f5d0


	//   ....[2]....
        /*0080*/ 	.word	0x0000f610


	//   ....[3]....
        /*0084*/ 	.word	0x0000f6a0


	//   ....[4]....
        /*0088*/ 	.word	0x0000f6d0


	//   ....[5]....
        /*008c*/ 	.word	0x0000f700


	//   ....[6]....
        /*0090*/ 	.word	0x0000f780


	//   ....[7]....
        /*0094*/ 	.word	0x0000f7b0


	//   ....[8]....
        /*0098*/ 	.word	0x0000f840


	//   ....[9]....
        /*009c*/ 	.word	0x0000f880


	//   ....[10]....
        /*00a0*/ 	.word	0x0000f8c0


	//   ....[11]....
        /*00a4*/ 	.word	0x0000f990


	//   ....[12]....
        /*00a8*/ 	.word	0x0000faf0


	//   ....[13]....
        /*00ac*/ 	.word	0x0000fc50


	//   ....[14]....
        /*00b0*/ 	.word	0x0000fda0


	//   ....[15]....
        /*00b4*/ 	.word	0x0000fdd0


	//   ....[16]....
        /*00b8*/ 	.word	0x0000fe00


	//   ....[17]....
        /*00bc*/ 	.word	0x0000fea0


	//   ....[18]....
        /*00c0*/ 	.word	0x0000fef0


	//   ....[19]....
        /*00c4*/ 	.word	0x00010060


	//   ....[20]....
        /*00c8*/ 	.word	0x00010160


	//   ....[21]....
        /*00cc*/ 	.word	0x00010290


	//   ....[22]....
        /*00d0*/ 	.word	0x000102c0


	//----- nvinfo : EIATTR_MAX_THREADS
	.align		4
.L_677:
        /*00d4*/ 	.byte	0x04, 0x05
        /*00d6*/ 	.short	(.L_679 - .L_678)
.L_678:
        /*00d8*/ 	.word	0x00000080
        /*00dc*/ 	.word	0x00000001
        /*00e0*/ 	.word	0x00000001


	//----- nvinfo : EIATTR_CRS_STACK_SIZE
	.align		4
.L_679:
        /*00e4*/ 	.byte	0x04, 0x1e
        /*00e6*/ 	.short	(.L_681 - .L_680)
.L_680:
        /*00e8*/ 	.word	0x00000000


	//----- nvinfo : EIATTR_CBANK_PARAM_SIZE
	.align		4
.L_681:
        /*00ec*/ 	.byte	0x03, 0x19
        /*00ee*/ 	.short	0x02a8


	//----- nvinfo : EIATTR_PARAM_CBANK
	.align		4
        /*00f0*/ 	.byte	0x04, 0x0a
        /*00f2*/ 	.short	(.L_683 - .L_682)
	.align		4
.L_682:
        /*00f4*/ 	.word	index@(.nv.constant0._ZN2at6native18elementwise_kernelILi128ELi4EZNS0_15gpu_kernel_implIZZZNS0_68_GLOBAL__N__08176361_30_ActivationHardsigmoidKernel_cu_1520ed90_310227hardsigmoid_backward_kernelERNS_18TensorIteratorBaseEENKUlvE_clEvENKUlvE0_clEvEUlffE_EEvS5_RKT_EUliE_EEviT1_)
        /*00f8*/ 	.short	0x0380
        /*00fa*/ 	.short	0x02a8


	//----- nvinfo : EIATTR_SW_WAR
	.align		4
.L_683:
        /*00fc*/ 	.byte	0x04, 0x36
        /*00fe*/ 	.short	(.L_685 - .L_684)
.L_684:
        /*0100*/ 	.word	0x00000008
.L_685:


//--------------------- .nv.info._ZN2at6native27unrolled_elementwise_kernelIZZZNS0_68_GLOBAL__N__08176361_30_ActivationHardsigmoidKernel_cu_1520ed90_310227hardsigmoid_backward_kernelERNS_18TensorIteratorBaseEENKUlvE_clEvENKUlvE0_clEvEUlffE_St5arrayIPcLm3EELi4E23TrivialOffsetCalculatorILi2EjESB_ILi1EjENS0_6memory12LoadWithCastILi2EEENSE_13StoreWithCastILi1EEEEEviT_T0_T2_T3_T4_T5_ --------------------------
	.section	.nv.info._ZN2at6native27unrolled_elementwise_kernelIZZZNS0_68_GLOBAL__N__08176361_30_ActivationHardsigmoidKernel_cu_1520ed90_310227hardsigmoid_backward_kernelERNS_18TensorIteratorBaseEENKUlvE_clEvENKUlvE0_clEvEUlffE_St5arrayIPcLm3EELi4E23TrivialOffsetCalculatorILi2EjESB_ILi1EjENS0_6memory12LoadWithCastILi2EEENSE_13StoreWithCastILi1EEEEEviT_T0_T2_T3_T4_T5_,"",@"SHT_CUDA_INFO"
	.sectionflags	@""
	.align	4


	//----- nvinfo : EIATTR_CUDA_API_VERSION
	.align		4
        /*0000*/ 	.byte	0x04, 0x37
        /*0002*/ 	.short	(.L_687 - .L_686)
.L_686:
        /*0004*/ 	.word	0x00000082


	//----- nvinfo : EIATTR_KPARAM_INFO
	.align		4
.L_687:
        /*0008*/ 	.byte	0x04, 0x17
        /*000a*/ 	.short	(.L_689 - .L_688)
.L_688:
        /*000c*/ 	.word	0x00000000
        /*0010*/ 	.short	0x0006
        /*0012*/ 	.short	0x0048
        /*0014*/ 	.byte	0x00, 0xf0, 0x21, 0x00


	//----- nvinfo : EIATTR_KPARAM_INFO
	.align		4
.L_689:
        /*0018*/ 	.byte	0x04, 0x17
        /*001a*/ 	.short	(.L_691 - .L_690)
.L_690:
        /*001c*/ 	.word	0x00000000
        /*0020*/ 	.short	0x0005
        /*0022*/ 	.short	0x003c
        /*0024*/ 	.byte	0x00, 0xf0, 0x31, 0x00


	//----- nvinfo : EIATTR_KPARAM_INFO
	.align		4
.L_691:
        /*0028*/ 	.byte	0x04, 0x17
        /*002a*/ 	.short	(.L_693 - .L_692)
.L_692:
        /*002c*/ 	.word	0x00000000
        /*0030*/ 	.short	0x0004
        /*0032*/ 	.short	0x0039
        /*0034*/ 	.byte	0x00, 0xf0, 0x05, 0x00


	//----- nvinfo : EIATTR_KPARAM_INFO
	.align		4
.L_693:
        /*0038*/ 	.byte	0x04, 0x17
        /*003a*/ 	.short	(.L_695 - .L_694)
.L_694:
        /*003c*/ 	.word	0x00000000
        /*0040*/ 	.short	0x0003
        /*0042*/ 	.short	0x0038
        /*0044*/ 	.byte	0x00, 0xf0, 0x05, 0x00


	//----- nvinfo : EIATTR_KPARAM_INFO
	.align		4
.L_695:
        /*0048*/ 	.byte	0x04, 0x17
        /*004a*/ 	.short	(.L_697 - .L_696)
.L_696:
        /*004c*/ 	.word	0x00000000
        /*0050*/ 	.short	0x0002
        /*0052*/ 	.short	0x0020
        /*0054*/ 	.byte	0x00, 0xf0, 0x61, 0x00


	//----- nvinfo : EIATTR_KPARAM_INFO
	.align		4
.L_697:
        /*0058*/ 	.byte	0x04, 0x17
        /*005a*/ 	.short	(.L_699 - .L_698)
.L_698:
        /*005c*/ 	.word	0x00000000
        /*0060*/ 	.short	0x0001
        /*0062*/ 	.short	0x0008
        /*0064*/ 	.byte	0x00, 0xf0, 0x61, 0x00


	//----- nvinfo : EIATTR_KPARAM_INFO
	.align		4
.L_699:
        /*0068*/ 	.byte	0x04, 0x17
        /*006a*/ 	.short	(.L_701 - .L_700)
.L_700:
        /*006c*/ 	.word	0x00000000
        /*0070*/ 	.short	0x0000
        /*0072*/ 	.short	0x0000
        /*0074*/ 	.byte	0x00, 0xf0, 0x11, 0x00


	//----- nvinfo : EIATTR_SPARSE_MMA_MASK
	.align		4
.L_701:
        /*0078*/ 	.byte	0x03, 0x50
        /*007a*/ 	.short	0x0000


	//----- nvinfo : EIATTR_MAXREG_COUNT
	.align		4
        /*007c*/ 	.byte	0x03, 0x1b
        /*007e*/ 	.short	0x00ff


	//----- nvinfo : EIATTR_EXTERNS
	.align		4
        /*0080*/ 	.byte	0x04, 0x0f
        /*0082*/ 	.short	(.L_703 - .L_702)


	//   ....[0]....
	.align		4
.L_702:
        /*0084*/ 	.word	index@(__assertfail)


	//----- nvinfo : EIATTR_MERCURY_ISA_VERSION
	.align		4
.L_703:
        /*0088*/ 	.byte	0x03, 0x5f
        /*008a*/ 	.short	0x0101


	//----- nvinfo : EIATTR_VRC_CTA_INIT_COUNT
	.align		4
        /*008c*/ 	.byte	0x02, 0x4a
	.zero		1
	.zero		1


	//----- nvinfo : EIATTR_SYSCALL_OFFSETS
	.align		4
        /*0090*/ 	.byte	0x04, 0x46
        /*0092*/ 	.short	(.L_705 - .L_704)


	//   ....[0]....
.L_704:
        /*0094*/ 	.word	0x00000e00


	//   ....[1]....
        /*0098*/ 	.word	0x00001c10


	//   ....[2]....
        /*009c*/ 	.word	0x00002b20


	//   ....[3]....
        /*00a0*/ 	.word	0x00003940


	//   ....[4]....
        /*00a4*/ 	.word	0x000047f0


	//   ....[5]....
        /*00a8*/ 	.word	0x00005620


	//   ....[6]....
        /*00ac*/ 	.word	0x000064d0


	//   ....[7]....
        /*00b0*/ 	.word	0x00007300


	//   ....[8]....
        /*00b4*/ 	.word	0x00008170


	//   ....[9]....
        /*00b8*/ 	.word	0x00008ec0


	//   ....[10]....
        /*00bc*/ 	.word	0x00009d40


	//   ....[11]....
        /*00c0*/ 	.word	0x0000aba0


	//----- nvinfo : EIATTR_EXIT_INSTR_OFFSETS
	.align		4
.L_705:
        /*00c4*/ 	.byte	0x04, 0x1c
        /*00c6*/ 	.short	(.L_707 - .L_706)


	//   ....[0]....
.L_706:
        /*00c8*/ 	.word	0x00009fe0


	//   ....[1]....
        /*00cc*/ 	.word	0x0000a120


	//   ....[2]....
        /*00d0*/ 	.word	0x0000a160


	//   ....[3]....
        /*00d4*/ 	.word	0x0000a1f0


	//   ....[4]....
        /*00d8*/ 	.word	0x0000a220


	//   ....[5]....
        /*00dc*/ 	.word	0x0000a250


	//   ....[6]....
        /*00e0*/ 	.word	0x0000a2d0


	//   ....[7]....
        /*00e4*/ 	.word	0x0000a300


	//   ....[8]....
        /*00e8*/ 	.word	0x0000a390


	//   ....[9]....
        /*00ec*/ 	.word	0x0000a3d0


	//   ....[10]....
        /*00f0*/ 	.word	0x0000a410


	//   ....[11]....
        /*00f4*/ 	.word	0x0000a4e0


	//   ....[12]....
        /*00f8*/ 	.word	0x0000a640


	//   ....[13]....
        /*00fc*/ 	.word	0x0000a7a0


	//   ....[14]....
        /*0100*/ 	.word	0x0000a8f0


	//   ....[15]....
        /*0104*/ 	.word	0x0000a920


	//   ....[16]....
        /*0108*/ 	.word	0x0000a950


	//   ....[17]....
        /*010c*/ 	.word	0x0000a9f0


	//   ....[18]....
        /*0110*/ 	.word	0x0000aa40


	//   ....[19]....
        /*0114*/ 	.word	0x0000abb0


	//   ....[20]....
        /*0118*/ 	.word	0x0000acb0


	//   ....[21]....
        /*011c*/ 	.word	0x0000ade0


	//   ....[22]....
        /*0120*/ 	.word	0x0000ae10


	//----- nvinfo : EIATTR_MAX_THREADS
	.align		4
.L_707:
        /*0124*/ 	.byte	0x04, 0x05
        /*0126*/ 	.short	(.L_709 - .L_708)
.L_708:
        /*0128*/ 	.word	0x00000080
        /*012c*/ 	.word	0x00000001
        /*0130*/ 	.word	0x00000001


	//----- nvinfo : EIATTR_CRS_STACK_SIZE
	.align		4
.L_709:
        /*0134*/ 	.byte	0x04, 0x1e
        /*0136*/ 	.short	(.L_711 - .L_710)
.L_710:
        /*0138*/ 	.word	0x00000000


	//----- nvinfo : EIATTR_CBANK_PARAM_SIZE
	.align		4
.L_711:
        /*013c*/ 	.byte	0x03, 0x19
        /*013e*/ 	.short	0x0050


	//----- nvinfo : EIATTR_PARAM_CBANK
	.align		4
        /*0140*/ 	.byte	0x04, 0x0a
        /*0142*/ 	.short	(.L_713 - .L_712)
	.align		4
.L_712:
        /*0144*/ 	.word	index@(.nv.constant0._ZN2at6native27unrolled_elementwise_kernelIZZZNS0_68_GLOBAL__N__08176361_30_ActivationHardsigmoidKernel_cu_1520ed90_310227hardsigmoid_backward_kernelERNS_18TensorIteratorBaseEENKUlvE_clEvENKUlvE0_clEvEUlffE_St5arrayIPcLm3EELi4E23TrivialOffsetCalculatorILi2EjESB_ILi1EjENS0_6memory12LoadWithCastILi2EEENSE_13StoreWithCastILi1EEEEEviT_T0_T2_T3_T4_T5_)
        /*0148*/ 	.short	0x0380
        /*014a*/ 	.short	0x0050


	//----- nvinfo : EIATTR_SW_WAR
	.align		4
.L_713:
        /*014c*/ 	.byte	0x04, 0x36
        /*014e*/ 	.short	(.L_715 - .L_714)
.L_714:
        /*0150*/ 	.word	0x00000008
.L_715:


//--------------------- .nv.info._ZN2at6native18elementwise_kernelILi128ELi2EZNS0_22gpu_kernel_impl_nocastIZZZNS0_68_GLOBAL__N__08176361_30_ActivationHardsigmoidKernel_cu_1520ed90_310227hardsigmoid_backward_kernelERNS_18TensorIteratorBaseEENKUlvE_clEvENKUlvE0_clEvEUlffE_EEvS5_RKT_EUliE_EEviT1_ --------------------------
	.section	.nv.info._ZN2at6native18elementwise_kernelILi128ELi2EZNS0_22gpu_kernel_impl_nocastIZZZNS0_68_GLOBAL__N__08176361_30_ActivationHardsigmoidKernel_cu_1520ed90_310227hardsigmoid_backward_kernelERNS_18TensorIteratorBaseEENKUlvE_clEvENKUlvE0_clEvEUlffE_EEvS5_RKT_EUliE_EEviT1_,"",@"SHT_CUDA_INFO"
	.sectionflags	@""
	.align	4


	//----- nvinfo : EIATTR_CUDA_API_VERSION
	.align		4
        /*0000*/ 	.byte	0x04, 0x37
        /*0002*/ 	.short	(.L_717 - .L_716)
.L_716:
        /*0004*/ 	.word	0x00000082


	//----- nvinfo : EIATTR_KPARAM_INFO
	.align		4
.L_717:
        /*0008*/ 	.byte	0x04, 0x17
        /*000a*/ 	.short	(.L_719 - .L_718)
.L_718:
        /*000c*/ 	.word	0x00000000
        /*0010*/ 	.short	0x0001
        /*0012*/ 	.short	0x0008
        /*0014*/ 	.byte	0x00, 0xf0, 0x61, 0x0a


	//----- nvinfo : EIATTR_KPARAM_INFO
	.align		4
.L_719:
        /*0018*/ 	.byte	0x04, 0x17
        /*001a*/ 	.short	(.L_721 - .L_720)
.L_720:
        /*001c*/ 	.word	0x00000000
        /*0020*/ 	.short	0x0000
        /*0022*/ 	.short	0x0000
        /*0024*/ 	.byte	0x00, 0xf0, 0x11, 0x00


	//----- nvinfo : EIATTR_SPARSE_MMA_MASK
	.align		4
.L_721:
        /*0028*/ 	.byte	0x03, 0x50
        /*002a*/ 	.short	0x0000


	//----- nvinfo : EIATTR_MAXREG_COUNT
	.align		4
        /*002c*/ 	.byte	0x03, 0x1b
        /*002e*/ 	.short	0x0080


	//----- nvinfo : EIATTR_MERCURY_ISA_VERSION
	.align		4
        /*0030*/ 	.byte	0x03, 0x5f
        /*0032*/ 	.short	0x0101


	//----- nvinfo : EIATTR_VRC_CTA_INIT_COUNT
	.align		4
        /*0034*/ 	.byte	0x02, 0x4a
	.zero		1
	.zero		1


	//----- nvinfo : EIATTR_EXIT_INSTR_OFFSETS
	.align		4
        /*0038*/ 	.byte	0x04, 0x1c
        /*003a*/ 	.short	(.L_723 - .L_722)


	//   ....[0]....
.L_722:
        /*003c*/ 	.word	0x00000190


	//   ....[1]....
        /*0040*/ 	.word	0x00000230


	//   ....[2]....
        /*0044*/ 	.word	0x00001980


	//   ....[3]....
        /*0048*/ 	.word	0x00003030


	//----- nvinfo : EIATTR_MAX_THREADS
	.align		4
.L_723:
        /*004c*/ 	.byte	0x04, 0x05
        /*004e*/ 	.short	(.L_725 - .L_724)
.L_724:
        /*0050*/ 	.word	0x00000080
        /*0054*/ 	.word	0x00000001
        /*0058*/ 	.word	0x00000001


	//----- nvinfo : EIATTR_CRS_STACK_SIZE
	.align		4
.L_725:
        /*005c*/ 	.byte	0x04, 0x1e
        /*005e*/ 	.short	(.L_727 - .L_726)
.L_726:
        /*0060*/ 	.word	0x00000000


	//----- nvinfo : EIATTR_CBANK_PARAM_SIZE
	.align		4
.L_727:
        /*0064*/ 	.byte	0x03, 0x19
        /*0066*/ 	.short	0x02a0


	//----- nvinfo : EIATTR_PARAM_CBANK
	.align		4
        /*0068*/ 	.byte	0x04, 0x0a
        /*006a*/ 	.short	(.L_729 - .L_728)
	.align		4
.L_728:
        /*006c*/ 	.word	index@(.nv.constant0._ZN2at6native18elementwise_kernelILi128ELi2EZNS0_22gpu_kernel_impl_nocastIZZZNS0_68_GLOBAL__N__08176361_30_ActivationHardsigmoidKernel_cu_1520ed90_310227hardsigmoid_backward_kernelERNS_18TensorIteratorBaseEENKUlvE_clEvENKUlvE0_clEvEUlffE_EEvS5_RKT_EUliE_EEviT1_)
        /*0070*/ 	.short	0x0380
        /*0072*/ 	.short	0x02a0


	//----- nvinfo : EIATTR_SW_WAR
	.align		4
.L_729:
        /*0074*/ 	.byte	0x04, 0x36
        /*0076*/ 	.short	(.L_731 - .L_730)
.L_730:
        /*0078*/ 	.word	0x00000008
.L_731:


//--------------------- .nv.info._ZN2at6native27unrolled_elementwise_kernelIZZZNS0_68_GLOBAL__N__08176361_30_ActivationHardsigmoidKernel_cu_1520ed90_310227hardsigmoid_backward_kernelERNS_18TensorIteratorBaseEENKUlvE_clEvENKUlvE0_clEvEUlffE_St5arrayIPcLm3EELi4E23TrivialOffsetCalculatorILi2EjESB_ILi1EjENS0_6memory15LoadWithoutCastENSE_16StoreWithoutCastEEEviT_T0_T2_T3_T4_T5_ --------------------------
	.section	.nv.info._ZN2at6native27unrolled_elementwise_kernelIZZZNS0_68_GLOBAL__N__08176361_30_ActivationHardsigmoidKernel_cu_1520ed90_310227hardsigmoid_backward_kernelERNS_18TensorIteratorBaseEENKUlvE_clEvENKUlvE0_clEvEUlffE_St5arrayIPcLm3EELi4E23TrivialOffsetCalculatorILi2EjESB_ILi1EjENS0_6memory15LoadWithoutCastENSE_16StoreWithoutCastEEEviT_T0_T2_T3_T4_T5_,"",@"SHT_CUDA_INFO"
	.sectionflags	@""
	.align	4


	//----- nvinfo : EIATTR_CUDA_API_VERSION
	.align		4
        /*0000*/ 	.byte	0x04, 0x37
        /*0002*/ 	.short	(.L_733 - .L_732)
.L_732:
        /*0004*/ 	.word	0x00000082


	//----- nvinfo : EIATTR_KPARAM_INFO
	.align		4
.L_733:
        /*0008*/ 	.byte	0x04, 0x17
        /*000a*/ 	.short	(.L_735 - .L_734)
.L_734:
        /*000c*/ 	.word	0x00000000
        /*0010*/ 	.short	0x0006
        /*0012*/ 	.short	0x003b
        /*0014*/ 	.byte	0x00, 0xf0, 0x05, 0x00


	//----- nvinfo : EIATTR_KPARAM_INFO
	.align		4
.L_735:
        /*0018*/ 	.byte	0x04, 0x17
        /*001a*/ 	.short	(.L_737 - .L_736)
.L_736:
        /*001c*/ 	.word	0x00000000
        /*0020*/ 	.short	0x0005
        /*0022*/ 	.short	0x003a
        /*0024*/ 	.byte	0x00, 0xf0, 0x05, 0x00


	//----- nvinfo : EIATTR_KPARAM_INFO
	.align		4
.L_737:
        /*0028*/ 	.byte	0x04, 0x17
        /*002a*/ 	.short	(.L_739 - .L_738)
.L_738:
        /*002c*/ 	.word	0x00000000
        /*0030*/ 	.short	0x0004
        /*0032*/ 	.short	0x0039
        /*0034*/ 	.byte	0x00, 0xf0, 0x05, 0x00


	//----- nvinfo : EIATTR_KPARAM_INFO
	.align		4
.L_739:
        /*0038*/ 	.byte	0x04, 0x17
        /*003a*/ 	.short	(.L_741 - .L_740)
.L_740:
        /*003c*/ 	.word	0x00000000
        /*0040*/ 	.short	0x0003
        /*0042*/ 	.short	0x0038
        /*0044*/ 	.byte	0x00, 0xf0, 0x05, 0x00


	//----- nvinfo : EIATTR_KPARAM_INFO
	.align		4
.L_741:
        /*0048*/ 	.byte	0x04, 0x17
        /*004a*/ 	.short	(.L_743 - .L_742)
.L_742:
        /*004c*/ 	.word	0x00000000
        /*0050*/ 	.short	0x0002
        /*0052*/ 	.short	0x0020
        /*0054*/ 	.byte	0x00, 0xf0, 0x61, 0x00


	//----- nvinfo : EIATTR_KPARAM_INFO
	.align		4
.L_743:
        /*0058*/ 	.byte	0x04, 0x17
        /*005a*/ 	.short	(.L_745 - .L_744)
.L_744:
        /*005c*/ 	.word	0x00000000
        /*0060*/ 	.short	0x0001
        /*0062*/ 	.short	0x0008
        /*0064*/ 	.byte	0x00, 0xf0, 0x61, 0x00


	//----- nvinfo : EIATTR_KPARAM_INFO
	.align		4
.L_745:
        /*0068*/ 	.byte	0x04, 0x17
        /*006a*/ 	.short	(.L_747 - .L_746)
.L_746:
        /*006c*/ 	.word	0x00000000
        /*0070*/ 	.short	0x0000
        /*0072*/ 	.short	0x0000
        /*0074*/ 	.byte	0x00, 0xf0, 0x11, 0x00


	//----- nvinfo : EIATTR_SPARSE_MMA_MASK
	.align		4
.L_747:
        /*0078*/ 	.byte	0x03, 0x50
        /*007a*/ 	.short	0x0000


	//----- nvinfo : EIATTR_MAXREG_COUNT
	.align		4
        /*007c*/ 	.byte	0x03, 0x1b
        /*007e*/ 	.short	0x00ff


	//----- nvinfo : EIATTR_MERCURY_ISA_VERSION
	.align		4
        /*0080*/ 	.byte	0x03, 0x5f
        /*0082*/ 	.short	0x0101


	//----- nvinfo : EIATTR_VRC_CTA_INIT_COUNT
	.align		4
        /*0084*/ 	.byte	0x02, 0x4a
	.zero		1
	.zero		1


	//----- nvinfo : EIATTR_EXIT_INSTR_OFFSETS
	.align		4
        /*0088*/ 	.byte	0x04, 0x1c
        /*008a*/ 	.short	(.L_749 - .L_748)


	//   ....[0]....
.L_748:
        /*008c*/ 	.word	0x00000580


	//   ....[1]....
        /*0090*/ 	.word	0x000005d0


	//----- nvinfo : EIATTR_MAX_THREADS
	.align		4
.L_749:
        /*0094*/ 	.byte	0x04, 0x05
        /*0096*/ 	.short	(.L_751 - .L_750)
.L_750:
        /*0098*/ 	.word	0x00000080
        /*009c*/ 	.word	0x00000001
        /*00a0*/ 	.word	0x00000001


	//----- nvinfo : EIATTR_CRS_STACK_SIZE
	.align		4
.L_751:
        /*00a4*/ 	.byte	0x04, 0x1e
        /*00a6*/ 	.short	(.L_753 - .L_752)
.L_752:
        /*00a8*/ 	.word	0x00000000


	//----- nvinfo : EIATTR_CBANK_PARAM_SIZE
	.align		4
.L_753:
        /*00ac*/ 	.byte	0x03, 0x19
        /*00ae*/ 	.short	0x003c


	//----- nvinfo : EIATTR_PARAM_CBANK
	.align		4
        /*00b0*/ 	.byte	0x04, 0x0a
        /*00b2*/ 	.short	(.L_755 - .L_754)
	.align		4
.L_754:
        /*00b4*/ 	.word	index@(.nv.constant0._ZN2at6native27unrolled_elementwise_kernelIZZZNS0_68_GLOBAL__N__08176361_30_ActivationHardsigmoidKernel_cu_1520ed90_310227hardsigmoid_backward_kernelERNS_18TensorIteratorBaseEENKUlvE_clEvENKUlvE0_clEvEUlffE_St5arrayIPcLm3EELi4E23TrivialOffsetCalculatorILi2EjESB_ILi1EjENS0_6memory15LoadWithoutCastENSE_16StoreWithoutCastEEEviT_T0_T2_T3_T4_T5_)
        /*00b8*/ 	.short	0x0380
        /*00ba*/ 	.short	0x003c


	//----- nvinfo : EIATTR_SW_WAR
	.align		4
.L_755:
        /*00bc*/ 	.byte	0x04, 0x36
        /*00be*/ 	.short	(.L_757 - .L_756)
.L_756:
        /*00c0*/ 	.word	0x00000008
.L_757:


//--------------------- .nv.info._ZN2at6native29vectorized_elementwise_kernelILi2EZZZNS0_68_GLOBAL__N__08176361_30_ActivationHardsigmoidKernel_cu_1520ed90_310227hardsigmoid_backward_kernelERNS_18TensorIteratorBaseEENKUlvE_clEvENKUlvE0_clEvEUlffE_St5arrayIPcLm3EEEEviT0_T1_ --------------------------
	.section	.nv.info._ZN2at6native29vectorized_elementwise_kernelILi2EZZZNS0_68_GLOBAL__N__08176361_30_ActivationHardsigmoidKernel_cu_1520ed90_310227hardsigmoid_backward_kernelERNS_18TensorIteratorBaseEENKUlvE_clEvENKUlvE0_clEvEUlffE_St5arrayIPcLm3EEEEviT0_T1_,"",@"SHT_CUDA_INFO"
	.sectionflags	@""
	.align	4


	//----- nvinfo : EIATTR_CUDA_API_VERSION
	.align		4
        /*0000*/ 	.byte	0x04, 0x37
        /*0002*/ 	.short	(.L_759 - .L_758)
.L_758:
        /*0004*/ 	.word	0x00000082


	//----- nvinfo : EIATTR_KPARAM_INFO
	.align		4
.L_759:
        /*0008*/ 	.byte	0x04, 0x17
        /*000a*/ 	.short	(.L_761 - .L_760)
.L_760:
        /*000c*/ 	.word	0x00000000
        /*0010*/ 	.short	0x0002
        /*0012*/ 	.short	0x0020
        /*0014*/ 	.byte	0x00, 0xf0, 0x61, 0x00


	//----- nvinfo : EIATTR_KPARAM_INFO
	.align		4
.L_761:
        /*0018*/ 	.byte	0x04, 0x17
        /*001a*/ 	.short	(.L_763 - .L_762)
.L_762:
        /*001c*/ 	.word	0x00000000
        /*0020*/ 	.short	0x0001
        /*0022*/ 	.short	0x0008
        /*0024*/ 	.byte	0x00, 0xf0, 0x61, 0x00


	//----- nvinfo : EIATTR_KPARAM_INFO
	.align		4
.L_763:
        /*0028*/ 	.byte	0x04, 0x17
        /*002a*/ 	.short	(.L_765 - .L_764)
.L_764:
        /*002c*/ 	.word	0x00000000
        /*0030*/ 	.short	0x0000
        /*0032*/ 	.short	0x0000
        /*0034*/ 	.byte	0x00, 0xf0, 0x11, 0x00


	//----- nvinfo : EIATTR_SPARSE_MMA_MASK
	.align		4
.L_765:
        /*0038*/ 	.byte	0x03, 0x50
        /*003a*/ 	.short	0x0000


	//----- nvinfo : EIATTR_MAXREG_COUNT
	.align		4
        /*003c*/ 	.byte	0x03, 0x1b
        /*003e*/ 	.short	0x00ff


	//----- nvinfo : EIATTR_MERCURY_ISA_VERSION
	.align		4
        /*0040*/ 	.byte	0x03, 0x5f
        /*0042*/ 	.short	0x0101


	//----- nvinfo : EIATTR_VRC_CTA_INIT_COUNT
	.align		4
        /*0044*/ 	.byte	0x02, 0x4a
	.zero		1
	.zero		1


	//----- nvinfo : EIATTR_EXIT_INSTR_OFFSETS
	.align		4
        /*0048*/ 	.byte	0x04, 0x1c
        /*004a*/ 	.short	(.L_767 - .L_766)


	//   ....[0]....
.L_766:
        /*004c*/ 	.word	0x00000af0


	//   ....[1]....
        /*0050*/ 	.word	0x00000b40


	//   ....[2]....
        /*0054*/ 	.word	0x00000e30


	//----- nvinfo : EIATTR_MAX_THREADS
	.align		4
.L_767:
        /*0058*/ 	.byte	0x04, 0x05
        /*005a*/ 	.short	(.L_769 - .L_768)
.L_768:
        /*005c*/ 	.word	0x00000080
        /*0060*/ 	.word	0x00000001
        /*0064*/ 	.word	0x00000001


	//----- nvinfo : EIATTR_CRS_STACK_SIZE
	.align		4
.L_769:
        /*0068*/ 	.byte	0x04, 0x1e
        /*006a*/ 	.short	(.L_771 - .L_770)
.L_770:
        /*006c*/ 	.word	0x00000000


	//----- nvinfo : EIATTR_CBANK_PARAM_SIZE
	.align		4
.L_771:
        /*0070*/ 	.byte	0x03, 0x19
        /*0072*/ 	.short	0x0038


	//----- nvinfo : EIATTR_PARAM_CBANK
	.align		4
        /*0074*/ 	.byte	0x04, 0x0a
        /*0076*/ 	.short	(.L_773 - .L_772)
	.align		4
.L_772:
        /*0078*/ 	.word	index@(.nv.constant0._ZN2at6native29vectorized_elementwise_kernelILi2EZZZNS0_68_GLOBAL__N__08176361_30_ActivationHardsigmoidKernel_cu_1520ed90_310227hardsigmoid_backward_kernelERNS_18TensorIteratorBaseEENKUlvE_clEvENKUlvE0_clEvEUlffE_St5arrayIPcLm3EEEEviT0_T1_)
        /*007c*/ 	.short	0x0380
        /*007e*/ 	.short	0x0038


	//----- nvinfo : EIATTR_SW_WAR
	.align		4
.L_773:
        /*0080*/ 	.byte	0x04, 0x36
        /*0082*/ 	.short	(.L_775 - .L_774)
.L_774:
        /*0084*/ 	.word	0x00000008
.L_775:


//--------------------- .nv.info._ZN2at6native29vectorized_elementwise_kernelILi4EZZZNS0_68_GLOBAL__N__08176361_30_ActivationHardsigmoidKernel_cu_1520ed90_310227hardsigmoid_backward_kernelERNS_18TensorIteratorBaseEENKUlvE_clEvENKUlvE0_clEvEUlffE_St5arrayIPcLm3EEEEviT0_T1_ --------------------------
	.section	.nv.info._ZN2at6native29vectorized_elementwise_kernelILi4EZZZNS0_68_GLOBAL__N__08176361_30_ActivationHardsigmoidKernel_cu_1520ed90_310227hardsigmoid_backward_kernelERNS_18TensorIteratorBaseEENKUlvE_clEvENKUlvE0_clEvEUlffE_St5arrayIPcLm3EEEEviT0_T1_,"",@"SHT_CUDA_INFO"
	.sectionflags	@""
	.align	4


	//----- nvinfo : EIATTR_CUDA_API_VERSION
	.align		4
        /*0000*/ 	.byte	0x04, 0x37
        /*0002*/ 	.short	(.L_777 - .L_776)
.L_776:
        /*0004*/ 	.word	0x00000082


	//----- nvinfo : EIATTR_KPARAM_INFO
	.align		4
.L_777:
        /*0008*/ 	.byte	0x04, 0x17
        /*000a*/ 	.short	(.L_779 - .L_778)
.L_778:
        /*000c*/ 	.word	0x00000000
        /*0010*/ 	.short	0x0002
        /*0012*/ 	.short	0x0020
        /*0014*/ 	.byte	0x00, 0xf0, 0x61, 0x00


	//----- nvinfo : EIATTR_KPARAM_INFO
	.align		4
.L_779:
        /*0018*/ 	.byte	0x04, 0x17
        /*001a*/ 	.short	(.L_781 - .L_780)
.L_780:
        /*001c*/ 	.word	0x00000000
        /*0020*/ 	.short	0x0001
        /*0022*/ 	.short	0x0008
        /*0024*/ 	.byte	0x00, 0xf0, 0x61, 0x00


	//----- nvinfo : EIATTR_KPARAM_INFO
	.align		4
.L_781:
        /*0028*/ 	.byte	0x04, 0x17
        /*002a*/ 	.short	(.L_783 - .L_782)
.L_782:
        /*002c*/ 	.word	0x00000000
        /*0030*/ 	.short	0x0000
        /*0032*/ 	.short	0x0000
        /*0034*/ 	.byte	0x00, 0xf0, 0x11, 0x00


	//----- nvinfo : EIATTR_SPARSE_MMA_MASK
	.align		4
.L_783:
        /*0038*/ 	.byte	0x03, 0x50
        /*003a*/ 	.short	0x0000


	//----- nvinfo : EIATTR_MAXREG_COUNT
	.align		4
        /*003c*/ 	.byte	0x03, 0x1b
        /*003e*/ 	.short	0x00ff


	//----- nvinfo : EIATTR_MERCURY_ISA_VERSION
	.align		4
        /*0040*/ 	.byte	0x03, 0x5f
        /*0042*/ 	.short	0x0101


	//----- nvinfo : EIATTR_VRC_CTA_INIT_COUNT
	.align		4
        /*0044*/ 	.byte	0x02, 0x4a
	.zero		1
	.zero		1


	//----- nvinfo : EIATTR_EXIT_INSTR_OFFSETS
	.align		4
        /*0048*/ 	.byte	0x04, 0x1c
        /*004a*/ 	.short	(.L_785 - .L_784)


	//   ....[0]....
.L_784:
        /*004c*/ 	.word	0x00000af0


	//   ....[1]....
        /*0050*/ 	.word	0x00000b40


	//   ....[2]....
        /*0054*/ 	.word	0x00000dd0


	//----- nvinfo : EIATTR_MAX_THREADS
	.align		4
.L_785:
        /*0058*/ 	.byte	0x04, 0x05
        /*005a*/ 	.short	(.L_787 - .L_786)
.L_786:
        /*005c*/ 	.word	0x00000080
        /*0060*/ 	.word	0x00000001
        /*0064*/ 	.word	0x00000001


	//----- nvinfo : EIATTR_CRS_STACK_SIZE
	.align		4
.L_787:
        /*0068*/ 	.byte	0x04, 0x1e
        /*006a*/ 	.short	(.L_789 - .L_788)
.L_788:
        /*006c*/ 	.word	0x00000000


	//----- nvinfo : EIATTR_CBANK_PARAM_SIZE
	.align		4
.L_789:
        /*0070*/ 	.byte	0x03, 0x19
        /*0072*/ 	.short	0x0038


	//----- nvinfo : EIATTR_PARAM_CBANK
	.align		4
        /*0074*/ 	.byte	0x04, 0x0a
        /*0076*/ 	.short	(.L_791 - .L_790)
	.align		4
.L_790:
        /*0078*/ 	.word	index@(.nv.constant0._ZN2at6native29vectorized_elementwise_kernelILi4EZZZNS0_68_GLOBAL__N__08176361_30_ActivationHardsigmoidKernel_cu_1520ed90_310227hardsigmoid_backward_kernelERNS_18TensorIteratorBaseEENKUlvE_clEvENKUlvE0_clEvEUlffE_St5arrayIPcLm3EEEEviT0_T1_)
        /*007c*/ 	.short	0x0380
        /*007e*/ 	.short	0x0038


	//----- nvinfo : EIATTR_SW_WAR
	.align		4
.L_791:
        /*0080*/ 	.byte	0x04, 0x36
        /*0082*/ 	.short	(.L_793 - .L_792)
.L_792:
        /*0084*/ 	.word	0x00000008
.L_793:


//--------------------- .nv.info._ZN2at6native29vectorized_elementwise_kernelILi8EZZZNS0_68_GLOBAL__N__08176361_30_ActivationHardsigmoidKernel_cu_1520ed90_310227hardsigmoid_backward_kernelERNS_18TensorIteratorBaseEENKUlvE_clEvENKUlvE0_clEvEUlffE_St5arrayIPcLm3EEEEviT0_T1_ --------------------------
	.section	.nv.info._ZN2at6native29vectorized_elementwise_kernelILi8EZZZNS0_68_GLOBAL__N__08176361_30_ActivationHardsigmoidKernel_cu_1520ed90_310227hardsigmoid_backward_kernelERNS_18TensorIteratorBaseEENKUlvE_clEvENKUlvE0_clEvEUlffE_St5arrayIPcLm3EEEEviT0_T1_,"",@"SHT_CUDA_INFO"
	.sectionflags	@""
	.align	4


	//----- nvinfo : EIATTR_CUDA_API_VERSION
	.align		4
        /*0000*/ 	.byte	0x04, 0x37
        /*0002*/ 	.short	(.L_795 - .L_794)
.L_794:
        /*0004*/ 	.word	0x00000082


	//----- nvinfo : EIATTR_KPARAM_INFO
	.align		4
.L_795:
        /*0008*/ 	.byte	0x04, 0x17
        /*000a*/ 	.short	(.L_797 - .L_796)
.L_796:
        /*000c*/ 	.word	0x00000000
        /*0010*/ 	.short	0x0002
        /*0012*/ 	.short	0x0020
        /*0014*/ 	.byte	0x00, 0xf0, 0x61, 0x00


	//----- nvinfo : EIATTR_KPARAM_INFO
	.align		4
.L_797:
        /*0018*/ 	.byte	0x04, 0x17
        /*001a*/ 	.short	(.L_799 - .L_798)
.L_798:
        /*001c*/ 	.word	0x00000000
        /*0020*/ 	.short	0x0001
        /*0022*/ 	.short	0x0008
        /*0024*/ 	.byte	0x00, 0xf0, 0x61, 0x00


	//----- nvinfo : EIATTR_KPARAM_INFO
	.align		4
.L_799:
        /*0028*/ 	.byte	0x04, 0x17
        /*002a*/ 	.short	(.L_801 - .L_800)
.L_800:
        /*002c*/ 	.word	0x00000000
        /*0030*/ 	.short	0x0000
        /*0032*/ 	.short	0x0000
        /*0034*/ 	.byte	0x00, 0xf0, 0x11, 0x00


	//----- nvinfo : EIATTR_SPARSE_MMA_MASK
	.align		4
.L_801:
        /*0038*/ 	.byte	0x03, 0x50
        /*003a*/ 	.short	0x0000


	//----- nvinfo : EIATTR_MAXREG_COUNT
	.align		4
        /*003c*/ 	.byte	0x03, 0x1b
        /*003e*/ 	.short	0x00ff


	//----- nvinfo : EIATTR_MERCURY_ISA_VERSION
	.align		4
        /*0040*/ 	.byte	0x03, 0x5f
        /*0042*/ 	.short	0x0101


	//----- nvinfo : EIATTR_VRC_CTA_INIT_COUNT
	.align		4
        /*0044*/ 	.byte	0x02, 0x4a
	.zero		1
	.zero		1


	//----- nvinfo : EIATTR_EXIT_INSTR_OFFSETS
	.align		4
        /*0048*/ 	.byte	0x04, 0x1c
        /*004a*/ 	.short	(.L_803 - .L_802)


	//   ....[0]....
.L_802:
        /*004c*/ 	.word	0x00000af0


	//   ....[1]....
        /*0050*/ 	.word	0x00000b40


	//   ....[2]....
        /*0054*/ 	.word	0x00000da0


	//----- nvinfo : EIATTR_MAX_THREADS
	.align		4
.L_803:
        /*0058*/ 	.byte	0x04, 0x05
        /*005a*/ 	.short	(.L_805 - .L_804)
.L_804:
        /*005c*/ 	.word	0x00000080
        /*0060*/ 	.word	0x00000001
        /*0064*/ 	.word	0x00000001


	//----- nvinfo : EIATTR_CRS_STACK_SIZE
	.align		4
.L_805:
        /*0068*/ 	.byte	0x04, 0x1e
        /*006a*/ 	.short	(.L_807 - .L_806)
.L_806:
        /*006c*/ 	.word	0x00000000


	//----- nvinfo : EIATTR_CBANK_PARAM_SIZE
	.align		4
.L_807:
        /*0070*/ 	.byte	0x03, 0x19
        /*0072*/ 	.short	0x0038


	//----- nvinfo : EIATTR_PARAM_CBANK
	.align		4
        /*0074*/ 	.byte	0x04, 0x0a
        /*0076*/ 	.short	(.L_809 - .L_808)
	.align		4
.L_808:
        /*0078*/ 	.word	index@(.nv.constant0._ZN2at6native29vectorized_elementwise_kernelILi8EZZZNS0_68_GLOBAL__N__08176361_30_ActivationHardsigmoidKernel_cu_1520ed90_310227hardsigmoid_backward_kernelERNS_18TensorIteratorBaseEENKUlvE_clEvENKUlvE0_clEvEUlffE_St5arrayIPcLm3EEEEviT0_T1_)
        /*007c*/ 	.short	0x0380
        /*007e*/ 	.short	0x0038


	//----- nvinfo : EIATTR_SW_WAR
	.align		4
.L_809:
        /*0080*/ 	.byte	0x04, 0x36
        /*0082*/ 	.short	(.L_811 - .L_810)
.L_810:
        /*0084*/ 	.word	0x00000008
.L_811:


//--------------------- .nv.info._ZN2at6native18elementwise_kernelILi128ELi4EZNS0_15gpu_kernel_implIZZZNS0_68_GLOBAL__N__08176361_30_ActivationHardsigmoidKernel_cu_1520ed90_310227hardsigmoid_backward_kernelERNS_18TensorIteratorBaseEENKUlvE_clEvENKUlvE_clEvEUlddE_EEvS5_RKT_EUliE_EEviT1_ --------------------------
	.section	.nv.info._ZN2at6native18elementwise_kernelILi128ELi4EZNS0_15gpu_kernel_implIZZZNS0_68_GLOBAL__N__08176361_30_ActivationHardsigmoidKernel_cu_1520ed90_310227hardsigmoid_backward_kernelERNS_18TensorIteratorBaseEENKUlvE_clEvENKUlvE_clEvEUlddE_EEvS5_RKT_EUliE_EEviT1_,"",@"SHT_CUDA_INFO"
	.sectionflags	@""
	.align	4


	//----- nvinfo : EIATTR_CUDA_API_VERSION
	.align		4
        /*0000*/ 	.byte	0x04, 0x37
        /*0002*/ 	.short	(.L_813 - .L_812)
.L_812:
        /*0004*/ 	.word	0x00000082


	//----- nvinfo : EIATTR_KPARAM_INFO
	.align		4
.L_813:
        /*0008*/ 	.byte	0x04, 0x17
        /*000a*/ 	.short	(.L_815 - .L_814)
.L_814:
        /*000c*/ 	.word	0x00000000
        /*0010*/ 	.short	0x0001
        /*0012*/ 	.short	0x0008
        /*0014*/ 	.byte	0x00, 0xf0, 0xc1, 0x0a


	//----- nvinfo : EIATTR_KPARAM_INFO
	.align		4
.L_815:
        /*0018*/ 	.byte	0x04, 0x17
        /*001a*/ 	.short	(.L_817 - .L_816)
.L_816:
        /*001c*/ 	.word	0x00000000
        /*0020*/ 	.short	0x0000
        /*0022*/ 	.short	0x0000
        /*0024*/ 	.byte	0x00, 0xf0, 0x11, 0x00


	//----- nvinfo : EIATTR_SPARSE_MMA_MASK
	.align		4
.L_817:
        /*0028*/ 	.byte	0x03, 0x50
        /*002a*/ 	.short	0x0000


	//----- nvinfo : EIATTR_MAXREG_COUNT
	.align		4
        /*002c*/ 	.byte	0x03, 0x1b
        /*002e*/ 	.short	0x0080


	//----- nvinfo : EIATTR_EXTERNS
	.align		4
        /*0030*/ 	.byte	0x04, 0x0f
        /*0032*/ 	.short	(.L_819 - .L_818)


	//   ....[0]....
	.align		4
.L_818:
        /*0034*/ 	.word	index@(__assertfail)


	//----- nvinfo : EIATTR_MERCURY_ISA_VERSION
	.align		4
.L_819:
        /*0038*/ 	.byte	0x03, 0x5f
        /*003a*/ 	.short	0x0101


	//----- nvinfo : EIATTR_VRC_CTA_INIT_COUNT
	.align		4
        /*003c*/ 	.byte	0x02, 0x4a
	.zero		1
	.zero		1


	//----- nvinfo : EIATTR_SYSCALL_OFFSETS
	.align		4
        /*0040*/ 	.byte	0x04, 0x46
        /*0042*/ 	.short	(.L_821 - .L_820)


	//   ....[0]....
.L_820:
        /*0044*/ 	.word	0x000024d0


	//   ....[1]....
        /*0048*/ 	.word	0x000033b0


	//   ....[2]....
        /*004c*/ 	.word	0x00004490


	//   ....[3]....
        /*0050*/ 	.word	0x00006b10


	//   ....[4]....
        /*0054*/ 	.word	0x000079f0


	//   ....[5]....
        /*0058*/ 	.word	0x00008850


	//   ....[6]....
        /*005c*/ 	.word	0x0000b080


	//   ....[7]....
        /*0060*/ 	.word	0x0000bf60


	//   ....[8]....
        /*0064*/ 	.word	0x0000cdc0


	//   ....[9]....
        /*0068*/ 	.word	0x0000f610


	//   ....[10]....
        /*006c*/ 	.word	0x000104f0


	//   ....[11]....
        /*0070*/ 	.word	0x00011320


	//----- nvinfo : EIATTR_EXIT_INSTR_OFFSETS
	.align		4
.L_821:
        /*0074*/ 	.byte	0x04, 0x1c
        /*0076*/ 	.short	(.L_823 - .L_822)


	//   ....[0]....
.L_822:
        /*0078*/ 	.word	0x0000d160


	//   ....[1]....
        /*007c*/ 	.word	0x000106b0


	//   ....[2]....
        /*0080*/ 	.word	0x000106f0


	//   ....[3]....
        /*0084*/ 	.word	0x00010780


	//   ....[4]....
        /*0088*/ 	.word	0x000107b0


	//   ....[5]....
        /*008c*/ 	.word	0x000107e0


	//   ....[6]....
        /*0090*/ 	.word	0x000108b0


	//   ....[7]....
        /*0094*/ 	.word	0x00010930


	//   ....[8]....
        /*0098*/ 	.word	0x00010a10


	//   ....[9]....
        /*009c*/ 	.word	0x00010aa0


	//   ....[10]....
        /*00a0*/ 	.word	0x00010ac0


	//   ....[11]....
        /*00a4*/ 	.word	0x00010b90


	//   ....[12]....
        /*00a8*/ 	.word	0x00010d40


	//   ....[13]....
        /*00ac*/ 	.word	0x00010ef0


	//   ....[14]....
        /*00b0*/ 	.word	0x00011090


	//   ....[15]....
        /*00b4*/ 	.word	0x000110c0


	//   ....[16]....
        /*00b8*/ 	.word	0x000110f0


	//   ....[17]....
        /*00bc*/ 	.word	0x00011190


	//   ....[18]....
        /*00c0*/ 	.word	0x000111c0


	//   ....[19]....
        /*00c4*/ 	.word	0x00011330


	//   ....[20]....
        /*00c8*/ 	.word	0x00011480


	//   ....[21]....
        /*00cc*/ 	.word	0x00011600


	//   ....[22]....
        /*00d0*/ 	.word	0x00011680


	//----- nvinfo : EIATTR_MAX_THREADS
	.align		4
.L_823:
        /*00d4*/ 	.byte	0x04, 0x05
        /*00d6*/ 	.short	(.L_825 - .L_824)
.L_824:
        /*00d8*/ 	.word	0x00000080
        /*00dc*/ 	.word	0x00000001
        /*00e0*/ 	.word	0x00000001


	//----- nvinfo : EIATTR_CRS_STACK_SIZE
	.align		4
.L_825:
        /*00e4*/ 	.byte	0x04, 0x1e
        /*00e6*/ 	.short	(.L_827 - .L_826)
.L_826:
        /*00e8*/ 	.word	0x00000000


	//----- nvinfo : EIATTR_CBANK_PARAM_SIZE
	.align		4
.L_827:
        /*00ec*/ 	.byte	0x03, 0x19
        /*00ee*/ 	.short	0x02b8


	//----- nvinfo : EIATTR_PARAM_CBANK
	.align		4
        /*00f0*/ 	.byte	0x04, 0x0a
        /*00f2*/ 	.short	(.L_829 - .L_828)
	.align		4
.L_828:
        /*00f4*/ 	.word	index@(.nv.constant0._ZN2at6native18elementwise_kernelILi128ELi4EZNS0_15gpu_kernel_implIZZZNS0_68_GLOBAL__N__08176361_30_ActivationHardsigmoidKernel_cu_1520ed90_310227hardsigmoid_backward_kernelERNS_18TensorIteratorBaseEENKUlvE_clEvENKUlvE_clEvEUlddE_EEvS5_RKT_EUliE_EEviT1_)
        /*00f8*/ 	.short	0x0380
        /*00fa*/ 	.short	0x02b8


	//----- nvinfo : EIATTR_SW_WAR
	.align		4
.L_829:
        /*00fc*/ 	.byte	0x04, 0x36
        /*00fe*/ 	.short	(.L_831 - .L_830)
.L_830:
        /*0100*/ 	.word	0x00000008
.L_831:


//--------------------- .nv.info._ZN2at6native27unrolled_elementwise_kernelIZZZNS0_68_GLOBAL__N__08176361_30_ActivationHardsigmoidKernel_cu_1520ed90_310227hardsigmoid_backward_kernelERNS_18TensorIteratorBaseEENKUlvE_clEvENKUlvE_clEvEUlddE_St5arrayIPcLm3EELi4E23TrivialOffsetCalculatorILi2EjESB_ILi1EjENS0_6memory12LoadWithCastILi2EEENSE_13StoreWithCastILi1EEEEEviT_T0_T2_T3_T4_T5_ --------------------------
	.section	.nv.info._ZN2at6native27unrolled_elementwise_kernelIZZZNS0_68_GLOBAL__N__08176361_30_ActivationHardsigmoidKernel_cu_1520ed90_310227hardsigmoid_backward_kernelERNS_18TensorIteratorBaseEENKUlvE_clEvENKUlvE_clEvEUlddE_St5arrayIPcLm3EELi4E23TrivialOffsetCalculatorILi2EjESB_ILi1EjENS0_6memory12LoadWithCastILi2EEENSE_13StoreWithCastILi1EEEEEviT_T0_T2_T3_T4_T5_,"",@"SHT_CUDA_INFO"
	.sectionflags	@""
	.align	4


	//----- nvinfo : EIATTR_CUDA_API_VERSION
	.align		4
        /*0000*/ 	.byte	0x04, 0x37
        /*0002*/ 	.short	(.L_833 - .L_832)
.L_832:
        /*0004*/ 	.word	0x00000082


	//----- nvinfo : EIATTR_KPARAM_INFO
	.align		4
.L_833:
        /*0008*/ 	.byte	0x04, 0x17
        /*000a*/ 	.short	(.L_835 - .L_834)
.L_834:
        /*000c*/ 	.word	0x00000000
        /*0010*/ 	.short	0x0006
        /*0012*/ 	.short	0x0058
        /*0014*/ 	.byte	0x00, 0xf0, 0x21, 0x00


	//----- nvinfo : EIATTR_KPARAM_INFO
	.align		4
.L_835:
        /*0018*/ 	.byte	0x04, 0x17
        /*001a*/ 	.short	(.L_837 - .L_836)
.L_836:
        /*001c*/ 	.word	0x00000000
        /*0020*/ 	.short	0x0005
        /*0022*/ 	.short	0x004c
        /*0024*/ 	.byte	0x00, 0xf0, 0x31, 0x00


	//----- nvinfo : EIATTR_KPARAM_INFO
	.align		4
.L_837:
        /*0028*/ 	.byte	0x04, 0x17
        /*002a*/ 	.short	(.L_839 - .L_838)
.L_838:
        /*002c*/ 	.word	0x00000000
        /*0030*/ 	.short	0x0004
        /*0032*/ 	.short	0x0049
        /*0034*/ 	.byte	0x00, 0xf0, 0x05, 0x00


	//----- nvinfo : EIATTR_KPARAM_INFO
	.align		4
.L_839:
        /*0038*/ 	.byte	0x04, 0x17
        /*003a*/ 	.short	(.L_841 - .L_840)
.L_840:
        /*003c*/ 	.word	0x00000000
        /*0040*/ 	.short	0x0003
        /*0042*/ 	.short	0x0048
        /*0044*/ 	.byte	0x00, 0xf0, 0x05, 0x00


	//----- nvinfo : EIATTR_KPARAM_INFO
	.align		4
.L_841:
        /*0048*/ 	.byte	0x04, 0x17
        /*004a*/ 	.short	(.L_843 - .L_842)
.L_842:
        /*004c*/ 	.word	0x00000000
        /*0050*/ 	.short	0x0002
        /*0052*/ 	.short	0x0030
        /*0054*/ 	.byte	0x00, 0xf0, 0x61, 0x00


	//----- nvinfo : EIATTR_KPARAM_INFO
	.align		4
.L_843:
        /*0058*/ 	.byte	0x04, 0x17
        /*005a*/ 	.short	(.L_845 - .L_844)
.L_844:
        /*005c*/ 	.word	0x00000000
        /*0060*/ 	.short	0x0001
        /*0062*/ 	.short	0x0008
        /*0064*/ 	.byte	0x00, 0xf0, 0xa1, 0x00


	//----- nvinfo : EIATTR_KPARAM_INFO
	.align		4
.L_845:
        /*0068*/ 	.byte	0x04, 0x17
        /*006a*/ 	.short	(.L_847 - .L_846)
.L_846:
        /*006c*/ 	.word	0x00000000
        /*0070*/ 	.short	0x0000
        /*0072*/ 	.short	0x0000
        /*0074*/ 	.byte	0x00, 0xf0, 0x11, 0x00


	//----- nvinfo : EIATTR_SPARSE_MMA_MASK
	.align		4
.L_847:
        /*0078*/ 	.byte	0x03, 0x50
        /*007a*/ 	.short	0x0000


	//----- nvinfo : EIATTR_MAXREG_COUNT
	.align		4
        /*007c*/ 	.byte	0x03, 0x1b
        /*007e*/ 	.short	0x00ff


	//----- nvinfo : EIATTR_EXTERNS
	.align		4
        /*0080*/ 	.byte	0x04, 0x0f
        /*0082*/ 	.short	(.L_849 - .L_848)


	//   ....[0]....
	.align		4
.L_848:
        /*0084*/ 	.word	index@(__assertfail)


	//----- nvinfo : EIATTR_MERCURY_ISA_VERSION
	.align		4
.L_849:
        /*0088*/ 	.byte	0x03, 0x5f
        /*008a*/ 	.short	0x0101


	//----- nvinfo : EIATTR_VRC_CTA_INIT_COUNT
	.align		4
        /*008c*/ 	.byte	0x02, 0x4a
	.zero		1
	.zero		1


	//----- nvinfo : EIATTR_SYSCALL_OFFSETS
	.align		4
        /*0090*/ 	.byte	0x04, 0x46
        /*0092*/ 	.short	(.L_851 - .L_850)


	//   ....[0]....
.L_850:
        /*0094*/ 	.word	0x00000eb0


	//   ....[1]....
        /*0098*/ 	.word	0x00001dc0


	//   ....[2]....
        /*009c*/ 	.word	0x00002e40


	//   ....[3]....
        /*00a0*/ 	.word	0x00003d50


	//   ....[4]....
        /*00a4*/ 	.word	0x00004d10


	//   ....[5]....
        /*00a8*/ 	.word	0x00005c30


	//   ....[6]....
        /*00ac*/ 	.word	0x00006bf0


	//   ....[7]....
        /*00b0*/ 	.word	0x00007b10


	//   ....[8]....
        /*00b4*/ 	.word	0x00008d90


	//   ....[9]....
        /*00b8*/ 	.word	0x00009d60


	//   ....[10]....
        /*00bc*/ 	.word	0x0000aec0


	//   ....[11]....
        /*00c0*/ 	.word	0x0000c000


	//----- nvinfo : EIATTR_EXIT_INSTR_OFFSETS
	.align		4
.L_851:
        /*00c4*/ 	.byte	0x04, 0x1c
        /*00c6*/ 	.short	(.L_853 - .L_852)


	//   ....[0]....
.L_852:
        /*00c8*/ 	.word	0x0000b250


	//   ....[1]....
        /*00cc*/ 	.word	0x0000b390


	//   ....[2]....
        /*00d0*/ 	.word	0x0000b3d0


	//   ....[3]....
        /*00d4*/ 	.word	0x0000b460


	//   ....[4]....
        /*00d8*/ 	.word	0x0000b490


	//   ....[5]....
        /*00dc*/ 	.word	0x0000b4c0


	//   ....[6]....
        /*00e0*/ 	.word	0x0000b590


	//   ....[7]....
        /*00e4*/ 	.word	0x0000b610


	//   ....[8]....
        /*00e8*/ 	.word	0x0000b6f0


	//   ....[9]....
        /*00ec*/ 	.word	0x0000b780


	//   ....[10]....
        /*00f0*/ 	.word	0x0000b7a0


	//   ....[11]....
        /*00f4*/ 	.word	0x0000b870


	//   ....[12]....
        /*00f8*/ 	.word	0x0000ba20


	//   ....[13]....
        /*00fc*/ 	.word	0x0000bbd0


	//   ....[14]....
        /*0100*/ 	.word	0x0000bd70


	//   ....[15]....
        /*0104*/ 	.word	0x0000bda0


	//   ....[16]....
        /*0108*/ 	.word	0x0000bdd0


	//   ....[17]....
        /*010c*/ 	.word	0x0000be70


	//   ....[18]....
        /*0110*/ 	.word	0x0000bea0


	//   ....[19]....
        /*0114*/ 	.word	0x0000c010


	//   ....[20]....
        /*0118*/ 	.word	0x0000c160


	//   ....[21]....
        /*011c*/ 	.word	0x0000c2e0


	//   ....[22]....
        /*0120*/ 	.word	0x0000c360


	//----- nvinfo : EIATTR_MAX_THREADS
	.align		4
.L_853:
        /*0124*/ 	.byte	0x04, 0x05
        /*0126*/ 	.short	(.L_855 - .L_854)
.L_854:
        /*0128*/ 	.word	0x00000080
        /*012c*/ 	.word	0x00000001
        /*0130*/ 	.word	0x00000001


	//----- nvinfo : EIATTR_CRS_STACK_SIZE
	.align		4
.L_855:
        /*0134*/ 	.byte	0x04, 0x1e
        /*0136*/ 	.short	(.L_857 - .L_856)
.L_856:
        /*0138*/ 	.word	0x00000000


	//----- nvinfo : EIATTR_CBANK_PARAM_SIZE
	.align		4
.L_857:
        /*013c*/ 	.byte	0x03, 0x19
        /*013e*/ 	.short	0x0060


	//----- nvinfo : EIATTR_PARAM_CBANK
	.align		4
        /*0140*/ 	.byte	0x04, 0x0a
        /*0142*/ 	.short	(.L_859 - .L_858)
	.align		4
.L_858:
        /*0144*/ 	.word	index@(.nv.constant0._ZN2at6native27unrolled_elementwise_kernelIZZZNS0_68_GLOBAL__N__08176361_30_ActivationHardsigmoidKernel_cu_1520ed90_310227hardsigmoid_backward_kernelERNS_18TensorIteratorBaseEENKUlvE_clEvENKUlvE_clEvEUlddE_St5arrayIPcLm3EELi4E23TrivialOffsetCalculatorILi2EjESB_ILi1EjENS0_6memory12LoadWithCastILi2EEENSE_13StoreWithCastILi1EEEEEviT_T0_T2_T3_T4_T5_)
        /*0148*/ 	.short	0x0380
        /*014a*/ 	.short	0x0060


	//----- nvinfo : EIATTR_SW_WAR
	.align		4
.L_859:
        /*014c*/ 	.byte	0x04, 0x36
        /*014e*/ 	.short	(.L_861 - .L_860)
.L_860:
        /*0150*/ 	.word	0x00000008
.L_861:


//--------------------- .nv.info._ZN2at6native18elementwise_kernelILi128ELi2EZNS0_22gpu_kernel_impl_nocastIZZZNS0_68_GLOBAL__N__08176361_30_ActivationHardsigmoidKernel_cu_1520ed90_310227hardsigmoid_backward_kernelERNS_18TensorIteratorBaseEENKUlvE_clEvENKUlvE_clEvEUlddE_EEvS5_RKT_EUliE_EEviT1_ --------------------------
	.section	.nv.info._ZN2at6native18elementwise_kernelILi128ELi2EZNS0_22gpu_kernel_impl_nocastIZZZNS0_68_GLOBAL__N__08176361_30_ActivationHardsigmoidKernel_cu_1520ed90_310227hardsigmoid_backward_kernelERNS_18TensorIteratorBaseEENKUlvE_clEvENKUlvE_clEvEUlddE_EEvS5_RKT_EUliE_EEviT1_,"",@"SHT_CUDA_INFO"
	.sectionflags	@""
	.align	4


	//----- nvinfo : EIATTR_CUDA_API_VERSION
	.align		4
        /*0000*/ 	.byte	0x04, 0x37
        /*0002*/ 	.short	(.L_863 - .L_862)
.L_862:
        /*0004*/ 	.word	0x00000082


	//----- nvinfo : EIATTR_KPARAM_INFO
	.align		4
.L_863:
        /*0008*/ 	.byte	0x04, 0x17
        /*000a*/ 	.short	(.L_865 - .L_864)
.L_864:
        /*000c*/ 	.word	0x00000000
        /*0010*/ 	.short	0x0001
        /*0012*/ 	.short	0x0008
        /*0014*/ 	.byte	0x00, 0xf0, 0xa1, 0x0a


	//----- nvinfo : EIATTR_KPARAM_INFO
	.align		4
.L_865:
        /*0018*/ 	.byte	0x04, 0x17
        /*001a*/ 	.short	(.L_867 - .L_866)
.L_866:
        /*001c*/ 	.word	0x00000000
        /*0020*/ 	.short	0x0000
        /*0022*/ 	.short	0x0000
        /*0024*/ 	.byte	0x00, 0xf0, 0x11, 0x00


	//----- nvinfo : EIATTR_SPARSE_MMA_MASK
	.align		4
.L_867:
        /*0028*/ 	.byte	0x03, 0x50
        /*002a*/ 	.short	0x0000


	//----- nvinfo : EIATTR_MAXREG_COUNT
	.align		4
        /*002c*/ 	.byte	0x03, 0x1b
        /*002e*/ 	.short	0x0080


	//----- nvinfo : EIATTR_MERCURY_ISA_VERSION
	.align		4
        /*0030*/ 	.byte	0x03, 0x5f
        /*0032*/ 	.short	0x0101


	//----- nvinfo : EIATTR_VRC_CTA_INIT_COUNT
	.align		4
        /*0034*/ 	.byte	0x02, 0x4a
	.zero		1
	.zero		1


	//----- nvinfo : EIATTR_EXIT_INSTR_OFFSETS
	.align		4
        /*0038*/ 	.byte	0x04, 0x1c
        /*003a*/ 	.short	(.L_869 - .L_868)


	//   ....[0]....
.L_868:
        /*003c*/ 	.word	0x000001c0


	//   ....[1]....
        /*0040*/ 	.word	0x00000290


	//   ....[2]....
        /*0044*/ 	.word	0x00001a10


	//   ....[3]....
        /*0048*/ 	.word	0x000030f0


	//----- nvinfo : EIATTR_MAX_THREADS
	.align		4
.L_869:
        /*004c*/ 	.byte	0x04, 0x05
        /*004e*/ 	.short	(.L_871 - .L_870)
.L_870:
        /*0050*/ 	.word	0x00000080
        /*0054*/ 	.word	0x00000001
        /*0058*/ 	.word	0x00000001


	//----- nvinfo : EIATTR_CRS_STACK_SIZE
	.align		4
.L_871:
        /*005c*/ 	.byte	0x04, 0x1e
        /*005e*/ 	.short	(.L_873 - .L_872)
.L_872:
        /*0060*/ 	.word	0x00000000


	//----- nvinfo : EIATTR_CBANK_PARAM_SIZE
	.align		4
.L_873:
        /*0064*/ 	.byte	0x03, 0x19
        /*0066*/ 	.short	0x02b0


	//----- nvinfo : EIATTR_PARAM_CBANK
	.align		4
        /*0068*/ 	.byte	0x04, 0x0a
        /*006a*/ 	.short	(.L_875 - .L_874)
	.align		4
.L_874:
        /*006c*/ 	.word	index@(.nv.constant0._ZN2at6native18elementwise_kernelILi128ELi2EZNS0_22gpu_kernel_impl_nocastIZZZNS0_68_GLOBAL__N__08176361_30_ActivationHardsigmoidKernel_cu_1520ed90_310227hardsigmoid_backward_kernelERNS_18TensorIteratorBaseEENKUlvE_clEvENKUlvE_clEvEUlddE_EEvS5_RKT_EUliE_EEviT1_)
        /*0070*/ 	.short	0x0380
        /*0072*/ 	.short	0x02b0


	//----- nvinfo : EIATTR_SW_WAR
	.align		4
.L_875:
        /*0074*/ 	.byte	0x04, 0x36
        /*0076*/ 	.short	(.L_877 - .L_876)
.L_876:
        /*0078*/ 	.word	0x00000008
.L_877:


//--------------------- .nv.info._ZN2at6native27unrolled_elementwise_kernelIZZZNS0_68_GLOBAL__N__08176361_30_ActivationHardsigmoidKernel_cu_1520ed90_310227hardsigmoid_backward_kernelERNS_18TensorIteratorBaseEENKUlvE_clEvENKUlvE_clEvEUlddE_St5arrayIPcLm3EELi4E23TrivialOffsetCalculatorILi2EjESB_ILi1EjENS0_6memory15LoadWithoutCastENSE_16StoreWithoutCastEEEviT_T0_T2_T3_T4_T5_ --------------------------
	.section	.nv.info._ZN2at6native27unrolled_elementwise_kernelIZZZNS0_68_GLOBAL__N__08176361_30_ActivationHardsigmoidKernel_cu_1520ed90_310227hardsigmoid_backward_kernelERNS_18TensorIteratorBaseEENKUlvE_clEvENKUlvE_clEvEUlddE_St5arrayIPcLm3EELi4E23TrivialOffsetCalculatorILi2EjESB_ILi1EjENS0_6memory15LoadWithoutCastENSE_16StoreWithoutCastEEEviT_T0_T2_T3_T4_T5_,"",@"SHT_CUDA_INFO"
	.sectionflags	@""
	.align	4


	//----- nvinfo : EIATTR_CUDA_API_VERSION
	.align		4
        /*0000*/ 	.byte	0x04, 0x37
        /*0002*/ 	.short	(.L_879 - .L_878)
.L_878:
        /*0004*/ 	.word	0x00000082


	//----- nvinfo : EIATTR_KPARAM_INFO
	.align		4
.L_879:
        /*0008*/ 	.byte	0x04, 0x17
        /*000a*/ 	.short	(.L_881 - .L_880)
.L_880:
        /*000c*/ 	.word	0x00000000
        /*0010*/ 	.short	0x0006
        /*0012*/ 	.short	0x004b
        /*0014*/ 	.byte	0x00, 0xf0, 0x05, 0x00


	//----- nvinfo : EIATTR_KPARAM_INFO
	.align		4
.L_881:
        /*0018*/ 	.byte	0x04, 0x17
        /*001a*/ 	.short	(.L_883 - .L_882)
.L_882:
        /*001c*/ 	.word	0x00000000
        /*0020*/ 	.short	0x0005
        /*0022*/ 	.short	0x004a
        /*0024*/ 	.byte	0x00, 0xf0, 0x05, 0x00


	//----- nvinfo : EIATTR_KPARAM_INFO
	.align		4
.L_883:
        /*0028*/ 	.byte	0x04, 0x17
        /*002a*/ 	.short	(.L_885 - .L_884)
.L_884:
        /*002c*/ 	.word	0x00000000
        /*0030*/ 	.short	0x0004
        /*0032*/ 	.short	0x0049
        /*0034*/ 	.byte	0x00, 0xf0, 0x05, 0x00


	//----- nvinfo : EIATTR_KPARAM_INFO
	.align		4
.L_885:
        /*0038*/ 	.byte	0x04, 0x17
        /*003a*/ 	.short	(.L_887 - .L_886)
.L_886:
        /*003c*/ 	.word	0x00000000
        /*0040*/ 	.short	0x0003
        /*0042*/ 	.short	0x0048
        /*0044*/ 	.byte	0x00, 0xf0, 0x05, 0x00


	//----- nvinfo : EIATTR_KPARAM_INFO
	.align		4
.L_887:
        /*0048*/ 	.byte	0x04, 0x17
        /*004a*/ 	.short	(.L_889 - .L_888)
.L_888:
        /*004c*/ 	.word	0x00000000
        /*0050*/ 	.short	0x0002
        /*0052*/ 	.short	0x0030
        /*0054*/ 	.byte	0x00, 0xf0, 0x61, 0x00


	//----- nvinfo : EIATTR_KPARAM_INFO
	.align		4
.L_889:
        /*0058*/ 	.byte	0x04, 0x17
        /*005a*/ 	.short	(.L_891 - .L_890)
.L_890:
        /*005c*/ 	.word	0x00000000
        /*0060*/ 	.short	0x0001
        /*0062*/ 	.short	0x0008
        /*0064*/ 	.byte	0x00, 0xf0, 0xa1, 0x00


	//----- nvinfo : EIATTR_KPARAM_INFO
	.align		4
.L_891:
        /*0068*/ 	.byte	0x04, 0x17
        /*006a*/ 	.short	(.L_893 - .L_892)
.L_892:
        /*006c*/ 	.word	0x00000000
        /*0070*/ 	.short	0x0000
        /*0072*/ 	.short	0x0000
        /*0074*/ 	.byte	0x00, 0xf0, 0x11, 0x00


	//----- nvinfo : EIATTR_SPARSE_MMA_MASK
	.align		4
.L_893:
        /*0078*/ 	.byte	0x03, 0x50
        /*007a*/ 	.short	0x0000


	//----- nvinfo : EIATTR_MAXREG_COUNT
	.align		4
        /*007c*/ 	.byte	0x03, 0x1b
        /*007e*/ 	.short	0x00ff


	//----- nvinfo : EIATTR_MERCURY_ISA_VERSION
	.align		4
        /*0080*/ 	.byte	0x03, 0x5f
        /*0082*/ 	.short	0x0101


	//----- nvinfo : EIATTR_VRC_CTA_INIT_COUNT
	.align		4
        /*0084*/ 	.byte	0x02, 0x4a
	.zero		1
	.zero		1


	//----- nvinfo : EIATTR_EXIT_INSTR_OFFSETS
	.align		4
        /*0088*/ 	.byte	0x04, 0x1c
        /*008a*/ 	.short	(.L_895 - .L_894)


	//   ....[0]....
.L_894:
        /*008c*/ 	.word	0x00000650


	//   ....[1]....
        /*0090*/ 	.word	0x000006a0


	//----- nvinfo : EIATTR_MAX_THREADS
	.align		4
.L_895:
        /*0094*/ 	.byte	0x04, 0x05
        /*0096*/ 	.short	(.L_897 - .L_896)
.L_896:
        /*0098*/ 	.word	0x00000080
        /*009c*/ 	.word	0x00000001
        /*00a0*/ 	.word	0x00000001


	//----- nvinfo : EIATTR_CRS_STACK_SIZE
	.align		4
.L_897:
        /*00a4*/ 	.byte	0x04, 0x1e
        /*00a6*/ 	.short	(.L_899 - .L_898)
.L_898:
        /*00a8*/ 	.word	0x00000000


	//----- nvinfo : EIATTR_CBANK_PARAM_SIZE
	.align		4
.L_899:
        /*00ac*/ 	.byte	0x03, 0x19
        /*00ae*/ 	.short	0x004c


	//----- nvinfo : EIATTR_PARAM_CBANK
	.align		4
        /*00b0*/ 	.byte	0x04, 0x0a
        /*00b2*/ 	.short	(.L_901 - .L_900)
	.align		4
.L_900:
        /*00b4*/ 	.word	index@(.nv.constant0._ZN2at6native27unrolled_elementwise_kernelIZZZNS0_68_GLOBAL__N__08176361_30_ActivationHardsigmoidKernel_cu_1520ed90_310227hardsigmoid_backward_kernelERNS_18TensorIteratorBaseEENKUlvE_clEvENKUlvE_clEvEUlddE_St5arrayIPcLm3EELi4E23TrivialOffsetCalculatorILi2EjESB_ILi1EjENS0_6memory15LoadWithoutCastENSE_16StoreWithoutCastEEEviT_T0_T2_T3_T4_T5_)
        /*00b8*/ 	.short	0x0380
        /*00ba*/ 	.short	0x004c


	//----- nvinfo : EIATTR_SW_WAR
	.align		4
.L_901:
        /*00bc*/ 	.byte	0x04, 0x36
        /*00be*/ 	.short	(.L_903 - .L_902)
.L_902:
        /*00c0*/ 	.word	0x00000008
.L_903:


//--------------------- .nv.info._ZN2at6native29vectorized_elementwise_kernelILi2EZZZNS0_68_GLOBAL__N__08176361_30_ActivationHardsigmoidKernel_cu_1520ed90_310227hardsigmoid_backward_kernelERNS_18TensorIteratorBaseEENKUlvE_clEvENKUlvE_clEvEUlddE_St5arrayIPcLm3EEEEviT0_T1_ --------------------------
	.section	.nv.info._ZN2at6native29vectorized_elementwise_kernelILi2EZZZNS0_68_GLOBAL__N__08176361_30_ActivationHardsigmoidKernel_cu_1520ed90_310227hardsigmoid_backward_kernelERNS_18TensorIteratorBaseEENKUlvE_clEvENKUlvE_clEvEUlddE_St5arrayIPcLm3EEEEviT0_T1_,"",@"SHT_CUDA_INFO"
	.sectionflags	@""
	.align	4


	//----- nvinfo : EIATTR_CUDA_API_VERSION
	.align		4
        /*0000*/ 	.byte	0x04, 0x37
        /*0002*/ 	.short	(.L_905 - .L_904)
.L_904:
        /*0004*/ 	.word	0x00000082


	//----- nvinfo : EIATTR_KPARAM_INFO
	.align		4
.L_905:
        /*0008*/ 	.byte	0x04, 0x17
        /*000a*/ 	.short	(.L_907 - .L_906)
.L_906:
        /*000c*/ 	.word	0x00000000
        /*0010*/ 	.short	0x0002
        /*0012*/ 	.short	0x0030
        /*0014*/ 	.byte	0x00, 0xf0, 0x61, 0x00


	//----- nvinfo : EIATTR_KPARAM_INFO
	.align		4
.L_907:
        /*0018*/ 	.byte	0x04, 0x17
        /*001a*/ 	.short	(.L_909 - .L_908)
.L_908:
        /*001c*/ 	.word	0x00000000
        /*0020*/ 	.short	0x0001
        /*0022*/ 	.short	0x0008
        /*0024*/ 	.byte	0x00, 0xf0, 0xa1, 0x00


	//----- nvinfo : EIATTR_KPARAM_INFO
	.align		4
.L_909:
        /*0028*/ 	.byte	0x04, 0x17
        /*002a*/ 	.short	(.L_911 - .L_910)
.L_910:
        /*002c*/ 	.word	0x00000000
        /*0030*/ 	.short	0x0000
        /*0032*/ 	.short	0x0000
        /*0034*/ 	.byte	0x00, 0xf0, 0x11, 0x00


	//----- nvinfo : EIATTR_SPARSE_MMA_MASK
	.align		4
.L_911:
        /*0038*/ 	.byte	0x03, 0x50
        /*003a*/ 	.short	0x0000


	//----- nvinfo : EIATTR_MAXREG_COUNT
	.align		4
        /*003c*/ 	.byte	0x03, 0x1b
        /*003e*/ 	.short	0x00ff


	//----- nvinfo : EIATTR_MERCURY_ISA_VERSION
	.align		4
        /*0040*/ 	.byte	0x03, 0x5f
        /*0042*/ 	.short	0x0101


	//----- nvinfo : EIATTR_VRC_CTA_INIT_COUNT
	.align		4
        /*0044*/ 	.byte	0x02, 0x4a
	.zero		1
	.zero		1


	//----- nvinfo : EIATTR_EXIT_INSTR_OFFSETS
	.align		4
        /*0048*/ 	.byte	0x04, 0x1c
        /*004a*/ 	.short	(.L_913 - .L_912)


	//   ....[0]....
.L_912:
        /*004c*/ 	.word	0x00000c60


	//   ....[1]....
        /*0050*/ 	.word	0x00000cb0


	//   ....[2]....
        /*0054*/ 	.word	0x00001120


	//----- nvinfo : EIATTR_MAX_THREADS
	.align		4
.L_913:
        /*0058*/ 	.byte	0x04, 0x05
        /*005a*/ 	.short	(.L_915 - .L_914)
.L_914:
        /*005c*/ 	.word	0x00000080
        /*0060*/ 	.word	0x00000001
        /*0064*/ 	.word	0x00000001


	//----- nvinfo : EIATTR_CRS_STACK_SIZE
	.align		4
.L_915:
        /*0068*/ 	.byte	0x04, 0x1e
        /*006a*/ 	.short	(.L_917 - .L_916)
.L_916:
        /*006c*/ 	.word	0x00000000


	//----- nvinfo : EIATTR_CBANK_PARAM_SIZE
	.align		4
.L_917:
        /*0070*/ 	.byte	0x03, 0x19
        /*0072*/ 	.short	0x0048


	//----- nvinfo : EIATTR_PARAM_CBANK
	.align		4
        /*0074*/ 	.byte	0x04, 0x0a
        /*0076*/ 	.short	(.L_919 - .L_918)
	.align		4
.L_918:
        /*0078*/ 	.word	index@(.nv.constant0._ZN2at6native29vectorized_elementwise_kernelILi2EZZZNS0_68_GLOBAL__N__08176361_30_ActivationHardsigmoidKernel_cu_1520ed90_310227hardsigmoid_backward_kernelERNS_18TensorIteratorBaseEENKUlvE_clEvENKUlvE_clEvEUlddE_St5arrayIPcLm3EEEEviT0_T1_)
        /*007c*/ 	.short	0x0380
        /*007e*/ 	.short	0x0048


	//----- nvinfo : EIATTR_SW_WAR
	.align		4
.L_919:
        /*0080*/ 	.byte	0x04, 0x36
        /*0082*/ 	.short	(.L_921 - .L_920)
.L_920:
        /*0084*/ 	.word	0x00000008
.L_921:


//--------------------- .nv.info._ZN2at6native29vectorized_elementwise_kernelILi4EZZZNS0_68_GLOBAL__N__08176361_30_ActivationHardsigmoidKernel_cu_1520ed90_310227hardsigmoid_backward_kernelERNS_18TensorIteratorBaseEENKUlvE_clEvENKUlvE_clEvEUlddE_St5arrayIPcLm3EEEEviT0_T1_ --------------------------
	.section	.nv.info._ZN2at6native29vectorized_elementwise_kernelILi4EZZZNS0_68_GLOBAL__N__08176361_30_ActivationHardsigmoidKernel_cu_1520ed90_310227hardsigmoid_backward_kernelERNS_18TensorIteratorBaseEENKUlvE_clEvENKUlvE_clEvEUlddE_St5arrayIPcLm3EEEEviT0_T1_,"",@"SHT_CUDA_INFO"
	.sectionflags	@""
	.align	4


	//----- nvinfo : EIATTR_CUDA_API_VERSION
	.align		4
        /*0000*/ 	.byte	0x04, 0x37
        /*0002*/ 	.short	(.L_923 - .L_922)
.L_922:
        /*0004*/ 	.word	0x00000082


	//----- nvinfo : EIATTR_KPARAM_INFO
	.align		4
.L_923:
        /*0008*/ 	.byte	0x04, 0x17
        /*000a*/ 	.short	(.L_925 - .L_924)
.L_924:
        /*000c*/ 	.word	0x00000000
        /*0010*/ 	.short	0x0002
        /*0012*/ 	.short	0x0030
        /*0014*/ 	.byte	0x00, 0xf0, 0x61, 0x00


	//----- nvinfo : EIATTR_KPARAM_INFO
	.align		4
.L_925:
        /*0018*/ 	.byte	0x04, 0x17
        /*001a*/ 	.short	(.L_927 - .L_926)
.L_926:
        /*001c*/ 	.word	0x00000000
        /*0020*/ 	.short	0x0001
        /*0022*/ 	.short	0x0008
        /*0024*/ 	.byte	0x00, 0xf0, 0xa1, 0x00


	//----- nvinfo : EIATTR_KPARAM_INFO
	.align		4
.L_927:
        /*0028*/ 	.byte	0x04, 0x17
        /*002a*/ 	.short	(.L_929 - .L_928)
.L_928:
        /*002c*/ 	.word	0x00000000
        /*0030*/ 	.short	0x0000
        /*0032*/ 	.short	0x0000
        /*0034*/ 	.byte	0x00, 0xf0, 0x11, 0x00


	//----- nvinfo : EIATTR_SPARSE_MMA_MASK
	.align		4
.L_929:
        /*0038*/ 	.byte	0x03, 0x50
        /*003a*/ 	.short	0x0000


	//----- nvinfo : EIATTR_MAXREG_COUNT
	.align		4
        /*003c*/ 	.byte	0x03, 0x1b
        /*003e*/ 	.short	0x00ff


	//----- nvinfo : EIATTR_MERCURY_ISA_VERSION
	.align		4
        /*0040*/ 	.byte	0x03, 0x5f
        /*0042*/ 	.short	0x0101


	//----- nvinfo : EIATTR_VRC_CTA_INIT_COUNT
	.align		4
        /*0044*/ 	.byte	0x02, 0x4a
	.zero		1
	.zero		1


	//----- nvinfo : EIATTR_EXIT_INSTR_OFFSETS
	.align		4
        /*0048*/ 	.byte	0x04, 0x1c
        /*004a*/ 	.short	(.L_931 - .L_930)


	//   ....[0]....
.L_930:
        /*004c*/ 	.word	0x00000c60


	//   ....[1]....
        /*0050*/ 	.word	0x00000cb0


	//   ....[2]....
        /*0054*/ 	.word	0x00001080


	//----- nvinfo : EIATTR_MAX_THREADS
	.align		4
.L_931:
        /*0058*/ 	.byte	0x04, 0x05
        /*005a*/ 	.short	(.L_933 - .L_932)
.L_932:
        /*005c*/ 	.word	0x00000080
        /*0060*/ 	.word	0x00000001
        /*0064*/ 	.word	0x00000001


	//----- nvinfo : EIATTR_CRS_STACK_SIZE
	.align		4
.L_933:
        /*0068*/ 	.byte	0x04, 0x1e
        /*006a*/ 	.short	(.L_935 - .L_934)
.L_934:
        /*006c*/ 	.word	0x00000000


	//----- nvinfo : EIATTR_CBANK_PARAM_SIZE
	.align		4
.L_935:
        /*0070*/ 	.byte	0x03, 0x19
        /*0072*/ 	.short	0x0048


	//----- nvinfo : EIATTR_PARAM_CBANK
	.align		4
        /*0074*/ 	.byte	0x04, 0x0a
        /*0076*/ 	.short	(.L_937 - .L_936)
	.align		4
.L_936:
        /*0078*/ 	.word	index@(.nv.constant0._ZN2at6native29vectorized_elementwise_kernelILi4EZZZNS0_68_GLOBAL__N__08176361_30_ActivationHardsigmoidKernel_cu_1520ed90_310227hardsigmoid_backward_kernelERNS_18TensorIteratorBaseEENKUlvE_clEvENKUlvE_clEvEUlddE_St5arrayIPcLm3EEEEviT0_T1_)
        /*007c*/ 	.short	0x0380
        /*007e*/ 	.short	0x0048


	//----- nvinfo : EIATTR_SW_WAR
	.align		4
.L_937:
        /*0080*/ 	.byte	0x04, 0x36
        /*0082*/ 	.short	(.L_939 - .L_938)
.L_938:
        /*0084*/ 	.word	0x00000008
.L_939:


//--------------------- .nv.info._ZN2at6native29vectorized_elementwise_kernelILi8EZZZNS0_68_GLOBAL__N__08176361_30_ActivationHardsigmoidKernel_cu_1520ed90_310227hardsigmoid_backward_kernelERNS_18TensorIteratorBaseEENKUlvE_clEvENKUlvE_clEvEUlddE_St5arrayIPcLm3EEEEviT0_T1_ --------------------------
	.section	.nv.info._ZN2at6native29vectorized_elementwise_kernelILi8EZZZNS0_68_GLOBAL__N__08176361_30_ActivationHardsigmoidKernel_cu_1520ed90_310227hardsigmoid_backward_kernelERNS_18TensorIteratorBaseEENKUlvE_clEvENKUlvE_clEvEUlddE_St5arrayIPcLm3EEEEviT0_T1_,"",@"SHT_CUDA_INFO"
	.sectionflags	@""
	.align	4


	//----- nvinfo : EIATTR_CUDA_API_VERSION
	.align		4
        /*0000*/ 	.byte	0x04, 0x37
        /*0002*/ 	.short	(.L_941 - .L_940)
.L_940:
        /*0004*/ 	.word	0x00000082


	//----- nvinfo : EIATTR_KPARAM_INFO
	.align		4
.L_941:
        /*0008*/ 	.byte	0x04, 0x17
        /*000a*/ 	.short	(.L_943 - .L_942)
.L_942:
        /*000c*/ 	.word	0x00000000
        /*0010*/ 	.short	0x0002
        /*0012*/ 	.short	0x0030
        /*0014*/ 	.byte	0x00, 0xf0, 0x61, 0x00


	//----- nvinfo : EIATTR_KPARAM_INFO
	.align		4
.L_943:
        /*0018*/ 	.byte	0x04, 0x17
        /*001a*/ 	.short	(.L_945 - .L_944)
.L_944:
        /*001c*/ 	.word	0x00000000
        /*0020*/ 	.short	0x0001
        /*0022*/ 	.short	0x0008
        /*0024*/ 	.byte	0x00, 0xf0, 0xa1, 0x00


	//----- nvinfo : EIATTR_KPARAM_INFO
	.align		4
.L_945:
        /*0028*/ 	.byte	0x04, 0x17
        /*002a*/ 	.short	(.L_947 - .L_946)
.L_946:
        /*002c*/ 	.word	0x00000000
        /*0030*/ 	.short	0x0000
        /*0032*/ 	.short	0x0000
        /*0034*/ 	.byte	0x00, 0xf0, 0x11, 0x00


	//----- nvinfo : EIATTR_SPARSE_MMA_MASK
	.align		4
.L_947:
        /*0038*/ 	.byte	0x03, 0x50
        /*003a*/ 	.short	0x0000


	//----- nvinfo : EIATTR_MAXREG_COUNT
	.align		4
        /*003c*/ 	.byte	0x03, 0x1b
        /*003e*/ 	.short	0x00ff


	//----- nvinfo : EIATTR_MERCURY_ISA_VERSION
	.align		4
        /*0040*/ 	.byte	0x03, 0x5f
        /*0042*/ 	.short	0x0101


	//----- nvinfo : EIATTR_VRC_CTA_INIT_COUNT
	.align		4
        /*0044*/ 	.byte	0x02, 0x4a
	.zero		1
	.zero		1


	//----- nvinfo : EIATTR_EXIT_INSTR_OFFSETS
	.align		4
        /*0048*/ 	.byte	0x04, 0x1c
        /*004a*/ 	.short	(.L_949 - .L_948)


	//   ....[0]....
.L_948:
        /*004c*/ 	.word	0x00000c60


	//   ....[1]....
        /*0050*/ 	.word	0x00000cb0


	//   ....[2]....
        /*0054*/ 	.word	0x00001080


	//----- nvinfo : EIATTR_MAX_THREADS
	.align		4
.L_949:
        /*0058*/ 	.byte	0x04, 0x05
        /*005a*/ 	.short	(.L_951 - .L_950)
.L_950:
        /*005c*/ 	.word	0x00000080
        /*0060*/ 	.word	0x00000001
        /*0064*/ 	.word	0x00000001


	//----- nvinfo : EIATTR_CRS_STACK_SIZE
	.align		4
.L_951:
        /*0068*/ 	.byte	0x04, 0x1e
        /*006a*/ 	.short	(.L_953 - .L_952)
.L_952:
        /*006c*/ 	.word	0x00000000


	//----- nvinfo : EIATTR_CBANK_PARAM_SIZE
	.align		4
.L_953:
        /*0070*/ 	.byte	0x03, 0x19
        /*0072*/ 	.short	0x0048


	//----- nvinfo : EIATTR_PARAM_CBANK
	.align		4
        /*0074*/ 	.byte	0x04, 0x0a
        /*0076*/ 	.short	(.L_955 - .L_954)
	.align		4
.L_954:
        /*0078*/ 	.word	index@(.nv.constant0._ZN2at6native29vectorized_elementwise_kernelILi8EZZZNS0_68_GLOBAL__N__08176361_30_ActivationHardsigmoidKernel_cu_1520ed90_310227hardsigmoid_backward_kernelERNS_18TensorIteratorBaseEENKUlvE_clEvENKUlvE_clEvEUlddE_St5arrayIPcLm3EEEEviT0_T1_)
        /*007c*/ 	.short	0x0380
        /*007e*/ 	.short	0x0048


	//----- nvinfo : EIATTR_SW_WAR
	.align		4
.L_955:
        /*0080*/ 	.byte	0x04, 0x36
        /*0082*/ 	.short	(.L_957 - .L_956)
.L_956:
        /*0084*/ 	.word	0x00000008
.L_957:


//--------------------- .nv.info._ZN2at6native18elementwise_kernelILi128ELi4EZNS0_15gpu_kernel_implIZZZNS0_68_GLOBAL__N__08176361_30_ActivationHardsigmoidKernel_cu_1520ed90_310218hardsigmoid_kernelERNS_18TensorIteratorBaseEENKUlvE_clEvENKUlvE2_clEvEUlN3c108BFloat16EE_EEvS5_RKT_EUliE_EEviT1_ --------------------------
	.section	.nv.info._ZN2at6native18elementwise_kernelILi128ELi4EZNS0_15gpu_kernel_implIZZZNS0_68_GLOBAL__N__08176361_30_ActivationHardsigmoidKernel_cu_1520ed90_310218hardsigmoid_kernelERNS_18TensorIteratorBaseEENKUlvE_clEvENKUlvE2_clEvEUlN3c108BFloat16EE_EEvS5_RKT_EUliE_EEviT1_,"",@"SHT_CUDA_INFO"
	.sectionflags	@""
	.align	4


	//----- nvinfo : EIATTR_CUDA_API_VERSION
	.align		4
        /*0000*/ 	.byte	0x04, 0x37
        /*0002*/ 	.short	(.L_959 - .L_958)
.L_958:
        /*0004*/ 	.word	0x00000082


	//----- nvinfo : EIATTR_KPARAM_INFO
	.align		4
.L_959:
        /*0008*/ 	.byte	0x04, 0x17
        /*000a*/ 	.short	(.L_961 - .L_960)
.L_960:
        /*000c*/ 	.word	0x00000000
        /*0010*/ 	.short	0x0001
        /*0012*/ 	.short	0x0008
        /*0014*/ 	.byte	0x00, 0xf0, 0xc1, 0x08


	//----- nvinfo : EIATTR_KPARAM_INFO
	.align		4
.L_961:
        /*0018*/ 	.byte	0x04, 0x17
        /*001a*/ 	.short	(.L_963 - .L_962)
.L_962:
        /*001c*/ 	.word	0x00000000
        /*0020*/ 	.short	0x0000
        /*0022*/ 	.short	0x0000
        /*0024*/ 	.byte	0x00, 0xf0, 0x11, 0x00


	//----- nvinfo : EIATTR_SPARSE_MMA_MASK
	.align		4
.L_963:
        /*0028*/ 	.byte	0x03, 0x50
        /*002a*/ 	.short	0x0000


	//----- nvinfo : EIATTR_MAXREG_COUNT
	.align		4
        /*002c*/ 	.byte	0x03, 0x1b
        /*002e*/ 	.short	0x0080


	//----- nvinfo : EIATTR_EXTERNS
	.align		4
        /*0030*/ 	.byte	0x04, 0x0f
        /*0032*/ 	.short	(.L_965 - .L_964)


	//   ....[0]....
	.align		4
.L_964:
        /*0034*/ 	.word	index@(__assertfail)


	//----- nvinfo : EIATTR_MERCURY_ISA_VERSION
	.align		4
.L_965:
        /*0038*/ 	.byte	0x03, 0x5f
        /*003a*/ 	.short	0x0101


	//----- nvinfo : EIATTR_VRC_CTA_INIT_COUNT
	.align		4
        /*003c*/ 	.byte	0x02, 0x4a
	.zero		1
	.zero		1


	//----- nvinfo : EIATTR_SYSCALL_OFFSETS
	.align		4
        /*0040*/ 	.byte	0x04, 0x46
        /*0042*/ 	.short	(.L_967 - .L_966)


	//   ....[0]....
.L_966:
        /*0044*/ 	.word	0x00002210


	//   ....[1]....
        /*0048*/ 	.word	0x00003190


	//   ....[2]....
        /*004c*/ 	.word	0x00005540


	//   ....[3]....
        /*0050*/ 	.word	0x00006310


	//   ....[4]....
        /*0054*/ 	.word	0x000087b0


	//   ....[5]....
        /*0058*/ 	.word	0x00009580


	//   ....[6]....
        /*005c*/ 	.word	0x0000ba30


	//   ....[7]....
        /*0060*/ 	.word	0x0000c7d0


	//----- nvinfo : EIATTR_EXIT_INSTR_OFFSETS
	.align		4
.L_967:
        /*0064*/ 	.byte	0x04, 0x1c
        /*0066*/ 	.short	(.L_969 - .L_968)


	//   ....[0]....
.L_968:
        /*0068*/ 	.word	0x00009840


	//   ....[1]....
        /*006c*/ 	.word	0x0000bc50


	//   ....[2]....
        /*0070*/ 	.word	0x0000bc90


	//   ....[3]....
        /*0074*/ 	.word	0x0000bd30


	//   ....[4]....
        /*0078*/ 	.word	0x0000bd70


	//   ....[5]....
        /*007c*/ 	.word	0x0000bdb0


	//   ....[6]....
        /*0080*/ 	.word	0x0000be40


	//   ....[7]....
        /*0084*/ 	.word	0x0000be80


	//   ....[8]....
        /*0088*/ 	.word	0x0000bf20


	//   ....[9]....
        /*008c*/ 	.word	0x0000bf70


	//   ....[10]....
        /*0090*/ 	.word	0x0000bfc0


	//   ....[11]....
        /*0094*/ 	.word	0x0000c0a0


	//   ....[12]....
        /*0098*/ 	.word	0x0000c210


	//   ....[13]....
        /*009c*/ 	.word	0x0000c380


	//   ....[14]....
        /*00a0*/ 	.word	0x0000c4e0


	//   ....[15]....
        /*00a4*/ 	.word	0x0000c520


	//   ....[16]....
        /*00a8*/ 	.word	0x0000c560


	//   ....[17]....
        /*00ac*/ 	.word	0x0000c610


	//   ....[18]....
        /*00b0*/ 	.word	0x0000c670


	//   ....[19]....
        /*00b4*/ 	.word	0x0000c7e0


	//   ....[20]....
        /*00b8*/ 	.word	0x0000c8f0


	//   ....[21]....
        /*00bc*/ 	.word	0x0000ca30


	//   ....[22]....
        /*00c0*/ 	.word	0x0000ca50


	//----- nvinfo : EIATTR_MAX_THREADS
	.align		4
.L_969:
        /*00c4*/ 	.byte	0x04, 0x05
        /*00c6*/ 	.short	(.L_971 - .L_970)
.L_970:
        /*00c8*/ 	.word	0x00000080
        /*00cc*/ 	.word	0x00000001
        /*00d0*/ 	.word	0x00000001


	//----- nvinfo : EIATTR_CRS_STACK_SIZE
	.align		4
.L_971:
        /*00d4*/ 	.byte	0x04, 0x1e
        /*00d6*/ 	.short	(.L_973 - .L_972)
.L_972:
        /*00d8*/ 	.word	0x00000000


	//----- nvinfo : EIATTR_CBANK_PARAM_SIZE
	.align		4
.L_973:
        /*00dc*/ 	.byte	0x03, 0x19
        /*00de*/ 	.short	0x0238


	//----- nvinfo : EIATTR_PARAM_CBANK
	.align		4
        /*00e0*/ 	.byte	0x04, 0x0a
        /*00e2*/ 	.short	(.L_975 - .L_974)
	.align		4
.L_974:
        /*00e4*/ 	.word	index@(.nv.constant0._ZN2at6native18elementwise_kernelILi128ELi4EZNS0_15gpu_kernel_implIZZZNS0_68_GLOBAL__N__08176361_30_ActivationHardsigmoidKernel_cu_1520ed90_310218hardsigmoid_kernelERNS_18TensorIteratorBaseEENKUlvE_clEvENKUlvE2_clEvEUlN3c108BFloat16EE_EEvS5_RKT_EUliE_EEviT1_)
        /*00e8*/ 	.short	0x0380
        /*00ea*/ 	.short	0x0238


	//----- nvinfo : EIATTR_SW_WAR
	.align		4
.L_975:
        /*00ec*/ 	.byte	0x04, 0x36
        /*00ee*/ 	.short	(.L_977 - .L_976)
.L_976:
        /*00f0*/ 	.word	0x00000008
.L_977:


//--------------------- .nv.info._ZN2at6native27unrolled_elementwise_kernelIZZZNS0_68_GLOBAL__N__08176361_30_ActivationHardsigmoidKernel_cu_1520ed90_310218hardsigmoid_kernelERNS_18TensorIteratorBaseEENKUlvE_clEvENKUlvE2_clEvEUlN3c108BFloat16EE_St5arrayIPcLm2EELi4E23TrivialOffsetCalculatorILi1EjESE_NS0_6memory12LoadWithCastILi1EEENSF_13StoreWithCastILi1EEEEEviT_T0_T2_T3_T4_T5_ --------------------------
	.section	.nv.info._ZN2at6native27unrolled_elementwise_kernelIZZZNS0_68_GLOBAL__N__08176361_30_ActivationHardsigmoidKernel_cu_1520ed90_310218hardsigmoid_kernelERNS_18TensorIteratorBaseEENKUlvE_clEvENKUlvE2_clEvEUlN3c108BFloat16EE_St5arrayIPcLm2EELi4E23TrivialOffsetCalculatorILi1EjESE_NS0_6memory12LoadWithCastILi1EEENSF_13StoreWithCastILi1EEEEEviT_T0_T2_T3_T4_T5_,"",@"SHT_CUDA_INFO"
	.sectionflags	@""
	.align	4


	//----- nvinfo : EIATTR_CUDA_API_VERSION
	.align		4
        /*0000*/ 	.byte	0x04, 0x37
        /*0002*/ 	.short	(.L_979 - .L_978)
.L_978:
        /*0004*/ 	.word	0x00000082


	//----- nvinfo : EIATTR_KPARAM_INFO
	.align		4
.L_979:
        /*0008*/ 	.byte	0x04, 0x17
        /*000a*/ 	.short	(.L_981 - .L_980)
.L_980:
        /*000c*/ 	.word	0x00000000
        /*0010*/ 	.short	0x0006
        /*0012*/ 	.short	0x003c
        /*0014*/ 	.byte	0x00, 0xf0, 0x21, 0x00


	//----- nvinfo : EIATTR_KPARAM_INFO
	.align		4
.L_981:
        /*0018*/ 	.byte	0x04, 0x17
        /*001a*/ 	.short	(.L_983 - .L_982)
.L_982:
        /*001c*/ 	.word	0x00000000
        /*0020*/ 	.short	0x0005
        /*0022*/ 	.short	0x0034
        /*0024*/ 	.byte	0x00, 0xf0, 0x21, 0x00


	//----- nvinfo : EIATTR_KPARAM_INFO
	.align		4
.L_983:
        /*0028*/ 	.byte	0x04, 0x17
        /*002a*/ 	.short	(.L_985 - .L_984)
.L_984:
        /*002c*/ 	.word	0x00000000
        /*0030*/ 	.short	0x0004
        /*0032*/ 	.short	0x0031
        /*0034*/ 	.byte	0x00, 0xf0, 0x05, 0x00


	//----- nvinfo : EIATTR_KPARAM_INFO
	.align		4
.L_985:
        /*0038*/ 	.byte	0x04, 0x17
        /*003a*/ 	.short	(.L_987 - .L_986)
.L_986:
        /*003c*/ 	.word	0x00000000
        /*0040*/ 	.short	0x0003
        /*0042*/ 	.short	0x0030
        /*0044*/ 	.byte	0x00, 0xf0, 0x05, 0x00


	//----- nvinfo : EIATTR_KPARAM_INFO
	.align		4
.L_987:
        /*0048*/ 	.byte	0x04, 0x17
        /*004a*/ 	.short	(.L_989 - .L_988)
.L_988:
        /*004c*/ 	.word	0x00000000
        /*0050*/ 	.short	0x0002
        /*0052*/ 	.short	0x0020
        /*0054*/ 	.byte	0x00, 0xf0, 0x41, 0x00


	//----- nvinfo : EIATTR_KPARAM_INFO
	.align		4
.L_989:
        /*0058*/ 	.byte	0x04, 0x17
        /*005a*/ 	.short	(.L_991 - .L_990)
.L_990:
        /*005c*/ 	.word	0x00000000
        /*0060*/ 	.short	0x0001
        /*0062*/ 	.short	0x0008
        /*0064*/ 	.byte	0x00, 0xf0, 0x61, 0x00


	//----- nvinfo : EIATTR_KPARAM_INFO
	.align		4
.L_991:
        /*0068*/ 	.byte	0x04, 0x17
        /*006a*/ 	.short	(.L_993 - .L_992)
.L_992:
        /*006c*/ 	.word	0x00000000
        /*0070*/ 	.short	0x0000
        /*0072*/ 	.short	0x0000
        /*0074*/ 	.byte	0x00, 0xf0, 0x11, 0x00


	//----- nvinfo : EIATTR_SPARSE_MMA_MASK
	.align		4
.L_993:
        /*0078*/ 	.byte	0x03, 0x50
        /*007a*/ 	.short	0x0000


	//----- nvinfo : EIATTR_MAXREG_COUNT
	.align		4
        /*007c*/ 	.byte	0x03, 0x1b
        /*007e*/ 	.short	0x00ff


	//----- nvinfo : EIATTR_EXTERNS
	.align		4
        /*0080*/ 	.byte	0x04, 0x0f
        /*0082*/ 	.short	(.L_995 - .L_994)


	//   ....[0]....
	.align		4
.L_994:
        /*0084*/ 	.word	index@(__assertfail)


	//----- nvinfo : EIATTR_MERCURY_ISA_VERSION
	.align		4
.L_995:
        /*0088*/ 	.byte	0x03, 0x5f
        /*008a*/ 	.short	0x0101


	//----- nvinfo : EIATTR_VRC_CTA_INIT_COUNT
	.align		4
        /*008c*/ 	.byte	0x02, 0x4a
	.zero		1
	.zero		1


	//----- nvinfo : EIATTR_SYSCALL_OFFSETS
	.align		4
        /*0090*/ 	.byte	0x04, 0x46
        /*0092*/ 	.short	(.L_997 - .L_996)


	//   ....[0]....
.L_996:
        /*0094*/ 	.word	0x00001000


	//   ....[1]....
        /*0098*/ 	.word	0x000021e0


	//   ....[2]....
        /*009c*/ 	.word	0x00003300


	//   ....[3]....
        /*00a0*/ 	.word	0x00004330


	//   ....[4]....
        /*00a4*/ 	.word	0x000056b0


	//   ....[5]....
        /*00a8*/ 	.word	0x00006590


	//   ....[6]....
        /*00ac*/ 	.word	0x00007510


	//   ....[7]....
        /*00b0*/ 	.word	0x00008490


	//----- nvinfo : EIATTR_EXIT_INSTR_OFFSETS
	.align		4
.L_997:
        /*00b4*/ 	.byte	0x04, 0x1c
        /*00b6*/ 	.short	(.L_999 - .L_998)


	//   ....[0]....
.L_998:
        /*00b8*/ 	.word	0x000077c0


	//   ....[1]....
        /*00bc*/ 	.word	0x00007910


	//   ....[2]....
        /*00c0*/ 	.word	0x00007950


	//   ....[3]....
        /*00c4*/ 	.word	0x000079f0


	//   ....[4]....
        /*00c8*/ 	.word	0x00007a30


	//   ....[5]....
        /*00cc*/ 	.word	0x00007a70


	//   ....[6]....
        /*00d0*/ 	.word	0x00007b00


	//   ....[7]....
        /*00d4*/ 	.word	0x00007b40


	//   ....[8]....
        /*00d8*/ 	.word	0x00007be0


	//   ....[9]....
        /*00dc*/ 	.word	0x00007c30


	//   ....[10]....
        /*00e0*/ 	.word	0x00007c80


	//   ....[11]....
        /*00e4*/ 	.word	0x00007d60


	//   ....[12]....
        /*00e8*/ 	.word	0x00007ed0


	//   ....[13]....
        /*00ec*/ 	.word	0x00008040


	//   ....[14]....
        /*00f0*/ 	.word	0x000081a0


	//   ....[15]....
        /*00f4*/ 	.word	0x000081e0


	//   ....[16]....
        /*00f8*/ 	.word	0x00008220


	//   ....[17]....
        /*00fc*/ 	.word	0x000082d0


	//   ....[18]....
        /*0100*/ 	.word	0x00008330


	//   ....[19]....
        /*0104*/ 	.word	0x000084a0


	//   ....[20]....
        /*0108*/ 	.word	0x000085b0


	//   ....[21]....
        /*010c*/ 	.word	0x000086f0


	//   ....[22]....
        /*0110*/ 	.word	0x00008710


	//----- nvinfo : EIATTR_MAX_THREADS
	.align		4
.L_999:
        /*0114*/ 	.byte	0x04, 0x05
        /*0116*/ 	.short	(.L_1001 - .L_1000)
.L_1000:
        /*0118*/ 	.word	0x00000080
        /*011c*/ 	.word	0x00000001
        /*0120*/ 	.word	0x00000001


	//----- nvinfo : EIATTR_CRS_STACK_SIZE
	.align		4
.L_1001:
        /*0124*/ 	.byte	0x04, 0x1e
        /*0126*/ 	.short	(.L_1003 - .L_1002)
.L_1002:
        /*0128*/ 	.word	0x00000000


	//----- nvinfo : EIATTR_CBANK_PARAM_SIZE
	.align		4
.L_1003:
        /*012c*/ 	.byte	0x03, 0x19
        /*012e*/ 	.short	0x0044


	//----- nvinfo : EIATTR_PARAM_CBANK
	.align		4
        /*0130*/ 	.byte	0x04, 0x0a
        /*0132*/ 	.short	(.L_1005 - .L_1004)
	.align		4
.L_1004:
        /*0134*/ 	.word	index@(.nv.constant0._ZN2at6native27unrolled_elementwise_kernelIZZZNS0_68_GLOBAL__N__08176361_30_ActivationHardsigmoidKernel_cu_1520ed90_310218hardsigmoid_kernelERNS_18TensorIteratorBaseEENKUlvE_clEvENKUlvE2_clEvEUlN3c108BFloat16EE_St5arrayIPcLm2EELi4E23TrivialOffsetCalculatorILi1EjESE_NS0_6memory12LoadWithCastILi1EEENSF_13StoreWithCastILi1EEEEEviT_T0_T2_T3_T4_T5_)
        /*0138*/ 	.short	0x0380
        /*013a*/ 	.short	0x0044


	//----- nvinfo : EIATTR_SW_WAR
	.align		4
.L_1005:
        /*013c*/ 	.byte	0x04, 0x36
        /*013e*/ 	.short	(.L_1007 - .L_1006)
.L_1006:
        /*0140*/ 	.word	0x00000008
.L_1007:


//--------------------- .nv.info._ZN2at6native18elementwise_kernelILi128ELi4EZNS0_22gpu_kernel_impl_nocastIZZZNS0_68_GLOBAL__N__08176361_30_ActivationHardsigmoidKernel_cu_1520ed90_310218hardsigmoid_kernelERNS_18TensorIteratorBaseEENKUlvE_clEvENKUlvE2_clEvEUlN3c108BFloat16EE_EEvS5_RKT_EUliE_EEviT1_ --------------------------
	.section	.nv.info._ZN2at6native18elementwise_kernelILi128ELi4EZNS0_22gpu_kernel_impl_nocastIZZZNS0_68_GLOBAL__N__08176361_30_ActivationHardsigmoidKernel_cu_1520ed90_310218hardsigmoid_kernelERNS_18TensorIteratorBaseEENKUlvE_clEvENKUlvE2_clEvEUlN3c108BFloat16EE_EEvS5_RKT_EUliE_EEviT1_,"",@"SHT_CUDA_INFO"
	.sectionflags	@""
	.align	4


	//----- nvinfo : EIATTR_CUDA_API_VERSION
	.align		4
        /*0000*/ 	.byte	0x04, 0x37
        /*0002*/ 	.short	(.L_1009 - .L_1008)
.L_1008:
        /*0004*/ 	.word	0x00000082


	//----- nvinfo : EIATTR_KPARAM_INFO
	.align		4
.L_1009:
        /*0008*/ 	.byte	0x04, 0x17
        /*000a*/ 	.short	(.L_1011 - .L_1010)
.L_1010:
        /*000c*/ 	.word	0x00000000
        /*0010*/ 	.short	0x0001
        /*0012*/ 	.short	0x0008
        /*0014*/ 	.byte	0x00, 0xf0, 0xa1, 0x08


	//----- nvinfo : EIATTR_KPARAM_INFO
	.align		4
.L_1011:
        /*0018*/ 	.byte	0x04, 0x17
        /*001a*/ 	.short	(.L_1013 - .L_1012)
.L_1012:
        /*001c*/ 	.word	0x00000000
        /*0020*/ 	.short	0x0000
        /*0022*/ 	.short	0x0000
        /*0024*/ 	.byte	0x00, 0xf0, 0x11, 0x00


	//----- nvinfo : EIATTR_SPARSE_MMA_MASK
	.align		4
.L_1013:
        /*0028*/ 	.byte	0x03, 0x50
        /*002a*/ 	.short	0x0000


	//----- nvinfo : EIATTR_MAXREG_COUNT
	.align		4
        /*002c*/ 	.byte	0x03, 0x1b
        /*002e*/ 	.short	0x0080


	//----- nvinfo : EIATTR_MERCURY_ISA_VERSION
	.align		4
        /*0030*/ 	.byte	0x03, 0x5f
        /*0032*/ 	.short	0x0101


	//----- nvinfo : EIATTR_VRC_CTA_INIT_COUNT
	.align		4
        /*0034*/ 	.byte	0x02, 0x4a
	.zero		1
	.zero		1


	//----- nvinfo : EIATTR_EXIT_INSTR_OFFSETS
	.align		4
        /*0038*/ 	.byte	0x04, 0x1c
        /*003a*/ 	.short	(.L_1015 - .L_1014)


	//   ....[0]....
.L_1014:
        /*003c*/ 	.word	0x00000450


	//   ....[1]....
        /*0040*/ 	.word	0x00000540


	//   ....[2]....
        /*0044*/ 	.word	0x000041b0


	//   ....[3]....
        /*0048*/ 	.word	0x00005570


	//----- nvinfo : EIATTR_MAX_THREADS
	.align		4
.L_1015:
        /*004c*/ 	.byte	0x04, 0x05
        /*004e*/ 	.short	(.L_1017 - .L_1016)
.L_1016:
        /*0050*/ 	.word	0x00000080
        /*0054*/ 	.word	0x00000001
        /*0058*/ 	.word	0x00000001


	//----- nvinfo : EIATTR_CRS_STACK_SIZE
	.align		4
.L_1017:
        /*005c*/ 	.byte	0x04, 0x1e
        /*005e*/ 	.short	(.L_1019 - .L_1018)
.L_1018:
        /*0060*/ 	.word	0x00000000


	//----- nvinfo : EIATTR_CBANK_PARAM_SIZE
	.align		4
.L_1019:
        /*0064*/ 	.byte	0x03, 0x19
        /*0066*/ 	.short	0x0230


	//----- nvinfo : EIATTR_PARAM_CBANK
	.align		4
        /*0068*/ 	.byte	0x04, 0x0a
        /*006a*/ 	.short	(.L_1021 - .L_1020)
	.align		4
.L_1020:
        /*006c*/ 	.word	index@(.nv.constant0._ZN2at6native18elementwise_kernelILi128ELi4EZNS0_22gpu_kernel_impl_nocastIZZZNS0_68_GLOBAL__N__08176361_30_ActivationHardsigmoidKernel_cu_1520ed90_310218hardsigmoid_kernelERNS_18TensorIteratorBaseEENKUlvE_clEvENKUlvE2_clEvEUlN3c108BFloat16EE_EEvS5_RKT_EUliE_EEviT1_)
        /*0070*/ 	.short	0x0380
        /*0072*/ 	.short	0x0230


	//----- nvinfo : EIATTR_SW_WAR
	.align		4
.L_1021:
        /*0074*/ 	.byte	0x04, 0x36
        /*0076*/ 	.short	(.L_1023 - .L_1022)
.L_1022:
        /*0078*/ 	.word	0x00000008
.L_1023:


//--------------------- .nv.info._ZN2at6native27unrolled_elementwise_kernelIZZZNS0_68_GLOBAL__N__08176361_30_ActivationHardsigmoidKernel_cu_1520ed90_310218hardsigmoid_kernelERNS_18TensorIteratorBaseEENKUlvE_clEvENKUlvE2_clEvEUlN3c108BFloat16EE_St5arrayIPcLm2EELi4E23TrivialOffsetCalculatorILi1EjESE_NS0_6memory15LoadWithoutCastENSF_16StoreWithoutCastEEEviT_T0_T2_T3_T4_T5_ --------------------------
	.section	.nv.info._ZN2at6native27unrolled_elementwise_kernelIZZZNS0_68_GLOBAL__N__08176361_30_ActivationHardsigmoidKernel_cu_1520ed90_310218hardsigmoid_kernelERNS_18TensorIteratorBaseEENKUlvE_clEvENKUlvE2_clEvEUlN3c108BFloat16EE_St5arrayIPcLm2EELi4E23TrivialOffsetCalculatorILi1EjESE_NS0_6memory15LoadWithoutCastENSF_16StoreWithoutCastEEEviT_T0_T2_T3_T4_T5_,"",@"SHT_CUDA_INFO"
	.sectionflags	@""
	.align	4


	//----- nvinfo : EIATTR_CUDA_API_VERSION
	.align		4
        /*0000*/ 	.byte	0x04, 0x37
        /*0002*/ 	.short	(.L_1025 - .L_1024)
.L_1024:
        /*0004*/ 	.word	0x00000082


	//----- nvinfo : EIATTR_KPARAM_INFO
	.align		4
.L_1025:
        /*0008*/ 	.byte	0x04, 0x17
        /*000a*/ 	.short	(.L_1027 - .L_1026)
.L_1026:
        /*000c*/ 	.word	0x00000000
        /*0010*/ 	.short	0x0006
        /*0012*/ 	.short	0x0033
        /*0014*/ 	.byte	0x00, 0xf0, 0x05, 0x00


	//----- nvinfo : EIATTR_KPARAM_INFO
	.align		4
.L_1027:
        /*0018*/ 	.byte	0x04, 0x17
        /*001a*/ 	.short	(.L_1029 - .L_1028)
.L_1028:
        /*001c*/ 	.word	0x00000000
        /*0020*/ 	.short	0x0005
        /*0022*/ 	.short	0x0032
        /*0024*/ 	.byte	0x00, 0xf0, 0x05, 0x00


	//----- nvinfo : EIATTR_KPARAM_INFO
	.align		4
.L_1029:
        /*0028*/ 	.byte	0x04, 0x17
        /*002a*/ 	.short	(.L_1031 - .L_1030)
.L_1030:
        /*002c*/ 	.word	0x00000000
        /*0030*/ 	.short	0x0004
        /*0032*/ 	.short	0x0031
        /*0034*/ 	.byte	0x00, 0xf0, 0x05, 0x00


	//----- nvinfo : EIATTR_KPARAM_INFO
	.align		4
.L_1031:
        /*0038*/ 	.byte	0x04, 0x17
        /*003a*/ 	.short	(.L_1033 - .L_1032)
.L_1032:
        /*003c*/ 	.word	0x00000000
        /*0040*/ 	.short	0x0003
        /*0042*/ 	.short	0x0030
        /*0044*/ 	.byte	0x00, 0xf0, 0x05, 0x00


	//----- nvinfo : EIATTR_KPARAM_INFO
	.align		4
.L_1033:
        /*0048*/ 	.byte	0x04, 0x17
        /*004a*/ 	.short	(.L_1035 - .L_1034)
.L_1034:
        /*004c*/ 	.word	0x00000000
        /*0050*/ 	.short	0x0002
        /*0052*/ 	.short	0x0020
        /*0054*/ 	.byte	0x00, 0xf0, 0x41, 0x00


	//----- nvinfo : EIATTR_KPARAM_INFO
	.align		4
.L_1035:
        /*0058*/ 	.byte	0x04, 0x17
        /*005a*/ 	.short	(.L_1037 - .L_1036)
.L_1036:
        /*005c*/ 	.word	0x00000000
        /*0060*/ 	.short	0x0001
        /*0062*/ 	.short	0x0008
        /*0064*/ 	.byte	0x00, 0xf0, 0x61, 0x00


	//----- nvinfo : EIATTR_KPARAM_INFO
	.align		4
.L_1037:
        /*0068*/ 	.byte	0x04, 0x17
        /*006a*/ 	.short	(.L_1039 - .L_1038)
.L_1038:
        /*006c*/ 	.word	0x00000000
        /*0070*/ 	.short	0x0000
        /*0072*/ 	.short	0x0000
        /*0074*/ 	.byte	0x00, 0xf0, 0x11, 0x00


	//----- nvinfo : EIATTR_SPARSE_MMA_MASK
	.align		4
.L_1039:
        /*0078*/ 	.byte	0x03, 0x50
        /*007a*/ 	.short	0x0000


	//----- nvinfo : EIATTR_MAXREG_COUNT
	.align		4
        /*007c*/ 	.byte	0x03, 0x1b
        /*007e*/ 	.short	0x00ff


	//----- nvinfo : EIATTR_MERCURY_ISA_VERSION
	.align		4
        /*0080*/ 	.byte	0x03, 0x5f
        /*0082*/ 	.short	0x0101


	//----- nvinfo : EIATTR_VRC_CTA_INIT_COUNT
	.align		4
        /*0084*/ 	.byte	0x02, 0x4a
	.zero		1
	.zero		1


	//----- nvinfo : EIATTR_EXIT_INSTR_OFFSETS
	.align		4
        /*0088*/ 	.byte	0x04, 0x1c
        /*008a*/ 	.short	(.L_1041 - .L_1040)


	//   ....[0]....
.L_1040:
        /*008c*/ 	.word	0x00000710


	//   ....[1]....
        /*0090*/ 	.word	0x00000760


	//----- nvinfo : EIATTR_MAX_THREADS
	.align		4
.L_1041:
        /*0094*/ 	.byte	0x04, 0x05
        /*0096*/ 	.short	(.L_1043 - .L_1042)
.L_1042:
        /*0098*/ 	.word	0x00000080
        /*009c*/ 	.word	0x00000001
        /*00a0*/ 	.word	0x00000001


	//----- nvinfo : EIATTR_CRS_STACK_SIZE
	.align		4
.L_1043:
        /*00a4*/ 	.byte	0x04, 0x1e
        /*00a6*/ 	.short	(.L_1045 - .L_1044)
.L_1044:
        /*00a8*/ 	.word	0x00000000


	//----- nvinfo : EIATTR_CBANK_PARAM_SIZE
	.align		4
.L_1045:
        /*00ac*/ 	.byte	0x03, 0x19
        /*00ae*/ 	.short	0x0034


	//----- nvinfo : EIATTR_PARAM_CBANK
	.align		4
        /*00b0*/ 	.byte	0x04, 0x0a
        /*00b2*/ 	.short	(.L_1047 - .L_1046)
	.align		4
.L_1046:
        /*00b4*/ 	.word	index@(.nv.constant0._ZN2at6native27unrolled_elementwise_kernelIZZZNS0_68_GLOBAL__N__08176361_30_ActivationHardsigmoidKernel_cu_1520ed90_310218hardsigmoid_kernelERNS_18TensorIteratorBaseEENKUlvE_clEvENKUlvE2_clEvEUlN3c108BFloat16EE_St5arrayIPcLm2EELi4E23TrivialOffsetCalculatorILi1EjESE_NS0_6memory15LoadWithoutCastENSF_16StoreWithoutCastEEEviT_T0_T2_T3_T4_T5_)
        /*00b8*/ 	.short	0x0380
        /*00ba*/ 	.short	0x0034


	//----- nvinfo : EIATTR_SW_WAR
	.align		4
.L_1047:
        /*00bc*/ 	.byte	0x04, 0x36
        /*00be*/ 	.short	(.L_1049 - .L_1048)
.L_1048:
        /*00c0*/ 	.word	0x00000008
.L_1049:


//--------------------- .nv.info._ZN2at6native29vectorized_elementwise_kernelILi2EZZZNS0_68_GLOBAL__N__08176361_30_ActivationHardsigmoidKernel_cu_1520ed90_310218hardsigmoid_kernelERNS_18TensorIteratorBaseEENKUlvE_clEvENKUlvE2_clEvEUlN3c108BFloat16EE_St5arrayIPcLm2EEEEviT0_T1_ --------------------------
	.section	.nv.info._ZN2at6native29vectorized_elementwise_kernelILi2EZZZNS0_68_GLOBAL__N__08176361_30_ActivationHardsigmoidKernel_cu_1520ed90_310218hardsigmoid_kernelERNS_18TensorIteratorBaseEENKUlvE_clEvENKUlvE2_clEvEUlN3c108BFloat16EE_St5arrayIPcLm2EEEEviT0_T1_,"",@"SHT_CUDA_INFO"
	.sectionflags	@""
	.align	4


	//----- nvinfo : EIATTR_CUDA_API_VERSION
	.align		4
        /*0000*/ 	.byte	0x04, 0x37
        /*0002*/ 	.short	(.L_1051 - .L_1050)
.L_1050:
        /*0004*/ 	.word	0x00000082


	//----- nvinfo : EIATTR_KPARAM_INFO
	.align		4
.L_1051:
        /*0008*/ 	.byte	0x04, 0x17
        /*000a*/ 	.short	(.L_1053 - .L_1052)
.L_1052:
        /*000c*/ 	.word	0x00000000
        /*0010*/ 	.short	0x0002
        /*0012*/ 	.short	0x0020
        /*0014*/ 	.byte	0x00, 0xf0, 0x41, 0x00


	//----- nvinfo : EIATTR_KPARAM_INFO
	.align		4
.L_1053:
        /*0018*/ 	.byte	0x04, 0x17
        /*001a*/ 	.short	(.L_1055 - .L_1054)
.L_1054:
        /*001c*/ 	.word	0x00000000
        /*0020*/ 	.short	0x0001
        /*0022*/ 	.short	0x0008
        /*0024*/ 	.byte	0x00, 0xf0, 0x61, 0x00


	//----- nvinfo : EIATTR_KPARAM_INFO
	.align		4
.L_1055:
        /*0028*/ 	.byte	0x04, 0x17
        /*002a*/ 	.short	(.L_1057 - .L_1056)
.L_1056:
        /*002c*/ 	.word	0x00000000
        /*0030*/ 	.short	0x0000
        /*0032*/ 	.short	0x0000
        /*0034*/ 	.byte	0x00, 0xf0, 0x11, 0x00


	//----- nvinfo : EIATTR_SPARSE_MMA_MASK
	.align		4
.L_1057:
        /*0038*/ 	.byte	0x03, 0x50
        /*003a*/ 	.short	0x0000


	//----- nvinfo : EIATTR_MAXREG_COUNT
	.align		4
        /*003c*/ 	.byte	0x03, 0x1b
        /*003e*/ 	.short	0x00ff


	//----- nvinfo : EIATTR_MERCURY_ISA_VERSION
	.align		4
        /*0040*/ 	.byte	0x03, 0x5f
        /*0042*/ 	.short	0x0101


	//----- nvinfo : EIATTR_VRC_CTA_INIT_COUNT
	.align		4
        /*0044*/ 	.byte	0x02, 0x4a
	.zero		1
	.zero		1


	//----- nvinfo : EIATTR_EXIT_INSTR_OFFSETS
	.align		4
        /*0048*/ 	.byte	0x04, 0x1c
        /*004a*/ 	.short	(.L_1059 - .L_1058)


	//   ....[0]....
.L_1058:
        /*004c*/ 	.word	0x00000ed0


	//   ....[1]....
        /*0050*/ 	.word	0x00000f20


	//   ....[2]....
        /*0054*/ 	.word	0x00001440


	//----- nvinfo : EIATTR_MAX_THREADS
	.align		4
.L_1059:
        /*0058*/ 	.byte	0x04, 0x05
        /*005a*/ 	.short	(.L_1061 - .L_1060)
.L_1060:
        /*005c*/ 	.word	0x00000080
        /*0060*/ 	.word	0x00000001
        /*0064*/ 	.word	0x00000001


	//----- nvinfo : EIATTR_CRS_STACK_SIZE
	.align		4
.L_1061:
        /*0068*/ 	.byte	0x04, 0x1e
        /*006a*/ 	.short	(.L_1063 - .L_1062)
.L_1062:
        /*006c*/ 	.word	0x00000000


	//----- nvinfo : EIATTR_CBANK_PARAM_SIZE
	.align		4
.L_1063:
        /*0070*/ 	.byte	0x03, 0x19
        /*0072*/ 	.short	0x0030


	//----- nvinfo : EIATTR_PARAM_CBANK
	.align		4
        /*0074*/ 	.byte	0x04, 0x0a
        /*0076*/ 	.short	(.L_1065 - .L_1064)
	.align		4
.L_1064:
        /*0078*/ 	.word	index@(.nv.constant0._ZN2at6native29vectorized_elementwise_kernelILi2EZZZNS0_68_GLOBAL__N__08176361_30_ActivationHardsigmoidKernel_cu_1520ed90_310218hardsigmoid_kernelERNS_18TensorIteratorBaseEENKUlvE_clEvENKUlvE2_clEvEUlN3c108BFloat16EE_St5arrayIPcLm2EEEEviT0_T1_)
        /*007c*/ 	.short	0x0380
        /*007e*/ 	.short	0x0030


	//----- nvinfo : EIATTR_SW_WAR
	.align		4
.L_1065:
        /*0080*/ 	.byte	0x04, 0x36
        /*0082*/ 	.short	(.L_1067 - .L_1066)
.L_1066:
        /*0084*/ 	.word	0x00000008
.L_1067:


//--------------------- .nv.info._ZN2at6native29vectorized_elementwise_kernelILi4EZZZNS0_68_GLOBAL__N__08176361_30_ActivationHardsigmoidKernel_cu_1520ed90_310218hardsigmoid_kernelERNS_18TensorIteratorBaseEENKUlvE_clEvENKUlvE2_clEvEUlN3c108BFloat16EE_St5arrayIPcLm2EEEEviT0_T1_ --------------------------
	.section	.nv.info._ZN2at6native29vectorized_elementwise_kernelILi4EZZZNS0_68_GLOBAL__N__08176361_30_ActivationHardsigmoidKernel_cu_1520ed90_310218hardsigmoid_kernelERNS_18TensorIteratorBaseEENKUlvE_clEvENKUlvE2_clEvEUlN3c108BFloat16EE_St5arrayIPcLm2EEEEviT0_T1_,"",@"SHT_CUDA_INFO"
	.sectionflags	@""
	.align	4


	//----- nvinfo : EIATTR_CUDA_API_VERSION
	.align		4
        /*0000*/ 	.byte	0x04, 0x37
        /*0002*/ 	.short	(.L_1069 - .L_1068)
.L_1068:
        /*0004*/ 	.word	0x00000082


	//----- nvinfo : EIATTR_KPARAM_INFO
	.align		4
.L_1069:
        /*0008*/ 	.byte	0x04, 0x17
        /*000a*/ 	.short	(.L_1071 - .L_1070)
.L_1070:
        /*000c*/ 	.word	0x00000000
        /*0010*/ 	.short	0x0002
        /*0012*/ 	.short	0x0020
        /*0014*/ 	.byte	0x00, 0xf0, 0x41, 0x00


	//----- nvinfo : EIATTR_KPARAM_INFO
	.align		4
.L_1071:
        /*0018*/ 	.byte	0x04, 0x17
        /*001a*/ 	.short	(.L_1073 - .L_1072)
.L_1072:
        /*001c*/ 	.word	0x00000000
        /*0020*/ 	.short	0x0001
        /*0022*/ 	.short	0x0008
        /*0024*/ 	.byte	0x00, 0xf0, 0x61, 0x00


	//----- nvinfo : EIATTR_KPARAM_INFO
	.align		4
.L_1073:
        /*0028*/ 	.byte	0x04, 0x17
        /*002a*/ 	.short	(.L_1075 - .L_1074)
.L_1074:
        /*002c*/ 	.word	0x00000000
        /*0030*/ 	.short	0x0000
        /*0032*/ 	.short	0x0000
        /*0034*/ 	.byte	0x00, 0xf0, 0x11, 0x00


	//----- nvinfo : EIATTR_SPARSE_MMA_MASK
	.align		4
.L_1075:
        /*0038*/ 	.byte	0x03, 0x50
        /*003a*/ 	.short	0x0000


	//----- nvinfo : EIATTR_MAXREG_COUNT
	.align		4
        /*003c*/ 	.byte	0x03, 0x1b
        /*003e*/ 	.short	0x00ff


	//----- nvinfo : EIATTR_MERCURY_ISA_VERSION
	.align		4
        /*0040*/ 	.byte	0x03, 0x5f
        /*0042*/ 	.short	0x0101


	//----- nvinfo : EIATTR_VRC_CTA_INIT_COUNT
	.align		4
        /*0044*/ 	.byte	0x02, 0x4a
	.zero		1
	.zero		1


	//----- nvinfo : EIATTR_EXIT_INSTR_OFFSETS
	.align		4
        /*0048*/ 	.byte	0x04, 0x1c
        /*004a*/ 	.short	(.L_1077 - .L_1076)


	//   ....[0]....
.L_1076:
        /*004c*/ 	.word	0x00000ed0


	//   ....[1]....
        /*0050*/ 	.word	0x00000f20


	//   ....[2]....
        /*0054*/ 	.word	0x00001400


	//----- nvinfo : EIATTR_MAX_THREADS
	.align		4
.L_1077:
        /*0058*/ 	.byte	0x04, 0x05
        /*005a*/ 	.short	(.L_1079 - .L_1078)
.L_1078:
        /*005c*/ 	.word	0x00000080
        /*0060*/ 	.word	0x00000001
        /*0064*/ 	.word	0x00000001


	//----- nvinfo : EIATTR_CRS_STACK_SIZE
	.align		4
.L_1079:
        /*0068*/ 	.byte	0x04, 0x1e
        /*006a*/ 	.short	(.L_1081 - .L_1080)
.L_1080:
        /*006c*/ 	.word	0x00000000


	//----- nvinfo : EIATTR_CBANK_PARAM_SIZE
	.align		4
.L_1081:
        /*0070*/ 	.byte	0x03, 0x19
        /*0072*/ 	.short	0x0030


	//----- nvinfo : EIATTR_PARAM_CBANK
	.align		4
        /*0074*/ 	.byte	0x04, 0x0a
        /*0076*/ 	.short	(.L_1083 - .L_1082)
	.align		4
.L_1082:
        /*0078*/ 	.word	index@(.nv.constant0._ZN2at6native29vectorized_elementwise_kernelILi4EZZZNS0_68_GLOBAL__N__08176361_30_ActivationHardsigmoidKernel_cu_1520ed90_310218hardsigmoid_kernelERNS_18TensorIteratorBaseEENKUlvE_clEvENKUlvE2_clEvEUlN3c108BFloat16EE_St5arrayIPcLm2EEEEviT0_T1_)
        /*007c*/ 	.short	0x0380
        /*007e*/ 	.short	0x0030


	//----- nvinfo : EIATTR_SW_WAR
	.align		4
.L_1083:
        /*0080*/ 	.byte	0x04, 0x36
        /*0082*/ 	.short	(.L_1085 - .L_1084)
.L_1084:
        /*0084*/ 	.word	0x00000008
.L_1085:


//--------------------- .nv.info._ZN2at6native29vectorized_elementwise_kernelILi8EZZZNS0_68_GLOBAL__N__08176361_30_ActivationHardsigmoidKernel_cu_1520ed90_310218hardsigmoid_kernelERNS_18TensorIteratorBaseEENKUlvE_clEvENKUlvE2_clEvEUlN3c108BFloat16EE_St5arrayIPcLm2EEEEviT0_T1_ --------------------------
	.section	.nv.info._ZN2at6native29vectorized_elementwise_kernelILi8EZZZNS0_68_GLOBAL__N__08176361_30_ActivationHardsigmoidKernel_cu_1520ed90_310218hardsigmoid_kernelERNS_18TensorIteratorBaseEENKUlvE_clEvENKUlvE2_clEvEUlN3c108BFloat16EE_St5arrayIPcLm2EEEEviT0_T1_,"",@"SHT_CUDA_INFO"
	.sectionflags	@""
	.align	4


	//----- nvinfo : EIATTR_CUDA_API_VERSION
	.align		4
        /*0000*/ 	.byte	0x04, 0x37
        /*0002*/ 	.short	(.L_1087 - .L_1086)
.L_1086:
        /*0004*/ 	.word	0x00000082


	//----- nvinfo : EIATTR_KPARAM_INFO
	.align		4
.L_1087:
        /*0008*/ 	.byte	0x04, 0x17
        /*000a*/ 	.short	(.L_1089 - .L_1088)
.L_1088:
        /*000c*/ 	.word	0x00000000
        /*0010*/ 	.short	0x0002
        /*0012*/ 	.short	0x0020
        /*0014*/ 	.byte	0x00, 0xf0, 0x41, 0x00


	//----- nvinfo : EIATTR_KPARAM_INFO
	.align		4
.L_1089:
        /*0018*/ 	.byte	0x04, 0x17
        /*001a*/ 	.short	(.L_1091 - .L_1090)
.L_1090:
        /*001c*/ 	.word	0x00000000
        /*0020*/ 	.short	0x0001
        /*0022*/ 	.short	0x0008
        /*0024*/ 	.byte	0x00, 0xf0, 0x61, 0x00


	//----- nvinfo : EIATTR_KPARAM_INFO
	.align		4
.L_1091:
        /*0028*/ 	.byte	0x04, 0x17
        /*002a*/ 	.short	(.L_1093 - .L_1092)
.L_1092:
        /*002c*/ 	.word	0x00000000
        /*0030*/ 	.short	0x0000
        /*0032*/ 	.short	0x0000
        /*0034*/ 	.byte	0x00, 0xf0, 0x11, 0x00


	//----- nvinfo : EIATTR_SPARSE_MMA_MASK
	.align		4
.L_1093:
        /*0038*/ 	.byte	0x03, 0x50
        /*003a*/ 	.short	0x0000


	//----- nvinfo : EIATTR_MAXREG_COUNT
	.align		4
        /*003c*/ 	.byte	0x03, 0x1b
        /*003e*/ 	.short	0x00ff


	//----- nvinfo : EIATTR_MERCURY_ISA_VERSION
	.align		4
        /*0040*/ 	.byte	0x03, 0x5f
        /*0042*/ 	.short	0x0101


	//----- nvinfo : EIATTR_VRC_CTA_INIT_COUNT
	.align		4
        /*0044*/ 	.byte	0x02, 0x4a
	.zero		1
	.zero		1


	//----- nvinfo : EIATTR_EXIT_INSTR_OFFSETS
	.align		4
        /*0048*/ 	.byte	0x04, 0x1c
        /*004a*/ 	.short	(.L_1095 - .L_1094)


	//   ....[0]....
.L_1094:
        /*004c*/ 	.word	0x00000ed0


	//   ....[1]....
        /*0050*/ 	.word	0x00000f20


	//   ....[2]....
        /*0054*/ 	.word	0x000013e0


	//----- nvinfo : EIATTR_MAX_THREADS
	.align		4
.L_1095:
        /*0058*/ 	.byte	0x04, 0x05
        /*005a*/ 	.short	(.L_1097 - .L_1096)
.L_1096:
        /*005c*/ 	.word	0x00000080
        /*0060*/ 	.word	0x00000001
        /*0064*/ 	.word	0x00000001


	//----- nvinfo : EIATTR_CRS_STACK_SIZE
	.align		4
.L_1097:
        /*0068*/ 	.byte	0x04, 0x1e
        /*006a*/ 	.short	(.L_1099 - .L_1098)
.L_1098:
        /*006c*/ 	.word	0x00000000


	//----- nvinfo : EIATTR_CBANK_PARAM_SIZE
	.align		4
.L_1099:
        /*0070*/ 	.byte	0x03, 0x19
        /*0072*/ 	.short	0x0030


	//----- nvinfo : EIATTR_PARAM_CBANK
	.align		4
        /*0074*/ 	.byte	0x04, 0x0a
        /*0076*/ 	.short	(.L_1101 - .L_1100)
	.align		4
.L_1100:
        /*0078*/ 	.word	index@(.nv.constant0._ZN2at6native29vectorized_elementwise_kernelILi8EZZZNS0_68_GLOBAL__N__08176361_30_ActivationHardsigmoidKernel_cu_1520ed90_310218hardsigmoid_kernelERNS_18TensorIteratorBaseEENKUlvE_clEvENKUlvE2_clEvEUlN3c108BFloat16EE_St5arrayIPcLm2EEEEviT0_T1_)
        /*007c*/ 	.short	0x0380
        /*007e*/ 	.short	0x0030


	//----- nvinfo : EIATTR_SW_WAR
	.align		4
.L_1101:
        /*0080*/ 	.byte	0x04, 0x36
        /*0082*/ 	.short	(.L_1103 - .L_1102)
.L_1102:
        /*0084*/ 	.word	0x00000008
.L_1103:


//--------------------- .nv.info._ZN2at6native18elementwise_kernelILi128ELi4EZNS0_15gpu_kernel_implIZZZNS0_68_GLOBAL__N__08176361_30_ActivationHardsigmoidKernel_cu_1520ed90_310218hardsigmoid_kernelERNS_18TensorIteratorBaseEENKUlvE_clEvENKUlvE1_clEvEUlN3c104HalfEE_EEvS5_RKT_EUliE_EEviT1_ --------------------------
	.section	.nv.info._ZN2at6native18elementwise_kernelILi128ELi4EZNS0_15gpu_kernel_implIZZZNS0_68_GLOBAL__N__08176361_30_ActivationHardsigmoidKernel_cu_1520ed90_310218hardsigmoid_kernelERNS_18TensorIteratorBaseEENKUlvE_clEvENKUlvE1_clEvEUlN3c104HalfEE_EEvS5_RKT_EUliE_EEviT1_,"",@"SHT_CUDA_INFO"
	.sectionflags	@""
	.align	4


	//----- nvinfo : EIATTR_CUDA_API_VERSION
	.align		4
        /*0000*/ 	.byte	0x04, 0x37
        /*0002*/ 	.short	(.L_1105 - .L_1104)
.L_1104:
        /*0004*/ 	.word	0x00000082


	//----- nvinfo : EIATTR_KPARAM_INFO
	.align		4
.L_1105:
        /*0008*/ 	.byte	0x04, 0x17
        /*000a*/ 	.short	(.L_1107 - .L_1106)
.L_1106:
        /*000c*/ 	.word	0x00000000
        /*0010*/ 	.short	0x0001
        /*0012*/ 	.short	0x0008
        /*0014*/ 	.byte	0x00, 0xf0, 0xc1, 0x08


	//----- nvinfo : EIATTR_KPARAM_INFO
	.align		4
.L_1107:
        /*0018*/ 	.byte	0x04, 0x17
        /*001a*/ 	.short	(.L_1109 - .L_1108)
.L_1108:
        /*001c*/ 	.word	0x00000000
        /*0020*/ 	.short	0x0000
        /*0022*/ 	.short	0x0000
        /*0024*/ 	.byte	0x00, 0xf0, 0x11, 0x00


	//----- nvinfo : EIATTR_SPARSE_MMA_MASK
	.align		4
.L_1109:
        /*0028*/ 	.byte	0x03, 0x50
        /*002a*/ 	.short	0x0000


	//----- nvinfo : EIATTR_MAXREG_COUNT
	.align		4
        /*002c*/ 	.byte	0x03, 0x1b
        /*002e*/ 	.short	0x0080


	//----- nvinfo : EIATTR_EXTERNS
	.align		4
        /*0030*/ 	.byte	0x04, 0x0f
        /*0032*/ 	.short	(.L_1111 - .L_1110)


	//   ....[0]....
	.align		4
.L_1110:
        /*0034*/ 	.word	index@(__assertfail)


	//----- nvinfo : EIATTR_MERCURY_ISA_VERSION
	.align		4
.L_1111:
        /*0038*/ 	.byte	0x03, 0x5f
        /*003a*/ 	.short	0x0101


	//----- nvinfo : EIATTR_VRC_CTA_INIT_COUNT
	.align		4
        /*003c*/ 	.byte	0x02, 0x4a
	.zero		1
	.zero		1


	//----- nvinfo : EIATTR_SYSCALL_OFFSETS
	.align		4
        /*0040*/ 	.byte	0x04, 0x46
        /*0042*/ 	.short	(.L_1113 - .L_1112)


	//   ....[0]....
.L_1112:
        /*0044*/ 	.word	0x000021f0


	//   ....[1]....
        /*0048*/ 	.word	0x00003170


	//   ....[2]....
        /*004c*/ 	.word	0x00005500


	//   ....[3]....
        /*0050*/ 	.word	0x000062b0


	//   ....[4]....
        /*0054*/ 	.word	0x00008750


	//   ....[5]....
        /*0058*/ 	.word	0x00009500


	//   ....[6]....
        /*005c*/ 	.word	0x0000b9b0


	//   ....[7]....
        /*0060*/ 	.word	0x0000c730


	//----- nvinfo : EIATTR_EXIT_INSTR_OFFSETS
	.align		4
.L_1113:
        /*0064*/ 	.byte	0x04, 0x1c
        /*0066*/ 	.short	(.L_1115 - .L_1114)


	//   ....[0]....
.L_1114:
        /*0068*/ 	.word	0x000097e0


	//   ....[1]....
        /*006c*/ 	.word	0x0000bbd0


	//   ....[2]....
        /*0070*/ 	.word	0x0000bc10


	//   ....[3]....
        /*0074*/ 	.word	0x0000bcb0


	//   ....[4]....
        /*0078*/ 	.word	0x0000bcf0


	//   ....[5]....
        /*007c*/ 	.word	0x0000bd30


	//   ....[6]....
        /*0080*/ 	.word	0x0000bdc0


	//   ....[7]....
        /*0084*/ 	.word	0x0000bde0


	//   ....[8]....
        /*0088*/ 	.word	0x0000be80


	//   ....[9]....
        /*008c*/ 	.word	0x0000bed0


	//   ....[10]....
        /*0090*/ 	.word	0x0000bf20


	//   ....[11]....
        /*0094*/ 	.word	0x0000c000


	//   ....[12]....
        /*0098*/ 	.word	0x0000c170


	//   ....[13]....
        /*009c*/ 	.word	0x0000c2e0


	//   ....[14]....
        /*00a0*/ 	.word	0x0000c440


	//   ....[15]....
        /*00a4*/ 	.word	0x0000c480


	//   ....[16]....
        /*00a8*/ 	.word	0x0000c4c0


	//   ....[17]....
        /*00ac*/ 	.word	0x0000c570


	//   ....[18]....
        /*00b0*/ 	.word	0x0000c5d0


	//   ....[19]....
        /*00b4*/ 	.word	0x0000c740


	//   ....[20]....
        /*00b8*/ 	.word	0x0000c850


	//   ....[21]....
        /*00bc*/ 	.word	0x0000c990


	//   ....[22]....
        /*00c0*/ 	.word	0x0000c9d0


	//----- nvinfo : EIATTR_MAX_THREADS
	.align		4
.L_1115:
        /*00c4*/ 	.byte	0x04, 0x05
        /*00c6*/ 	.short	(.L_1117 - .L_1116)
.L_1116:
        /*00c8*/ 	.word	0x00000080
        /*00cc*/ 	.word	0x00000001
        /*00d0*/ 	.word	0x00000001


	//----- nvinfo : EIATTR_CRS_STACK_SIZE
	.align		4
.L_1117:
        /*00d4*/ 	.byte	0x04, 0x1e
        /*00d6*/ 	.short	(.L_1119 - .L_1118)
.L_1118:
        /*00d8*/ 	.word	0x00000000


	//----- nvinfo : EIATTR_CBANK_PARAM_SIZE
	.align		4
.L_1119:
        /*00dc*/ 	.byte	0x03, 0x19
        /*00de*/ 	.short	0x0238


	//----- nvinfo : EIATTR_PARAM_CBANK
	.align		4
        /*00e0*/ 	.byte	0x04, 0x0a
        /*00e2*/ 	.short	(.L_1121 - .L_1120)
	.align		4
.L_1120:
        /*00e4*/ 	.word	index@(.nv.constant0._ZN2at6native18elementwise_kernelILi128ELi4EZNS0_15gpu_kernel_implIZZZNS0_68_GLOBAL__N__08176361_30_ActivationHardsigmoidKernel_cu_1520ed90_310218hardsigmoid_kernelERNS_18TensorIteratorBaseEENKUlvE_clEvENKUlvE1_clEvEUlN3c104HalfEE_EEvS5_RKT_EUliE_EEviT1_)
        /*00e8*/ 	.short	0x0380
        /*00ea*/ 	.short	0x0238


	//----- nvinfo : EIATTR_SW_WAR
	.align		4
.L_1121:
        /*00ec*/ 	.byte	0x04, 0x36
        /*00ee*/ 	.short	(.L_1123 - .L_1122)
.L_1122:
        /*00f0*/ 	.word	0x00000008
.L_1123:


//--------------------- .nv.info._ZN2at6native27unrolled_elementwise_kernelIZZZNS0_68_GLOBAL__N__08176361_30_ActivationHardsigmoidKernel_cu_1520ed90_310218hardsigmoid_kernelERNS_18TensorIteratorBaseEENKUlvE_clEvENKUlvE1_clEvEUlN3c104HalfEE_St5arrayIPcLm2EELi4E23TrivialOffsetCalculatorILi1EjESE_NS0_6memory12LoadWithCastILi1EEENSF_13StoreWithCastILi1EEEEEviT_T0_T2_T3_T4_T5_ --------------------------
	.section	.nv.info._ZN2at6native27unrolled_elementwise_kernelIZZZNS0_68_GLOBAL__N__08176361_30_ActivationHardsigmoidKernel_cu_1520ed90_310218hardsigmoid_kernelERNS_18TensorIteratorBaseEENKUlvE_clEvENKUlvE1_clEvEUlN3c104HalfEE_St5arrayIPcLm2EELi4E23TrivialOffsetCalculatorILi1EjESE_NS0_6memory12LoadWithCastILi1EEENSF_13StoreWithCastILi1EEEEEviT_T0_T2_T3_T4_T5_,"",@"SHT_CUDA_INFO"
	.sectionflags	@""
	.align	4


	//----- nvinfo : EIATTR_CUDA_API_VERSION
	.align		4
        /*0000*/ 	.byte	0x04, 0x37
        /*0002*/ 	.short	(.L_1125 - .L_1124)
.L_1124:
        /*0004*/ 	.word	0x00000082


	//----- nvinfo : EIATTR_KPARAM_INFO
	.align		4
.L_1125:
        /*0008*/ 	.byte	0x04, 0x17
        /*000a*/ 	.short	(.L_1127 - .L_1126)
.L_1126:
        /*000c*/ 	.word	0x00000000
        /*0010*/ 	.short	0x0006
        /*0012*/ 	.short	0x003c
        /*0014*/ 	.byte	0x00, 0xf0, 0x21, 0x00


	//----- nvinfo : EIATTR_KPARAM_INFO
	.align		4
.L_1127:
        /*0018*/ 	.byte	0x04, 0x17
        /*001a*/ 	.short	(.L_1129 - .L_1128)
.L_1128:
        /*001c*/ 	.word	0x00000000
        /*0020*/ 	.short	0x0005
        /*0022*/ 	.short	0x0034
        /*0024*/ 	.byte	0x00, 0xf0, 0x21, 0x00


	//----- nvinfo : EIATTR_KPARAM_INFO
	.align		4
.L_1129:
        /*0028*/ 	.byte	0x04, 0x17
        /*002a*/ 	.short	(.L_1131 - .L_1130)
.L_1130:
        /*002c*/ 	.word	0x00000000
        /*0030*/ 	.short	0x0004
        /*0032*/ 	.short	0x0031
        /*0034*/ 	.byte	0x00, 0xf0, 0x05, 0x00


	//----- nvinfo : EIATTR_KPARAM_INFO
	.align		4
.L_1131:
        /*0038*/ 	.byte	0x04, 0x17
        /*003a*/ 	.short	(.L_1133 - .L_1132)
.L_1132:
        /*003c*/ 	.word	0x00000000
        /*0040*/ 	.short	0x0003
        /*0042*/ 	.short	0x0030
        /*0044*/ 	.byte	0x00, 0xf0, 0x05, 0x00


	//----- nvinfo : EIATTR_KPARAM_INFO
	.align		4
.L_1133:
        /*0048*/ 	.byte	0x04, 0x17
        /*004a*/ 	.short	(.L_1135 - .L_1134)
.L_1134:
        /*004c*/ 	.word	0x00000000
        /*0050*/ 	.short	0x0002
        /*0052*/ 	.short	0x0020
        /*0054*/ 	.byte	0x00, 0xf0, 0x41, 0x00


	//----- nvinfo : EIATTR_KPARAM_INFO
	.align		4
.L_1135:
        /*0058*/ 	.byte	0x04, 0x17
        /*005a*/ 	.short	(.L_1137 - .L_1136)
.L_1136:
        /*005c*/ 	.word	0x00000000
        /*0060*/ 	.short	0x0001
        /*0062*/ 	.short	0x0008
        /*0064*/ 	.byte	0x00, 0xf0, 0x61, 0x00


	//----- nvinfo : EIATTR_KPARAM_INFO
	.align		4
.L_1137:
        /*0068*/ 	.byte	0x04, 0x17
        /*006a*/ 	.short	(.L_1139 - .L_1138)
.L_1138:
        /*006c*/ 	.word	0x00000000
        /*0070*/ 	.short	0x0000
        /*0072*/ 	.short	0x0000
        /*0074*/ 	.byte	0x00, 0xf0, 0x11, 0x00


	//----- nvinfo : EIATTR_SPARSE_MMA_MASK
	.align		4
.L_1139:
        /*0078*/ 	.byte	0x03, 0x50
        /*007a*/ 	.short	0x0000


	//----- nvinfo : EIATTR_MAXREG_COUNT
	.align		4
        /*007c*/ 	.byte	0x03, 0x1b
        /*007e*/ 	.short	0x00ff


	//----- nvinfo : EIATTR_EXTERNS
	.align		4
        /*0080*/ 	.byte	0x04, 0x0f
        /*0082*/ 	.short	(.L_1141 - .L_1140)


	//   ....[0]....
	.align		4
.L_1140:
        /*0084*/ 	.word	index@(__assertfail)


	//----- nvinfo : EIATTR_MERCURY_ISA_VERSION
	.align		4
.L_1141:
        /*0088*/ 	.byte	0x03, 0x5f
        /*008a*/ 	.short	0x0101


	//----- nvinfo : EIATTR_VRC_CTA_INIT_COUNT
	.align		4
        /*008c*/ 	.byte	0x02, 0x4a
	.zero		1
	.zero		1


	//----- nvinfo : EIATTR_SYSCALL_OFFSETS
	.align		4
        /*0090*/ 	.byte	0x04, 0x46
        /*0092*/ 	.short	(.L_1143 - .L_1142)


	//   ....[0]....
.L_1142:
        /*0094*/ 	.word	0x00000fc0


	//   ....[1]....
        /*0098*/ 	.word	0x00002160


	//   ....[2]....
        /*009c*/ 	.word	0x00003240


	//   ....[3]....
        /*00a0*/ 	.word	0x00004240


	//   ....[4]....
        /*00a4*/ 	.word	0x000055c0


	//   ....[5]....
        /*00a8*/ 	.word	0x00006480


	//   ....[6]....
        /*00ac*/ 	.word	0x00007400


	//   ....[7]....
        /*00b0*/ 	.word	0x00008380


	//----- nvinfo : EIATTR_EXIT_INSTR_OFFSETS
	.align		4
.L_1143:
        /*00b4*/ 	.byte	0x04, 0x1c
        /*00b6*/ 	.short	(.L_1145 - .L_1144)


	//   ....[0]....
.L_1144:
        /*00b8*/ 	.word	0x000076d0


	//   ....[1]....
        /*00bc*/ 	.word	0x00007820


	//   ....[2]....
        /*00c0*/ 	.word	0x00007860


	//   ....[3]....
        /*00c4*/ 	.word	0x00007900


	//   ....[4]....
        /*00c8*/ 	.word	0x00007940


	//   ....[5]....
        /*00cc*/ 	.word	0x00007980


	//   ....[6]....
        /*00d0*/ 	.word	0x00007a10


	//   ....[7]....
        /*00d4*/ 	.word	0x00007a30


	//   ....[8]....
        /*00d8*/ 	.word	0x00007ad0


	//   ....[9]....
        /*00dc*/ 	.word	0x00007b20


	//   ....[10]....
        /*00e0*/ 	.word	0x00007b70


	//   ....[11]....
        /*00e4*/ 	.word	0x00007c50


	//   ....[12]....
        /*00e8*/ 	.word	0x00007dc0


	//   ....[13]....
        /*00ec*/ 	.word	0x00007f30


	//   ....[14]....
        /*00f0*/ 	.word	0x00008090


	//   ....[15]....
        /*00f4*/ 	.word	0x000080d0


	//   ....[16]....
        /*00f8*/ 	.word	0x00008110


	//   ....[17]....
        /*00fc*/ 	.word	0x000081c0


	//   ....[18]....
        /*0100*/ 	.word	0x00008220


	//   ....[19]....
        /*0104*/ 	.word	0x00008390


	//   ....[20]....
        /*0108*/ 	.word	0x000084a0


	//   ....[21]....
        /*010c*/ 	.word	0x000085e0


	//   ....[22]....
        /*0110*/ 	.word	0x00008620


	//----- nvinfo : EIATTR_MAX_THREADS
	.align		4
.L_1145:
        /*0114*/ 	.byte	0x04, 0x05
        /*0116*/ 	.short	(.L_1147 - .L_1146)
.L_1146:
        /*0118*/ 	.word	0x00000080
        /*011c*/ 	.word	0x00000001
        /*0120*/ 	.word	0x00000001


	//----- nvinfo : EIATTR_CRS_STACK_SIZE
	.align		4
.L_1147:
        /*0124*/ 	.byte	0x04, 0x1e
        /*0126*/ 	.short	(.L_1149 - .L_1148)
.L_1148:
        /*0128*/ 	.word	0x00000000


	//----- nvinfo : EIATTR_CBANK_PARAM_SIZE
	.align		4
.L_1149:
        /*012c*/ 	.byte	0x03, 0x19
        /*012e*/ 	.short	0x0044


	//----- nvinfo : EIATTR_PARAM_CBANK
	.align		4
        /*0130*/ 	.byte	0x04, 0x0a
        /*0132*/ 	.short	(.L_1151 - .L_1150)
	.align		4
.L_1150:
        /*0134*/ 	.word	index@(.nv.constant0._ZN2at6native27unrolled_elementwise_kernelIZZZNS0_68_GLOBAL__N__08176361_30_ActivationHardsigmoidKernel_cu_1520ed90_310218hardsigmoid_kernelERNS_18TensorIteratorBaseEENKUlvE_clEvENKUlvE1_clEvEUlN3c104HalfEE_St5arrayIPcLm2EELi4E23TrivialOffsetCalculatorILi1EjESE_NS0_6memory12LoadWithCastILi1EEENSF_13StoreWithCastILi1EEEEEviT_T0_T2_T3_T4_T5_)
        /*0138*/ 	.short	0x0380
        /*013a*/ 	.short	0x0044


	//----- nvinfo : EIATTR_SW_WAR
	.align		4
.L_1151:
        /*013c*/ 	.byte	0x04, 0x36
        /*013e*/ 	.short	(.L_1153 - .L_1152)
.L_1152:
        /*0140*/ 	.word	0x00000008
.L_1153:


//--------------------- .nv.info._ZN2at6native18elementwise_kernelILi128ELi4EZNS0_22gpu_kernel_impl_nocastIZZZNS0_68_GLOBAL__N__08176361_30_ActivationHardsigmoidKernel_cu_1520ed90_310218hardsigmoid_kernelERNS_18TensorIteratorBaseEENKUlvE_clEvENKUlvE1_clEvEUlN3c104HalfEE_EEvS5_RKT_EUliE_EEviT1_ --------------------------
	.section	.nv.info._ZN2at6native18elementwise_kernelILi128ELi4EZNS0_22gpu_kernel_impl_nocastIZZZNS0_68_GLOBAL__N__08176361_30_ActivationHardsigmoidKernel_cu_1520ed90_310218hardsigmoid_kernelERNS_18TensorIteratorBaseEENKUlvE_clEvENKUlvE1_clEvEUlN3c104HalfEE_EEvS5_RKT_EUliE_EEviT1_,"",@"SHT_CUDA_INFO"
	.sectionflags	@""
	.align	4


	//----- nvinfo : EIATTR_CUDA_API_VERSION
	.align		4
        /*0000*/ 	.byte	0x04, 0x37
        /*0002*/ 	.short	(.L_1155 - .L_1154)
.L_1154:
        /*0004*/ 	.word	0x00000082


	//----- nvinfo : EIATTR_KPARAM_INFO
	.align		4
.L_1155:
        /*0008*/ 	.byte	0x04, 0x17
        /*000a*/ 	.short	(.L_1157 - .L_1156)
.L_1156:
        /*000c*/ 	.word	0x00000000
        /*0010*/ 	.short	0x0001
        /*0012*/ 	.short	0x0008
        /*0014*/ 	.byte	0x00, 0xf0, 0xa1, 0x08


	//----- nvinfo : EIATTR_KPARAM_INFO
	.align		4
.L_1157:
        /*0018*/ 	.byte	0x04, 0x17
        /*001a*/ 	.short	(.L_1159 - .L_1158)
.L_1158:
        /*001c*/ 	.word	0x00000000
        /*0020*/ 	.short	0x0000
        /*0022*/ 	.short	0x0000
        /*0024*/ 	.byte	0x00, 0xf0, 0x11, 0x00


	//----- nvinfo : EIATTR_SPARSE_MMA_MASK
	.align		4
.L_1159:
        /*0028*/ 	.byte	0x03, 0x50
        /*002a*/ 	.short	0x0000


	//----- nvinfo : EIATTR_MAXREG_COUNT
	.align		4
        /*002c*/ 	.byte	0x03, 0x1b
        /*002e*/ 	.short	0x0080


	//----- nvinfo : EIATTR_MERCURY_ISA_VERSION
	.align		4
        /*0030*/ 	.byte	0x03, 0x5f
        /*0032*/ 	.short	0x0101


	//----- nvinfo : EIATTR_VRC_CTA_INIT_COUNT
	.align		4
        /*0034*/ 	.byte	0x02, 0x4a
	.zero		1
	.zero		1


	//----- nvinfo : EIATTR_EXIT_INSTR_OFFSETS
	.align		4
        /*0038*/ 	.byte	0x04, 0x1c
        /*003a*/ 	.short	(.L_1161 - .L_1160)


	//   ....[0]....
.L_1160:
        /*003c*/ 	.word	0x00000450


	//   ....[1]....
        /*0040*/ 	.word	0x00000540


	//   ....[2]....
        /*0044*/ 	.word	0x000041b0


	//   ....[3]....
        /*0048*/ 	.word	0x00005570


	//----- nvinfo : EIATTR_MAX_THREADS
	.align		4
.L_1161:
        /*004c*/ 	.byte	0x04, 0x05
        /*004e*/ 	.short	(.L_1163 - .L_1162)
.L_1162:
        /*0050*/ 	.word	0x00000080
        /*0054*/ 	.word	0x00000001
        /*0058*/ 	.word	0x00000001


	//----- nvinfo : EIATTR_CRS_STACK_SIZE
	.align		4
.L_1163:
        /*005c*/ 	.byte	0x04, 0x1e
        /*005e*/ 	.short	(.L_1165 - .L_1164)
.L_1164:
        /*0060*/ 	.word	0x00000000


	//----- nvinfo : EIATTR_CBANK_PARAM_SIZE
	.align		4
.L_1165:
        /*0064*/ 	.byte	0x03, 0x19
        /*0066*/ 	.short	0x0230


	//----- nvinfo : EIATTR_PARAM_CBANK
	.align		4
        /*0068*/ 	.byte	0x04, 0x0a
        /*006a*/ 	.short	(.L_1167 - .L_1166)
	.align		4
.L_1166:
        /*006c*/ 	.word	index@(.nv.constant0._ZN2at6native18elementwise_kernelILi128ELi4EZNS0_22gpu_kernel_impl_nocastIZZZNS0_68_GLOBAL__N__08176361_30_ActivationHardsigmoidKernel_cu_1520ed90_310218hardsigmoid_kernelERNS_18TensorIteratorBaseEENKUlvE_clEvENKUlvE1_clEvEUlN3c104HalfEE_EEvS5_RKT_EUliE_EEviT1_)
        /*0070*/ 	.short	0x0380
        /*0072*/ 	.short	0x0230


	//----- nvinfo : EIATTR_SW_WAR
	.align		4
.L_1167:
        /*0074*/ 	.byte	0x04, 0x36
        /*0076*/ 	.short	(.L_1169 - .L_1168)
.L_1168:
        /*0078*/ 	.word	0x00000008
.L_1169:


//--------------------- .nv.info._ZN2at6native27unrolled_elementwise_kernelIZZZNS0_68_GLOBAL__N__08176361_30_ActivationHardsigmoidKernel_cu_1520ed90_310218hardsigmoid_kernelERNS_18TensorIteratorBaseEENKUlvE_clEvENKUlvE1_clEvEUlN3c104HalfEE_St5arrayIPcLm2EELi4E23TrivialOffsetCalculatorILi1EjESE_NS0_6memory15LoadWithoutCastENSF_16StoreWithoutCastEEEviT_T0_T2_T3_T4_T5_ --------------------------
	.section	.nv.info._ZN2at6native27unrolled_elementwise_kernelIZZZNS0_68_GLOBAL__N__08176361_30_ActivationHardsigmoidKernel_cu_1520ed90_310218hardsigmoid_kernelERNS_18TensorIteratorBaseEENKUlvE_clEvENKUlvE1_clEvEUlN3c104HalfEE_St5arrayIPcLm2EELi4E23TrivialOffsetCalculatorILi1EjESE_NS0_6memory15LoadWithoutCastENSF_16StoreWithoutCastEEEviT_T0_T2_T3_T4_T5_,"",@"SHT_CUDA_INFO"
	.sectionflags	@""
	.align	4


	//----- nvinfo : EIATTR_CUDA_API_VERSION
	.align		4
        /*0000*/ 	.byte	0x04, 0x37
        /*0002*/ 	.short	(.L_1171 - .L_1170)
.L_1170:
        /*0004*/ 	.word	0x00000082


	//----- nvinfo : EIATTR_KPARAM_INFO
	.align		4
.L_1171:
        /*0008*/ 	.byte	0x04, 0x17
        /*000a*/ 	.short	(.L_1173 - .L_1172)
.L_1172:
        /*000c*/ 	.word	0x00000000
        /*0010*/ 	.short	0x0006
        /*0012*/ 	.short	0x0033
        /*0014*/ 	.byte	0x00, 0xf0, 0x05, 0x00


	//----- nvinfo : EIATTR_KPARAM_INFO
	.align		4
.L_1173:
        /*0018*/ 	.byte	0x04, 0x17
        /*001a*/ 	.short	(.L_1175 - .L_1174)
.L_1174:
        /*001c*/ 	.word	0x00000000
        /*0020*/ 	.short	0x0005
        /*0022*/ 	.short	0x0032
        /*0024*/ 	.byte	0x00, 0xf0, 0x05, 0x00


	//----- nvinfo : EIATTR_KPARAM_INFO
	.align		4
.L_1175:
        /*0028*/ 	.byte	0x04, 0x17
        /*002a*/ 	.short	(.L_1177 - .L_1176)
.L_1176:
        /*002c*/ 	.word	0x00000000
        /*0030*/ 	.short	0x0004
        /*0032*/ 	.short	0x0031
        /*0034*/ 	.byte	0x00, 0xf0, 0x05, 0x00


	//----- nvinfo : EIATTR_KPARAM_INFO
	.align		4
.L_1177:
        /*0038*/ 	.byte	0x04, 0x17
        /*003a*/ 	.short	(.L_1179 - .L_1178)
.L_1178:
        /*003c*/ 	.word	0x00000000
        /*0040*/ 	.short	0x0003
        /*0042*/ 	.short	0x0030
        /*0044*/ 	.byte	0x00, 0xf0, 0x05, 0x00


	//----- nvinfo : EIATTR_KPARAM_INFO
	.align		4
.L_1179:
        /*0048*/ 	.byte	0x04, 0x17
        /*004a*/ 	.short	(.L_1181 - .L_1180)
.L_1180:
        /*004c*/ 	.word	0x00000000
        /*0050*/ 	.short	0x0002
        /*0052*/ 	.short	0x0020
        /*0054*/ 	.byte	0x00, 0xf0, 0x41, 0x00


	//----- nvinfo : EIATTR_KPARAM_INFO
	.align		4
.L_1181:
        /*0058*/ 	.byte	0x04, 0x17
        /*005a*/ 	.short	(.L_1183 - .L_1182)
.L_1182:
        /*005c*/ 	.word	0x00000000
        /*0060*/ 	.short	0x0001
        /*0062*/ 	.short	0x0008
        /*0064*/ 	.byte	0x00, 0xf0, 0x61, 0x00


	//----- nvinfo : EIATTR_KPARAM_INFO
	.align		4
.L_1183:
        /*0068*/ 	.byte	0x04, 0x17
        /*006a*/ 	.short	(.L_1185 - .L_1184)
.L_1184:
        /*006c*/ 	.word	0x00000000
        /*0070*/ 	.short	0x0000
        /*0072*/ 	.short	0x0000
        /*0074*/ 	.byte	0x00, 0xf0, 0x11, 0x00


	//----- nvinfo : EIATTR_SPARSE_MMA_MASK
	.align		4
.L_1185:
        /*0078*/ 	.byte	0x03, 0x50
        /*007a*/ 	.short	0x0000


	//----- nvinfo : EIATTR_MAXREG_COUNT
	.align		4
        /*007c*/ 	.byte	0x03, 0x1b
        /*007e*/ 	.short	0x00ff


	//----- nvinfo : EIATTR_MERCURY_ISA_VERSION
	.align		4
        /*0080*/ 	.byte	0x03, 0x5f
        /*0082*/ 	.short	0x0101


	//----- nvinfo : EIATTR_VRC_CTA_INIT_COUNT
	.align		4
        /*0084*/ 	.byte	0x02, 0x4a
	.zero		1
	.zero		1


	//----- nvinfo : EIATTR_EXIT_INSTR_OFFSETS
	.align		4
        /*0088*/ 	.byte	0x04, 0x1c
        /*008a*/ 	.short	(.L_1187 - .L_1186)


	//   ....[0]....
.L_1186:
        /*008c*/ 	.word	0x00000710


	//   ....[1]....
        /*0090*/ 	.word	0x00000760


	//----- nvinfo : EIATTR_MAX_THREADS
	.align		4
.L_1187:
        /*0094*/ 	.byte	0x04, 0x05
        /*0096*/ 	.short	(.L_1189 - .L_1188)
.L_1188:
        /*0098*/ 	.word	0x00000080
        /*009c*/ 	.word	0x00000001
        /*00a0*/ 	.word	0x00000001


	//----- nvinfo : EIATTR_CRS_STACK_SIZE
	.align		4
.L_1189:
        /*00a4*/ 	.byte	0x04, 0x1e
        /*00a6*/ 	.short	(.L_1191 - .L_1190)
.L_1190:
        /*00a8*/ 	.word	0x00000000


	//----- nvinfo : EIATTR_CBANK_PARAM_SIZE
	.align		4
.L_1191:
        /*00ac*/ 	.byte	0x03, 0x19
        /*00ae*/ 	.short	0x0034


	//----- nvinfo : EIATTR_PARAM_CBANK
	.align		4
        /*00b0*/ 	.byte	0x04, 0x0a
        /*00b2*/ 	.short	(.L_1193 - .L_1192)
	.align		4
.L_1192:
        /*00b4*/ 	.word	index@(.nv.constant0._ZN2at6native27unrolled_elementwise_kernelIZZZNS0_68_GLOBAL__N__08176361_30_ActivationHardsigmoidKernel_cu_1520ed90_310218hardsigmoid_kernelERNS_18TensorIteratorBaseEENKUlvE_clEvENKUlvE1_clEvEUlN3c104HalfEE_St5arrayIPcLm2EELi4E23TrivialOffsetCalculatorILi1EjESE_NS0_6memory15LoadWithoutCastENSF_16StoreWithoutCastEEEviT_T0_T2_T3_T4_T5_)
        /*00b8*/ 	.short	0x0380
        /*00ba*/ 	.short	0x0034


	//----- nvinfo : EIATTR_SW_WAR
	.align		4
.L_1193:
        /*00bc*/ 	.byte	0x04, 0x36
        /*00be*/ 	.short	(.L_1195 - .L_1194)
.L_1194:
        /*00c0*/ 	.word	0x00000008
.L_1195:


//--------------------- .nv.info._ZN2at6native29vectorized_elementwise_kernelILi2EZZZNS0_68_GLOBAL__N__08176361_30_ActivationHardsigmoidKernel_cu_1520ed90_310218hardsigmoid_kernelERNS_18TensorIteratorBaseEENKUlvE_clEvENKUlvE1_clEvEUlN3c104HalfEE_St5arrayIPcLm2EEEEviT0_T1_ --------------------------
	.section	.nv.info._ZN2at6native29vectorized_elementwise_kernelILi2EZZZNS0_68_GLOBAL__N__08176361_30_ActivationHardsigmoidKernel_cu_1520ed90_310218hardsigmoid_kernelERNS_18TensorIteratorBaseEENKUlvE_clEvENKUlvE1_clEvEUlN3c104HalfEE_St5arrayIPcLm2EEEEviT0_T1_,"",@"SHT_CUDA_INFO"
	.sectionflags	@""
	.align	4


	//----- nvinfo : EIATTR_CUDA_API_VERSION
	.align		4
        /*0000*/ 	.byte	0x04, 0x37
        /*0002*/ 	.short	(.L_1197 - .L_1196)
.L_1196:
        /*0004*/ 	.word	0x00000082


	//----- nvinfo : EIATTR_KPARAM_INFO
	.align		4
.L_1197:
        /*0008*/ 	.byte	0x04, 0x17
        /*000a*/ 	.short	(.L_1199 - .L_1198)
.L_1198:
        /*000c*/ 	.word	0x00000000
        /*0010*/ 	.short	0x0002
        /*0012*/ 	.short	0x0020
        /*0014*/ 	.byte	0x00, 0xf0, 0x41, 0x00


	//----- nvinfo : EIATTR_KPARAM_INFO
	.align		4
.L_1199:
        /*0018*/ 	.byte	0x04, 0x17
        /*001a*/ 	.short	(.L_1201 - .L_1200)
.L_1200:
        /*001c*/ 	.word	0x00000000
        /*0020*/ 	.short	0x0001
        /*0022*/ 	.short	0x0008
        /*0024*/ 	.byte	0x00, 0xf0, 0x61, 0x00


	//----- nvinfo : EIATTR_KPARAM_INFO
	.align		4
.L_1201:
        /*0028*/ 	.byte	0x04, 0x17
        /*002a*/ 	.short	(.L_1203 - .L_1202)
.L_1202:
        /*002c*/ 	.word	0x00000000
        /*0030*/ 	.short	0x0000
        /*0032*/ 	.short	0x0000
        /*0034*/ 	.byte	0x00, 0xf0, 0x11, 0x00


	//----- nvinfo : EIATTR_SPARSE_MMA_MASK
	.align		4
.L_1203:
        /*0038*/ 	.byte	0x03, 0x50
        /*003a*/ 	.short	0x0000


	//----- nvinfo : EIATTR_MAXREG_COUNT
	.align		4
        /*003c*/ 	.byte	0x03, 0x1b
        /*003e*/ 	.short	0x00ff


	//----- nvinfo : EIATTR_MERCURY_ISA_VERSION
	.align		4
        /*0040*/ 	.byte	0x03, 0x5f
        /*0042*/ 	.short	0x0101


	//----- nvinfo : EIATTR_VRC_CTA_INIT_COUNT
	.align		4
        /*0044*/ 	.byte	0x02, 0x4a
	.zero		1
	.zero		1


	//----- nvinfo : EIATTR_EXIT_INSTR_OFFSETS
	.align		4
        /*0048*/ 	.byte	0x04, 0x1c
        /*004a*/ 	.short	(.L_1205 - .L_1204)


	//   ....[0]....
.L_1204:
        /*004c*/ 	.word	0x00000ed0


	//   ....[1]....
        /*0050*/ 	.word	0x00000f20


	//   ....[2]....
        /*0054*/ 	.word	0x00001400


	//----- nvinfo : EIATTR_MAX_THREADS
	.align		4
.L_1205:
        /*0058*/ 	.byte	0x04, 0x05
        /*005a*/ 	.short	(.L_1207 - .L_1206)
.L_1206:
        /*005c*/ 	.word	0x00000080
        /*0060*/ 	.word	0x00000001
        /*0064*/ 	.word	0x00000001


	//----- nvinfo : EIATTR_CRS_STACK_SIZE
	.align		4
.L_1207:
        /*0068*/ 	.byte	0x04, 0x1e
        /*006a*/ 	.short	(.L_1209 - .L_1208)
.L_1208:
        /*006c*/ 	.word	0x00000000


	//----- nvinfo : EIATTR_CBANK_PARAM_SIZE
	.align		4
.L_1209:
        /*0070*/ 	.byte	0x03, 0x19
        /*0072*/ 	.short	0x0030


	//----- nvinfo : EIATTR_PARAM_CBANK
	.align		4
        /*0074*/ 	.byte	0x04, 0x0a
        /*0076*/ 	.short	(.L_1211 - .L_1210)
	.align		4
.L_1210:
        /*0078*/ 	.word	index@(.nv.constant0._ZN2at6native29vectorized_elementwise_kernelILi2EZZZNS0_68_GLOBAL__N__08176361_30_ActivationHardsigmoidKernel_cu_1520ed90_310218hardsigmoid_kernelERNS_18TensorIteratorBaseEENKUlvE_clEvENKUlvE1_clEvEUlN3c104HalfEE_St5arrayIPcLm2EEEEviT0_T1_)
        /*007c*/ 	.short	0x0380
        /*007e*/ 	.short	0x0030


	//----- nvinfo : EIATTR_SW_WAR
	.align		4
.L_1211:
        /*0080*/ 	.byte	0x04, 0x36
        /*0082*/ 	.short	(.L_1213 - .L_1212)
.L_1212:
        /*0084*/ 	.word	0x00000008
.L_1213:


//--------------------- .nv.info._ZN2at6native29vectorized_elementwise_kernelILi4EZZZNS0_68_GLOBAL__N__08176361_30_ActivationHardsigmoidKernel_cu_1520ed90_310218hardsigmoid_kernelERNS_18TensorIteratorBaseEENKUlvE_clEvENKUlvE1_clEvEUlN3c104HalfEE_St5arrayIPcLm2EEEEviT0_T1_ --------------------------
	.section	.nv.info._ZN2at6native29vectorized_elementwise_kernelILi4EZZZNS0_68_GLOBAL__N__08176361_30_ActivationHardsigmoidKernel_cu_1520ed90_310218hardsigmoid_kernelERNS_18TensorIteratorBaseEENKUlvE_clEvENKUlvE1_clEvEUlN3c104HalfEE_St5arrayIPcLm2EEEEviT0_T1_,"",@"SHT_CUDA_INFO"
	.sectionflags	@""
	.align	4


	//----- nvinfo : EIATTR_CUDA_API_VERSION
	.align		4
        /*0000*/ 	.byte	0x04, 0x37
        /*0002*/ 	.short	(.L_1215 - .L_1214)
.L_1214:
        /*0004*/ 	.word	0x00000082


	//----- nvinfo : EIATTR_KPARAM_INFO
	.align		4
.L_1215:
        /*0008*/ 	.byte	0x04, 0x17
        /*000a*/ 	.short	(.L_1217 - .L_1216)
.L_1216:
        /*000c*/ 	.word	0x00000000
        /*0010*/ 	.short	0x0002
        /*0012*/ 	.short	0x0020
        /*0014*/ 	.byte	0x00, 0xf0, 0x41, 0x00


	//----- nvinfo : EIATTR_KPARAM_INFO
	.align		4
.L_1217:
        /*0018*/ 	.byte	0x04, 0x17
        /*001a*/ 	.short	(.L_1219 - .L_1218)
.L_1218:
        /*001c*/ 	.word	0x00000000
        /*0020*/ 	.short	0x0001
        /*0022*/ 	.short	0x0008
        /*0024*/ 	.byte	0x00, 0xf0, 0x61, 0x00


	//----- nvinfo : EIATTR_KPARAM_INFO
	.align		4
.L_1219:
        /*0028*/ 	.byte	0x04, 0x17
        /*002a*/ 	.short	(.L_1221 - .L_1220)
.L_1220:
        /*002c*/ 	.word	0x00000000
        /*0030*/ 	.short	0x0000
        /*0032*/ 	.short	0x0000
        /*0034*/ 	.byte	0x00, 0xf0, 0x11, 0x00


	//----- nvinfo : EIATTR_SPARSE_MMA_MASK
	.align		4
.L_1221:
        /*0038*/ 	.byte	0x03, 0x50
        /*003a*/ 	.short	0x0000


	//----- nvinfo : EIATTR_MAXREG_COUNT
	.align		4
        /*003c*/ 	.byte	0x03, 0x1b
        /*003e*/ 	.short	0x00ff


	//----- nvinfo : EIATTR_MERCURY_ISA_VERSION
	.align		4
        /*0040*/ 	.byte	0x03, 0x5f
        /*0042*/ 	.short	0x0101


	//----- nvinfo : EIATTR_VRC_CTA_INIT_COUNT
	.align		4
        /*0044*/ 	.byte	0x02, 0x4a
	.zero		1
	.zero		1


	//----- nvinfo : EIATTR_EXIT_INSTR_OFFSETS
	.align		4
        /*0048*/ 	.byte	0x04, 0x1c
        /*004a*/ 	.short	(.L_1223 - .L_1222)


	//   ....[0]....
.L_1222:
        /*004c*/ 	.word	0x00000ed0


	//   ....[1]....
        /*0050*/ 	.word	0x00000f20


	//   ....[2]....
        /*0054*/ 	.word	0x000013c0


	//----- nvinfo : EIATTR_MAX_THREADS
	.align		4
.L_1223:
        /*0058*/ 	.byte	0x04, 0x05
        /*005a*/ 	.short	(.L_1225 - .L_1224)
.L_1224:
        /*005c*/ 	.word	0x00000080
        /*0060*/ 	.word	0x00000001
        /*0064*/ 	.word	0x00000001


	//----- nvinfo : EIATTR_CRS_STACK_SIZE
	.align		4
.L_1225:
        /*0068*/ 	.byte	0x04, 0x1e
        /*006a*/ 	.short	(.L_1227 - .L_1226)
.L_1226:
        /*006c*/ 	.word	0x00000000


	//----- nvinfo : EIATTR_CBANK_PARAM_SIZE
	.align		4
.L_1227:
        /*0070*/ 	.byte	0x03, 0x19
        /*0072*/ 	.short	0x0030


	//----- nvinfo : EIATTR_PARAM_CBANK
	.align		4
        /*0074*/ 	.byte	0x04, 0x0a
        /*0076*/ 	.short	(.L_1229 - .L_1228)
	.align		4
.L_1228:
        /*0078*/ 	.word	index@(.nv.constant0._ZN2at6native29vectorized_elementwise_kernelILi4EZZZNS0_68_GLOBAL__N__08176361_30_ActivationHardsigmoidKernel_cu_1520ed90_310218hardsigmoid_kernelERNS_18TensorIteratorBaseEENKUlvE_clEvENKUlvE1_clEvEUlN3c104HalfEE_St5arrayIPcLm2EEEEviT0_T1_)
        /*007c*/ 	.short	0x0380
        /*007e*/ 	.short	0x0030


	//----- nvinfo : EIATTR_SW_WAR
	.align		4
.L_1229:
        /*0080*/ 	.byte	0x04, 0x36
        /*0082*/ 	.short	(.L_1231 - .L_1230)
.L_1230:
        /*0084*/ 	.word	0x00000008
.L_1231:


//--------------------- .nv.info._ZN2at6native29vectorized_elementwise_kernelILi8EZZZNS0_68_GLOBAL__N__08176361_30_ActivationHardsigmoidKernel_cu_1520ed90_310218hardsigmoid_kernelERNS_18TensorIteratorBaseEENKUlvE_clEvENKUlvE1_clEvEUlN3c104HalfEE_St5arrayIPcLm2EEEEviT0_T1_ --------------------------
	.section	.nv.info._ZN2at6native29vectorized_elementwise_kernelILi8EZZZNS0_68_GLOBAL__N__08176361_30_ActivationHardsigmoidKernel_cu_1520ed90_310218hardsigmoid_kernelERNS_18TensorIteratorBaseEENKUlvE_clEvENKUlvE1_clEvEUlN3c104HalfEE_St5arrayIPcLm2EEEEviT0_T1_,"",@"SHT_CUDA_INFO"
	.sectionflags	@""
	.align	4


	//----- nvinfo : EIATTR_CUDA_API_VERSION
	.align		4
        /*0000*/ 	.byte	0x04, 0x37
        /*0002*/ 	.short	(.L_1233 - .L_1232)
.L_1232:
        /*0004*/ 	.word	0x00000082


	//----- nvinfo : EIATTR_KPARAM_INFO
	.align		4
.L_1233:
        /*0008*/ 	.byte	0x04, 0x17
        /*000a*/ 	.short	(.L_1235 - .L_1234)
.L_1234:
        /*000c*/ 	.word	0x00000000
        /*0010*/ 	.short	0x0002
        /*0012*/ 	.short	0x0020
        /*0014*/ 	.byte	0x00, 0xf0, 0x41, 0x00


	//----- nvinfo : EIATTR_KPARAM_INFO
	.align		4
.L_1235:
        /*0018*/ 	.byte	0x04, 0x17
        /*001a*/ 	.short	(.L_1237 - .L_1236)
.L_1236:
        /*001c*/ 	.word	0x00000000
        /*0020*/ 	.short	0x0001
        /*0022*/ 	.short	0x0008
        /*0024*/ 	.byte	0x00, 0xf0, 0x61, 0x00


	//----- nvinfo : EIATTR_KPARAM_INFO
	.align		4
.L_1237:
        /*0028*/ 	.byte	0x04, 0x17
        /*002a*/ 	.short	(.L_1239 - .L_1238)
.L_1238:
        /*002c*/ 	.word	0x00000000
        /*0030*/ 	.short	0x0000
        /*0032*/ 	.short	0x0000
        /*0034*/ 	.byte	0x00, 0xf0, 0x11, 0x00


	//----- nvinfo : EIATTR_SPARSE_MMA_MASK
	.align		4
.L_1239:
        /*0038*/ 	.byte	0x03, 0x50
        /*003a*/ 	.short	0x0000


	//----- nvinfo : EIATTR_MAXREG_COUNT
	.align		4
        /*003c*/ 	.byte	0x03, 0x1b
        /*003e*/ 	.short	0x00ff


	//----- nvinfo : EIATTR_MERCURY_ISA_VERSION
	.align		4
        /*0040*/ 	.byte	0x03, 0x5f
        /*0042*/ 	.short	0x0101


	//----- nvinfo : EIATTR_VRC_CTA_INIT_COUNT
	.align		4
        /*0044*/ 	.byte	0x02, 0x4a
	.zero		1
	.zero		1


	//----- nvinfo : EIATTR_EXIT_INSTR_OFFSETS
	.align		4
        /*0048*/ 	.byte	0x04, 0x1c
        /*004a*/ 	.short	(.L_1241 - .L_1240)


	//   ....[0]....
.L_1240:
        /*004c*/ 	.word	0x00000ed0


	//   ....[1]....
        /*0050*/ 	.word	0x00000f20


	//   ....[2]....
        /*0054*/ 	.word	0x000013a0


	//----- nvinfo : EIATTR_MAX_THREADS
	.align		4
.L_1241:
        /*0058*/ 	.byte	0x04, 0x05
        /*005a*/ 	.short	(.L_1243 - .L_1242)
.L_1242:
        /*005c*/ 	.word	0x00000080
        /*0060*/ 	.word	0x00000001
        /*0064*/ 	.word	0x00000001


	//----- nvinfo : EIATTR_CRS_STACK_SIZE
	.align		4
.L_1243:
        /*0068*/ 	.byte	0x04, 0x1e
        /*006a*/ 	.short	(.L_1245 - .L_1244)
.L_1244:
        /*006c*/ 	.word	0x00000000


	//----- nvinfo : EIATTR_CBANK_PARAM_SIZE
	.align		4
.L_1245:
        /*0070*/ 	.byte	0x03, 0x19
        /*0072*/ 	.short	0x0030


	//----- nvinfo : EIATTR_PARAM_CBANK
	.align		4
        /*0074*/ 	.byte	0x04, 0x0a
        /*0076*/ 	.short	(.L_1247 - .L_1246)
	.align		4
.L_1246:
        /*0078*/ 	.word	index@(.nv.constant0._ZN2at6native29vectorized_elementwise_kernelILi8EZZZNS0_68_GLOBAL__N__08176361_30_ActivationHardsigmoidKernel_cu_1520ed90_310218hardsigmoid_kernelERNS_18TensorIteratorBaseEENKUlvE_clEvENKUlvE1_clEvEUlN3c104HalfEE_St5arrayIPcLm2EEEEviT0_T1_)
        /*007c*/ 	.short	0x0380
        /*007e*/ 	.short	0x0030


	//----- nvinfo : EIATTR_SW_WAR
	.align		4
.L_1247:
        /*0080*/ 	.byte	0x04, 0x36
        /*0082*/ 	.short	(.L_1249 - .L_1248)
.L_1248:
        /*0084*/ 	.word	0x00000008
.L_1249:


//--------------------- .nv.info._ZN2at6native18elementwise_kernelILi128ELi4EZNS0_15gpu_kernel_implIZZZNS0_68_GLOBAL__N__08176361_30_ActivationHardsigmoidKernel_cu_1520ed90_310218hardsigmoid_kernelERNS_18TensorIteratorBaseEENKUlvE_clEvENKUlvE0_clEvEUlfE_EEvS5_RKT_EUliE_EEviT1_ --------------------------
	.section	.nv.info._ZN2at6native18elementwise_kernelILi128ELi4EZNS0_15gpu_kernel_implIZZZNS0_68_GLOBAL__N__08176361_30_ActivationHardsigmoidKernel_cu_1520ed90_310218hardsigmoid_kernelERNS_18TensorIteratorBaseEENKUlvE_clEvENKUlvE0_clEvEUlfE_EEvS5_RKT_EUliE_EEviT1_,"",@"SHT_CUDA_INFO"
	.sectionflags	@""
	.align	4


	//----- nvinfo : EIATTR_CUDA_API_VERSION
	.align		4
        /*0000*/ 	.byte	0x04, 0x37
        /*0002*/ 	.short	(.L_1251 - .L_1250)
.L_1250:
        /*0004*/ 	.word	0x00000082


	//----- nvinfo : EIATTR_KPARAM_INFO
	.align		4
.L_1251:
        /*0008*/ 	.byte	0x04, 0x17
        /*000a*/ 	.short	(.L_1253 - .L_1252)
.L_1252:
        /*000c*/ 	.word	0x00000000
        /*0010*/ 	.short	0x0001
        /*0012*/ 	.short	0x0008
        /*0014*/ 	.byte	0x00, 0xf0, 0xc1, 0x08


	//----- nvinfo : EIATTR_KPARAM_INFO
	.align		4
.L_1253:
        /*0018*/ 	.byte	0x04, 0x17
        /*001a*/ 	.short	(.L_1255 - .L_1254)
.L_1254:
        /*001c*/ 	.word	0x00000000
        /*0020*/ 	.short	0x0000
        /*0022*/ 	.short	0x0000
        /*0024*/ 	.byte	0x00, 0xf0, 0x11, 0x00


	//----- nvinfo : EIATTR_SPARSE_MMA_MASK
	.align		4
.L_1255:
        /*0028*/ 	.byte	0x03, 0x50
        /*002a*/ 	.short	0x0000


	//----- nvinfo : EIATTR_MAXREG_COUNT
	.align		4
        /*002c*/ 	.byte	0x03, 0x1b
        /*002e*/ 	.short	0x0080


	//----- nvinfo : EIATTR_EXTERNS
	.align		4
        /*0030*/ 	.byte	0x04, 0x0f
        /*0032*/ 	.short	(.L_1257 - .L_1256)


	//   ....[0]....
	.align		4
.L_1256:
        /*0034*/ 	.word	index@(__assertfail)


	//----- nvinfo : EIATTR_MERCURY_ISA_VERSION
	.align		4
.L_1257:
        /*0038*/ 	.byte	0x03, 0x5f
        /*003a*/ 	.short	0x0101


	//----- nvinfo : EIATTR_VRC_CTA_INIT_COUNT
	.align		4
        /*003c*/ 	.byte	0x02, 0x4a
	.zero		1
	.zero		1


	//----- nvinfo : EIATTR_SYSCALL_OFFSETS
	.align		4
        /*0040*/ 	.byte	0x04, 0x46
        /*0042*/ 	.short	(.L_1259 - .L_1258)


	//   ....[0]....
.L_1258:
        /*0044*/ 	.word	0x000020d0


	//   ....[1]....
        /*0048*/ 	.word	0x00002f00


	//   ....[2]....
        /*004c*/ 	.word	0x00005110


	//   ....[3]....
        /*0050*/ 	.word	0x00005da0


	//   ....[4]....
        /*0054*/ 	.word	0x000080c0


	//   ....[5]....
        /*0058*/ 	.word	0x00008d50


	//   ....[6]....
        /*005c*/ 	.word	0x0000b080


	//   ....[7]....
        /*0060*/ 	.word	0x0000bce0


	//----- nvinfo : EIATTR_EXIT_INSTR_OFFSETS
	.align		4
.L_1259:
        /*0064*/ 	.byte	0x04, 0x1c
        /*0066*/ 	.short	(.L_1261 - .L_1260)


	//   ....[0]....
.L_1260:
        /*0068*/ 	.word	0x00009000


	//   ....[1]....
        /*006c*/ 	.word	0x0000b260


	//   ....[2]....
        /*0070*/ 	.word	0x0000b2a0


	//   ....[3]....
        /*0074*/ 	.word	0x0000b330


	//   ....[4]....
        /*0078*/ 	.word	0x0000b360


	//   ....[5]....
        /*007c*/ 	.word	0x0000b390


	//   ....[6]....
        /*0080*/ 	.word	0x0000b410


	//   ....[7]....
        /*0084*/ 	.word	0x0000b440


	//   ....[8]....
        /*0088*/ 	.word	0x0000b4d0


	//   ....[9]....
        /*008c*/ 	.word	0x0000b510


	//   ....[10]....
        /*0090*/ 	.word	0x0000b550


	//   ....[11]....
        /*0094*/ 	.word	0x0000b620


	//   ....[12]....
        /*0098*/ 	.word	0x0000b780


	//   ....[13]....
        /*009c*/ 	.word	0x0000b8e0


	//   ....[14]....
        /*00a0*/ 	.word	0x0000ba30


	//   ....[15]....
        /*00a4*/ 	.word	0x0000ba60


	//   ....[16]....
        /*00a8*/ 	.word	0x0000ba90


	//   ....[17]....
        /*00ac*/ 	.word	0x0000bb30


	//   ....[18]....
        /*00b0*/ 	.word	0x0000bb80


	//   ....[19]....
        /*00b4*/ 	.word	0x0000bcf0


	//   ....[20]....
        /*00b8*/ 	.word	0x0000bdf0


	//   ....[21]....
        /*00bc*/ 	.word	0x0000bf20


	//   ....[22]....
        /*00c0*/ 	.word	0x0000bf50


	//----- nvinfo : EIATTR_MAX_THREADS
	.align		4
.L_1261:
        /*00c4*/ 	.byte	0x04, 0x05
        /*00c6*/ 	.short	(.L_1263 - .L_1262)
.L_1262:
        /*00c8*/ 	.word	0x00000080
        /*00cc*/ 	.word	0x00000001
        /*00d0*/ 	.word	0x00000001


	//----- nvinfo : EIATTR_CRS_STACK_SIZE
	.align		4
.L_1263:
        /*00d4*/ 	.byte	0x04, 0x1e
        /*00d6*/ 	.short	(.L_1265 - .L_1264)
.L_1264:
        /*00d8*/ 	.word	0x00000000


	//----- nvinfo : EIATTR_CBANK_PARAM_SIZE
	.align		4
.L_1265:
        /*00dc*/ 	.byte	0x03, 0x19
        /*00de*/ 	.short	0x0238


	//----- nvinfo : EIATTR_PARAM_CBANK
	.align		4
        /*00e0*/ 	.byte	0x04, 0x0a
        /*00e2*/ 	.short	(.L_1267 - .L_1266)
	.align		4
.L_1266:
        /*00e4*/ 	.word	index@(.nv.constant0._ZN2at6native18elementwise_kernelILi128ELi4EZNS0_15gpu_kernel_implIZZZNS0_68_GLOBAL__N__08176361_30_ActivationHardsigmoidKernel_cu_1520ed90_310218hardsigmoid_kernelERNS_18TensorIteratorBaseEENKUlvE_clEvENKUlvE0_clEvEUlfE_EEvS5_RKT_EUliE_EEviT1_)
        /*00e8*/ 	.short	0x0380
        /*00ea*/ 	.short	0x0238


	//----- nvinfo : EIATTR_SW_WAR
	.align		4
.L_1267:
        /*00ec*/ 	.byte	0x04, 0x36
        /*00ee*/ 	.short	(.L_1269 - .L_1268)
.L_1268:
        /*00f0*/ 	.word	0x00000008
.L_1269:


//--------------------- .nv.info._ZN2at6native27unrolled_elementwise_kernelIZZZNS0_68_GLOBAL__N__08176361_30_ActivationHardsigmoidKernel_cu_1520ed90_310218hardsigmoid_kernelERNS_18TensorIteratorBaseEENKUlvE_clEvENKUlvE0_clEvEUlfE_St5arrayIPcLm2EELi4E23TrivialOffsetCalculatorILi1EjESC_NS0_6memory12LoadWithCastILi1EEENSD_13StoreWithCastILi1EEEEEviT_T0_T2_T3_T4_T5_ --------------------------
	.section	.nv.info._ZN2at6native27unrolled_elementwise_kernelIZZZNS0_68_GLOBAL__N__08176361_30_ActivationHardsigmoidKernel_cu_1520ed90_310218hardsigmoid_kernelERNS_18TensorIteratorBaseEENKUlvE_clEvENKUlvE0_clEvEUlfE_St5arrayIPcLm2EELi4E23TrivialOffsetCalculatorILi1EjESC_NS0_6memory12LoadWithCastILi1EEENSD_13StoreWithCastILi1EEEEEviT_T0_T2_T3_T4_T5_,"",@"SHT_CUDA_INFO"
	.sectionflags	@""
	.align	4


	//----- nvinfo : EIATTR_CUDA_API_VERSION
	.align		4
        /*0000*/ 	.byte	0x04, 0x37
        /*0002*/ 	.short	(.L_1271 - .L_1270)
.L_1270:
        /*0004*/ 	.word	0x00000082


	//----- nvinfo : EIATTR_KPARAM_INFO
	.align		4
.L_1271:
        /*0008*/ 	.byte	0x04, 0x17
        /*000a*/ 	.short	(.L_1273 - .L_1272)
.L_1272:
        /*000c*/ 	.word	0x00000000
        /*0010*/ 	.short	0x0006
        /*0012*/ 	.short	0x003c
        /*0014*/ 	.byte	0x00, 0xf0, 0x21, 0x00


	//----- nvinfo : EIATTR_KPARAM_INFO
	.align		4
.L_1273:
        /*0018*/ 	.byte	0x04, 0x17
        /*001a*/ 	.short	(.L_1275 - .L_1274)
.L_1274:
        /*001c*/ 	.word	0x00000000
        /*0020*/ 	.short	0x0005
        /*0022*/ 	.short	0x0034
        /*0024*/ 	.byte	0x00, 0xf0, 0x21, 0x00


	//----- nvinfo : EIATTR_KPARAM_INFO
	.align		4
.L_1275:
        /*0028*/ 	.byte	0x04, 0x17
        /*002a*/ 	.short	(.L_1277 - .L_1276)
.L_1276:
        /*002c*/ 	.word	0x00000000
        /*0030*/ 	.short	0x0004
        /*0032*/ 	.short	0x0031
        /*0034*/ 	.byte	0x00, 0xf0, 0x05, 0x00


	//----- nvinfo : EIATTR_KPARAM_INFO
	.align		4
.L_1277:
        /*0038*/ 	.byte	0x04, 0x17
        /*003a*/ 	.short	(.L_1279 - .L_1278)
.L_1278:
        /*003c*/ 	.word	0x00000000
        /*0040*/ 	.short	0x0003
        /*0042*/ 	.short	0x0030
        /*0044*/ 	.byte	0x00, 0xf0, 0x05, 0x00


	//----- nvinfo : EIATTR_KPARAM_INFO
	.align		4
.L_1279:
        /*0048*/ 	.byte	0x04, 0x17
        /*004a*/ 	.short	(.L_1281 - .L_1280)
.L_1280:
        /*004c*/ 	.word	0x00000000
        /*0050*/ 	.short	0x0002
        /*0052*/ 	.short	0x0020
        /*0054*/ 	.byte	0x00, 0xf0, 0x41, 0x00


	//----- nvinfo : EIATTR_KPARAM_INFO
	.align		4
.L_1281:
        /*0058*/ 	.byte	0x04, 0x17
        /*005a*/ 	.short	(.L_1283 - .L_1282)
.L_1282:
        /*005c*/ 	.word	0x00000000
        /*0060*/ 	.short	0x0001
        /*0062*/ 	.short	0x0008
        /*0064*/ 	.byte	0x00, 0xf0, 0x61, 0x00


	//----- nvinfo : EIATTR_KPARAM_INFO
	.align		4
.L_1283:
        /*0068*/ 	.byte	0x04, 0x17
        /*006a*/ 	.short	(.L_1285 - .L_1284)
.L_1284:
        /*006c*/ 	.word	0x00000000
        /*0070*/ 	.short	0x0000
        /*0072*/ 	.short	0x0000
        /*0074*/ 	.byte	0x00, 0xf0, 0x11, 0x00


	//----- nvinfo : EIATTR_SPARSE_MMA_MASK
	.align		4
.L_1285:
        /*0078*/ 	.byte	0x03, 0x50
        /*007a*/ 	.short	0x0000


	//----- nvinfo : EIATTR_MAXREG_COUNT
	.align		4
        /*007c*/ 	.byte	0x03, 0x1b
        /*007e*/ 	.short	0x00ff


	//----- nvinfo : EIATTR_EXTERNS
	.align		4
        /*0080*/ 	.byte	0x04, 0x0f
        /*0082*/ 	.short	(.L_1287 - .L_1286)


	//   ....[0]....
	.align		4
.L_1286:
        /*0084*/ 	.word	index@(__assertfail)


	//----- nvinfo : EIATTR_MERCURY_ISA_VERSION
	.align		4
.L_1287:
        /*0088*/ 	.byte	0x03, 0x5f
        /*008a*/ 	.short	0x0101


	//----- nvinfo : EIATTR_VRC_CTA_INIT_COUNT
	.align		4
        /*008c*/ 	.byte	0x02, 0x4a
	.zero		1
	.zero		1


	//----- nvinfo : EIATTR_SYSCALL_OFFSETS
	.align		4
        /*0090*/ 	.byte	0x04, 0x46
        /*0092*/ 	.short	(.L_1289 - .L_1288)


	//   ....[0]....
.L_1288:
        /*0094*/ 	.word	0x00000de0


	//   ....[1]....
        /*0098*/ 	.word	0x00001cf0


	//   ....[2]....
        /*009c*/ 	.word	0x00002b90


	//   ....[3]....
        /*00a0*/ 	.word	0x00003a30


	//   ....[4]....
        /*00a4*/ 	.word	0x00004b40


	//   ....[5]....
        /*00a8*/ 	.word	0x000058e0


	//   ....[6]....
        /*00ac*/ 	.word	0x00006740


	//   ....[7]....
        /*00b0*/ 	.word	0x000075a0


	//----- nvinfo : EIATTR_EXIT_INSTR_OFFSETS
	.align		4
.L_1289:
        /*00b4*/ 	.byte	0x04, 0x1c
        /*00b6*/ 	.short	(.L_1291 - .L_1290)


	//   ....[0]....
.L_1290:
        /*00b8*/ 	.word	0x000069e0


	//   ....[1]....
        /*00bc*/ 	.word	0x00006b20


	//   ....[2]....
        /*00c0*/ 	.word	0x00006b60


	//   ....[3]....
        /*00c4*/ 	.word	0x00006bf0


	//   ....[4]....
        /*00c8*/ 	.word	0x00006c20


	//   ....[5]....
        /*00cc*/ 	.word	0x00006c50


	//   ....[6]....
        /*00d0*/ 	.word	0x00006cd0


	//   ....[7]....
        /*00d4*/ 	.word	0x00006d00


	//   ....[8]....
        /*00d8*/ 	.word	0x00006d90


	//   ....[9]....
        /*00dc*/ 	.word	0x00006dd0


	//   ....[10]....
        /*00e0*/ 	.word	0x00006e10


	//   ....[11]....
        /*00e4*/ 	.word	0x00006ee0


	//   ....[12]....
        /*00e8*/ 	.word	0x00007040


	//   ....[13]....
        /*00ec*/ 	.word	0x000071a0


	//   ....[14]....
        /*00f0*/ 	.word	0x000072f0


	//   ....[15]....
        /*00f4*/ 	.word	0x00007320


	//   ....[16]....
        /*00f8*/ 	.word	0x00007350


	//   ....[17]....
        /*00fc*/ 	.word	0x000073f0


	//   ....[18]....
        /*0100*/ 	.word	0x00007440


	//   ....[19]....
        /*0104*/ 	.word	0x000075b0


	//   ....[20]....
        /*0108*/ 	.word	0x000076b0


	//   ....[21]....
        /*010c*/ 	.word	0x000077e0


	//   ....[22]....
        /*0110*/ 	.word	0x00007810


	//----- nvinfo : EIATTR_MAX_THREADS
	.align		4
.L_1291:
        /*0114*/ 	.byte	0x04, 0x05
        /*0116*/ 	.short	(.L_1293 - .L_1292)
.L_1292:
        /*0118*/ 	.word	0x00000080
        /*011c*/ 	.word	0x00000001
        /*0120*/ 	.word	0x00000001


	//----- nvinfo : EIATTR_CRS_STACK_SIZE
	.align		4
.L_1293:
        /*0124*/ 	.byte	0x04, 0x1e
        /*0126*/ 	.short	(.L_1295 - .L_1294)
.L_1294:
        /*0128*/ 	.word	0x00000000


	//----- nvinfo : EIATTR_CBANK_PARAM_SIZE
	.align		4
.L_1295:
        /*012c*/ 	.byte	0x03, 0x19
        /*012e*/ 	.short	0x0044


	//----- nvinfo : EIATTR_PARAM_CBANK
	.align		4
        /*0130*/ 	.byte	0x04, 0x0a
        /*0132*/ 	.short	(.L_1297 - .L_1296)
	.align		4
.L_1296:
        /*0134*/ 	.word	index@(.nv.constant0._ZN2at6native27unrolled_elementwise_kernelIZZZNS0_68_GLOBAL__N__08176361_30_ActivationHardsigmoidKernel_cu_1520ed90_310218hardsigmoid_kernelERNS_18TensorIteratorBaseEENKUlvE_clEvENKUlvE0_clEvEUlfE_St5arrayIPcLm2EELi4E23TrivialOffsetCalculatorILi1EjESC_NS0_6memory12LoadWithCastILi1EEENSD_13StoreWithCastILi1EEEEEviT_T0_T2_T3_T4_T5_)
        /*0138*/ 	.short	0x0380
        /*013a*/ 	.short	0x0044


	//----- nvinfo : EIATTR_SW_WAR
	.align		4
.L_1297:
        /*013c*/ 	.byte	0x04, 0x36
        /*013e*/ 	.short	(.L_1299 - .L_1298)
.L_1298:
        /*0140*/ 	.word	0x00000008
.L_1299:


//--------------------- .nv.info._ZN2at6native18elementwise_kernelILi128ELi2EZNS0_22gpu_kernel_impl_nocastIZZZNS0_68_GLOBAL__N__08176361_30_ActivationHardsigmoidKernel_cu_1520ed90_310218hardsigmoid_kernelERNS_18TensorIteratorBaseEENKUlvE_clEvENKUlvE0_clEvEUlfE_EEvS5_RKT_EUliE_EEviT1_ --------------------------
	.section	.nv.info._ZN2at6native18elementwise_kernelILi128ELi2EZNS0_22gpu_kernel_impl_nocastIZZZNS0_68_GLOBAL__N__08176361_30_ActivationHardsigmoidKernel_cu_1520ed90_310218hardsigmoid_kernelERNS_18TensorIteratorBaseEENKUlvE_clEvENKUlvE0_clEvEUlfE_EEvS5_RKT_EUliE_EEviT1_,"",@"SHT_CUDA_INFO"
	.sectionflags	@""
	.align	4


	//----- nvinfo : EIATTR_CUDA_API_VERSION
	.align		4
        /*0000*/ 	.byte	0x04, 0x37
        /*0002*/ 	.short	(.L_1301 - .L_1300)
.L_1300:
        /*0004*/ 	.word	0x00000082


	//----- nvinfo : EIATTR_KPARAM_INFO
	.align		4
.L_1301:
        /*0008*/ 	.byte	0x04, 0x17
        /*000a*/ 	.short	(.L_1303 - .L_1302)
.L_1302:
        /*000c*/ 	.word	0x00000000
        /*0010*/ 	.short	0x0001
        /*0012*/ 	.short	0x0008
        /*0014*/ 	.byte	0x00, 0xf0, 0xa1, 0x08


	//----- nvinfo : EIATTR_KPARAM_INFO
	.align		4
.L_1303:
        /*0018*/ 	.byte	0x04, 0x17
        /*001a*/ 	.short	(.L_1305 - .L_1304)
.L_1304:
        /*001c*/ 	.word	0x00000000
        /*0020*/ 	.short	0x0000
        /*0022*/ 	.short	0x0000
        /*0024*/ 	.byte	0x00, 0xf0, 0x11, 0x00


	//----- nvinfo : EIATTR_SPARSE_MMA_MASK
	.align		4
.L_1305:
        /*0028*/ 	.byte	0x03, 0x50
        /*002a*/ 	.short	0x0000


	//----- nvinfo : EIATTR_MAXREG_COUNT
	.align		4
        /*002c*/ 	.byte	0x03, 0x1b
        /*002e*/ 	.short	0x0080


	//----- nvinfo : EIATTR_MERCURY_ISA_VERSION
	.align		4
        /*0030*/ 	.byte	0x03, 0x5f
        /*0032*/ 	.short	0x0101


	//----- nvinfo : EIATTR_VRC_CTA_INIT_COUNT
	.align		4
        /*0034*/ 	.byte	0x02, 0x4a
	.zero		1
	.zero		1


	//----- nvinfo : EIATTR_EXIT_INSTR_OFFSETS
	.align		4
        /*0038*/ 	.byte	0x04, 0x1c
        /*003a*/ 	.short	(.L_1307 - .L_1306)


	//   ....[0]....
.L_1306:
        /*003c*/ 	.word	0x000001c0


	//   ....[1]....
        /*0040*/ 	.word	0x00000290


	//   ....[2]....
        /*0044*/ 	.word	0x000016d0


	//   ....[3]....
        /*0048*/ 	.word	0x00002a70


	//----- nvinfo : EIATTR_MAX_THREADS
	.align		4
.L_1307:
        /*004c*/ 	.byte	0x04, 0x05
        /*004e*/ 	.short	(.L_1309 - .L_1308)
.L_1308:
        /*0050*/ 	.word	0x00000080
        /*0054*/ 	.word	0x00000001
        /*0058*/ 	.word	0x00000001


	//----- nvinfo : EIATTR_CRS_STACK_SIZE
	.align		4
.L_1309:
        /*005c*/ 	.byte	0x04, 0x1e
        /*005e*/ 	.short	(.L_1311 - .L_1310)
.L_1310:
        /*0060*/ 	.word	0x00000000


	//----- nvinfo : EIATTR_CBANK_PARAM_SIZE
	.align		4
.L_1311:
        /*0064*/ 	.byte	0x03, 0x19
        /*0066*/ 	.short	0x0230


	//----- nvinfo : EIATTR_PARAM_CBANK
	.align		4
        /*0068*/ 	.byte	0x04, 0x0a
        /*006a*/ 	.short	(.L_1313 - .L_1312)
	.align		4
.L_1312:
        /*006c*/ 	.word	index@(.nv.constant0._ZN2at6native18elementwise_kernelILi128ELi2EZNS0_22gpu_kernel_impl_nocastIZZZNS0_68_GLOBAL__N__08176361_30_ActivationHardsigmoidKernel_cu_1520ed90_310218hardsigmoid_kernelERNS_18TensorIteratorBaseEENKUlvE_clEvENKUlvE0_clEvEUlfE_EEvS5_RKT_EUliE_EEviT1_)
        /*0070*/ 	.short	0x0380
        /*0072*/ 	.short	0x0230


	//----- nvinfo : EIATTR_SW_WAR
	.align		4
.L_1313:
        /*0074*/ 	.byte	0x04, 0x36
        /*0076*/ 	.short	(.L_1315 - .L_1314)
.L_1314:
        /*0078*/ 	.word	0x00000008
.L_1315:


//--------------------- .nv.info._ZN2at6native27unrolled_elementwise_kernelIZZZNS0_68_GLOBAL__N__08176361_30_ActivationHardsigmoidKernel_cu_1520ed90_310218hardsigmoid_kernelERNS_18TensorIteratorBaseEENKUlvE_clEvENKUlvE0_clEvEUlfE_St5arrayIPcLm2EELi4E23TrivialOffsetCalculatorILi1EjESC_NS0_6memory15LoadWithoutCastENSD_16StoreWithoutCastEEEviT_T0_T2_T3_T4_T5_ --------------------------
	.section	.nv.info._ZN2at6native27unrolled_elementwise_kernelIZZZNS0_68_GLOBAL__N__08176361_30_ActivationHardsigmoidKernel_cu_1520ed90_310218hardsigmoid_kernelERNS_18TensorIteratorBaseEENKUlvE_clEvENKUlvE0_clEvEUlfE_St5arrayIPcLm2EELi4E23TrivialOffsetCalculatorILi1EjESC_NS0_6memory15LoadWithoutCastENSD_16StoreWithoutCastEEEviT_T0_T2_T3_T4_T5_,"",@"SHT_CUDA_INFO"
	.sectionflags	@""
	.align	4


	//----- nvinfo : EIATTR_CUDA_API_VERSION
	.align		4
        /*0000*/ 	.byte	0x04, 0x37
        /*0002*/ 	.short	(.L_1317 - .L_1316)
.L_1316:
        /*0004*/ 	.word	0x00000082


	//----- nvinfo : EIATTR_KPARAM_INFO
	.align		4
.L_1317:
        /*0008*/ 	.byte	0x04, 0x17
        /*000a*/ 	.short	(.L_1319 - .L_1318)
.L_1318:
        /*000c*/ 	.word	0x00000000
        /*0010*/ 	.short	0x0006
        /*0012*/ 	.short	0x0033
        /*0014*/ 	.byte	0x00, 0xf0, 0x05, 0x00


	//----- nvinfo : EIATTR_KPARAM_INFO
	.align		4
.L_1319:
        /*0018*/ 	.byte	0x04, 0x17
        /*001a*/ 	.short	(.L_1321 - .L_1320)
.L_1320:
        /*001c*/ 	.word	0x00000000
        /*0020*/ 	.short	0x0005
        /*0022*/ 	.short	0x0032
        /*0024*/ 	.byte	0x00, 0xf0, 0x05, 0x00


	//----- nvinfo : EIATTR_KPARAM_INFO
	.align		4
.L_1321:
        /*0028*/ 	.byte	0x04, 0x17
        /*002a*/ 	.short	(.L_1323 - .L_1322)
.L_1322:
        /*002c*/ 	.word	0x00000000
        /*0030*/ 	.short	0x0004
        /*0032*/ 	.short	0x0031
        /*0034*/ 	.byte	0x00, 0xf0, 0x05, 0x00


	//----- nvinfo : EIATTR_KPARAM_INFO
	.align		4
.L_1323:
        /*0038*/ 	.byte	0x04, 0x17
        /*003a*/ 	.short	(.L_1325 - .L_1324)
.L_1324:
        /*003c*/ 	.word	0x00000000
        /*0040*/ 	.short	0x0003
        /*0042*/ 	.short	0x0030
        /*0044*/ 	.byte	0x00, 0xf0, 0x05, 0x00


	//----- nvinfo : EIATTR_KPARAM_INFO
	.align		4
.L_1325:
        /*0048*/ 	.byte	0x04, 0x17
        /*004a*/ 	.short	(.L_1327 - .L_1326)
.L_1326:
        /*004c*/ 	.word	0x00000000
        /*0050*/ 	.short	0x0002
        /*0052*/ 	.short	0x0020
        /*0054*/ 	.byte	0x00, 0xf0, 0x41, 0x00


	//----- nvinfo : EIATTR_KPARAM_INFO
	.align		4
.L_1327:
        /*0058*/ 	.byte	0x04, 0x17
        /*005a*/ 	.short	(.L_1329 - .L_1328)
.L_1328:
        /*005c*/ 	.word	0x00000000
        /*0060*/ 	.short	0x0001
        /*0062*/ 	.short	0x0008
        /*0064*/ 	.byte	0x00, 0xf0, 0x61, 0x00


	//----- nvinfo : EIATTR_KPARAM_INFO
	.align		4
.L_1329:
        /*0068*/ 	.byte	0x04, 0x17
        /*006a*/ 	.short	(.L_1331 - .L_1330)
.L_1330:
        /*006c*/ 	.word	0x00000000
        /*0070*/ 	.short	0x0000
        /*0072*/ 	.short	0x0000
        /*0074*/ 	.byte	0x00, 0xf0, 0x11, 0x00


	//----- nvinfo : EIATTR_SPARSE_MMA_MASK
	.align		4
.L_1331:
        /*0078*/ 	.byte	0x03, 0x50
        /*007a*/ 	.short	0x0000


	//----- nvinfo : EIATTR_MAXREG_COUNT
	.align		4
        /*007c*/ 	.byte	0x03, 0x1b
        /*007e*/ 	.short	0x00ff


	//----- nvinfo : EIATTR_MERCURY_ISA_VERSION
	.align		4
        /*0080*/ 	.byte	0x03, 0x5f
        /*0082*/ 	.short	0x0101


	//----- nvinfo : EIATTR_VRC_CTA_INIT_COUNT
	.align		4
        /*0084*/ 	.byte	0x02, 0x4a
	.zero		1
	.zero		1


	//----- nvinfo : EIATTR_EXIT_INSTR_OFFSETS
	.align		4
        /*0088*/ 	.byte	0x04, 0x1c
        /*008a*/ 	.short	(.L_1333 - .L_1332)


	//   ....[0]....
.L_1332:
        /*008c*/ 	.word	0x00000570


	//   ....[1]....
        /*0090*/ 	.word	0x00000620


	//----- nvinfo : EIATTR_MAX_THREADS
	.align		4
.L_1333:
        /*0094*/ 	.byte	0x04, 0x05
        /*0096*/ 	.short	(.L_1335 - .L_1334)
.L_1334:
        /*0098*/ 	.word	0x00000080
        /*009c*/ 	.word	0x00000001
        /*00a0*/ 	.word	0x00000001


	//----- nvinfo : EIATTR_CRS_STACK_SIZE
	.align		4
.L_1335:
        /*00a4*/ 	.byte	0x04, 0x1e
        /*00a6*/ 	.short	(.L_1337 - .L_1336)
.L_1336:
        /*00a8*/ 	.word	0x00000000


	//----- nvinfo : EIATTR_CBANK_PARAM_SIZE
	.align		4
.L_1337:
        /*00ac*/ 	.byte	0x03, 0x19
        /*00ae*/ 	.short	0x0034


	//----- nvinfo : EIATTR_PARAM_CBANK
	.align		4
        /*00b0*/ 	.byte	0x04, 0x0a
        /*00b2*/ 	.short	(.L_1339 - .L_1338)
	.align		4
.L_1338:
        /*00b4*/ 	.word	index@(.nv.constant0._ZN2at6native27unrolled_elementwise_kernelIZZZNS0_68_GLOBAL__N__08176361_30_ActivationHardsigmoidKernel_cu_1520ed90_310218hardsigmoid_kernelERNS_18TensorIteratorBaseEENKUlvE_clEvENKUlvE0_clEvEUlfE_St5arrayIPcLm2EELi4E23TrivialOffsetCalculatorILi1EjESC_NS0_6memory15LoadWithoutCastENSD_16StoreWithoutCastEEEviT_T0_T2_T3_T4_T5_)
        /*00b8*/ 	.short	0x0380
        /*00ba*/ 	.short	0x0034


	//----- nvinfo : EIATTR_SW_WAR
	.align		4
.L_1339:
        /*00bc*/ 	.byte	0x04, 0x36
        /*00be*/ 	.short	(.L_1341 - .L_1340)
.L_1340:
        /*00c0*/ 	.word	0x00000008
.L_1341:


//--------------------- .nv.info._ZN2at6native29vectorized_elementwise_kernelILi2EZZZNS0_68_GLOBAL__N__08176361_30_ActivationHardsigmoidKernel_cu_1520ed90_310218hardsigmoid_kernelERNS_18TensorIteratorBaseEENKUlvE_clEvENKUlvE0_clEvEUlfE_St5arrayIPcLm2EEEEviT0_T1_ --------------------------
	.section	.nv.info._ZN2at6native29vectorized_elementwise_kernelILi2EZZZNS0_68_GLOBAL__N__08176361_30_ActivationHardsigmoidKernel_cu_1520ed90_310218hardsigmoid_kernelERNS_18TensorIteratorBaseEENKUlvE_clEvENKUlvE0_clEvEUlfE_St5arrayIPcLm2EEEEviT0_T1_,"",@"SHT_CUDA_INFO"
	.sectionflags	@""
	.align	4


	//----- nvinfo : EIATTR_CUDA_API_VERSION
	.align		4
        /*0000*/ 	.byte	0x04, 0x37
        /*0002*/ 	.short	(.L_1343 - .L_1342)
.L_1342:
        /*0004*/ 	.word	0x00000082


	//----- nvinfo : EIATTR_KPARAM_INFO
	.align		4
.L_1343:
        /*0008*/ 	.byte	0x04, 0x17
        /*000a*/ 	.short	(.L_1345 - .L_1344)
.L_1344:
        /*000c*/ 	.word	0x00000000
        /*0010*/ 	.short	0x0002
        /*0012*/ 	.short	0x0020
        /*0014*/ 	.byte	0x00, 0xf0, 0x41, 0x00


	//----- nvinfo : EIATTR_KPARAM_INFO
	.align		4
.L_1345:
        /*0018*/ 	.byte	0x04, 0x17
        /*001a*/ 	.short	(.L_1347 - .L_1346)
.L_1346:
        /*001c*/ 	.word	0x00000000
        /*0020*/ 	.short	0x0001
        /*0022*/ 	.short	0x0008
        /*0024*/ 	.byte	0x00, 0xf0, 0x61, 0x00


	//----- nvinfo : EIATTR_KPARAM_INFO
	.align		4
.L_1347:
        /*0028*/ 	.byte	0x04, 0x17
        /*002a*/ 	.short	(.L_1349 - .L_1348)
.L_1348:
        /*002c*/ 	.word	0x00000000
        /*0030*/ 	.short	0x0000
        /*0032*/ 	.short	0x0000
        /*0034*/ 	.byte	0x00, 0xf0, 0x11, 0x00


	//----- nvinfo : EIATTR_SPARSE_MMA_MASK
	.align		4
.L_1349:
        /*0038*/ 	.byte	0x03, 0x50
        /*003a*/ 	.short	0x0000


	//----- nvinfo : EIATTR_MAXREG_COUNT
	.align		4
        /*003c*/ 	.byte	0x03, 0x1b
        /*003e*/ 	.short	0x00ff


	//----- nvinfo : EIATTR_MERCURY_ISA_VERSION
	.align		4
        /*0040*/ 	.byte	0x03, 0x5f
        /*0042*/ 	.short	0x0101


	//----- nvinfo : EIATTR_VRC_CTA_INIT_COUNT
	.align		4
        /*0044*/ 	.byte	0x02, 0x4a
	.zero		1
	.zero		1


	//----- nvinfo : EIATTR_EXIT_INSTR_OFFSETS
	.align		4
        /*0048*/ 	.byte	0x04, 0x1c
        /*004a*/ 	.short	(.L_1351 - .L_1350)


	//   ....[0]....
.L_1350:
        /*004c*/ 	.word	0x00000c50


	//   ....[1]....
        /*0050*/ 	.word	0x00000ca0


	//   ....[2]....
        /*0054*/ 	.word	0x000010c0


	//----- nvinfo : EIATTR_MAX_THREADS
	.align		4
.L_1351:
        /*0058*/ 	.byte	0x04, 0x05
        /*005a*/ 	.short	(.L_1353 - .L_1352)
.L_1352:
        /*005c*/ 	.word	0x00000080
        /*0060*/ 	.word	0x00000001
        /*0064*/ 	.word	0x00000001


	//----- nvinfo : EIATTR_CRS_STACK_SIZE
	.align		4
.L_1353:
        /*0068*/ 	.byte	0x04, 0x1e
        /*006a*/ 	.short	(.L_1355 - .L_1354)
.L_1354:
        /*006c*/ 	.word	0x00000000


	//----- nvinfo : EIATTR_CBANK_PARAM_SIZE
	.align		4
.L_1355:
        /*0070*/ 	.byte	0x03, 0x19
        /*0072*/ 	.short	0x0030


	//----- nvinfo : EIATTR_PARAM_CBANK
	.align		4
        /*0074*/ 	.byte	0x04, 0x0a
        /*0076*/ 	.short	(.L_1357 - .L_1356)
	.align		4
.L_1356:
        /*0078*/ 	.word	index@(.nv.constant0._ZN2at6native29vectorized_elementwise_kernelILi2EZZZNS0_68_GLOBAL__N__08176361_30_ActivationHardsigmoidKernel_cu_1520ed90_310218hardsigmoid_kernelERNS_18TensorIteratorBaseEENKUlvE_clEvENKUlvE0_clEvEUlfE_St5arrayIPcLm2EEEEviT0_T1_)
        /*007c*/ 	.short	0x0380
        /*007e*/ 	.short	0x0030


	//----- nvinfo : EIATTR_SW_WAR
	.align		4
.L_1357:
        /*0080*/ 	.byte	0x04, 0x36
        /*0082*/ 	.short	(.L_1359 - .L_1358)
.L_1358:
        /*0084*/ 	.word	0x00000008
.L_1359:


//--------------------- .nv.info._ZN2at6native29vectorized_elementwise_kernelILi4EZZZNS0_68_GLOBAL__N__08176361_30_ActivationHardsigmoidKernel_cu_1520ed90_310218hardsigmoid_kernelERNS_18TensorIteratorBaseEENKUlvE_clEvENKUlvE0_clEvEUlfE_St5arrayIPcLm2EEEEviT0_T1_ --------------------------
	.section	.nv.info._ZN2at6native29vectorized_elementwise_kernelILi4EZZZNS0_68_GLOBAL__N__08176361_30_ActivationHardsigmoidKernel_cu_1520ed90_310218hardsigmoid_kernelERNS_18TensorIteratorBaseEENKUlvE_clEvENKUlvE0_clEvEUlfE_St5arrayIPcLm2EEEEviT0_T1_,"",@"SHT_CUDA_INFO"
	.sectionflags	@""
	.align	4


	//----- nvinfo : EIATTR_CUDA_API_VERSION
	.align		4
        /*0000*/ 	.byte	0x04, 0x37
        /*0002*/ 	.short	(.L_1361 - .L_1360)
.L_1360:
        /*0004*/ 	.word	0x00000082


	//----- nvinfo : EIATTR_KPARAM_INFO
	.align		4
.L_1361:
        /*0008*/ 	.byte	0x04, 0x17
        /*000a*/ 	.short	(.L_1363 - .L_1362)
.L_1362:
        /*000c*/ 	.word	0x00000000
        /*0010*/ 	.short	0x0002
        /*0012*/ 	.short	0x0020
        /*0014*/ 	.byte	0x00, 0xf0, 0x41, 0x00


	//----- nvinfo : EIATTR_KPARAM_INFO
	.align		4
.L_1363:
        /*0018*/ 	.byte	0x04, 0x17
        /*001a*/ 	.short	(.L_1365 - .L_1364)
.L_1364:
        /*001c*/ 	.word	0x00000000
        /*0020*/ 	.short	0x0001
        /*0022*/ 	.short	0x0008
        /*0024*/ 	.byte	0x00, 0xf0, 0x61, 0x00


	//----- nvinfo : EIATTR_KPARAM_INFO
	.align		4
.L_1365:
        /*0028*/ 	.byte	0x04, 0x17
        /*002a*/ 	.short	(.L_1367 - .L_1366)
.L_1366:
        /*002c*/ 	.word	0x00000000
        /*0030*/ 	.short	0x0000
        /*0032*/ 	.short	0x0000
        /*0034*/ 	.byte	0x00, 0xf0, 0x11, 0x00


	//----- nvinfo : EIATTR_SPARSE_MMA_MASK
	.align		4
.L_1367:
        /*0038*/ 	.byte	0x03, 0x50
        /*003a*/ 	.short	0x0000


	//----- nvinfo : EIATTR_MAXREG_COUNT
	.align		4
        /*003c*/ 	.byte	0x03, 0x1b
        /*003e*/ 	.short	0x00ff


	//----- nvinfo : EIATTR_MERCURY_ISA_VERSION
	.align		4
        /*0040*/ 	.byte	0x03, 0x5f
        /*0042*/ 	.short	0x0101


	//----- nvinfo : EIATTR_VRC_CTA_INIT_COUNT
	.align		4
        /*0044*/ 	.byte	0x02, 0x4a
	.zero		1
	.zero		1


	//----- nvinfo : EIATTR_EXIT_INSTR_OFFSETS
	.align		4
        /*0048*/ 	.byte	0x04, 0x1c
        /*004a*/ 	.short	(.L_1369 - .L_1368)


	//   ....[0]....
.L_1368:
        /*004c*/ 	.word	0x00000c50


	//   ....[1]....
        /*0050*/ 	.word	0x00000ca0


	//   ....[2]....
        /*0054*/ 	.word	0x00001080


	//----- nvinfo : EIATTR_MAX_THREADS
	.align		4
.L_1369:
        /*0058*/ 	.byte	0x04, 0x05
        /*005a*/ 	.short	(.L_1371 - .L_1370)
.L_1370:
        /*005c*/ 	.word	0x00000080
        /*0060*/ 	.word	0x00000001
        /*0064*/ 	.word	0x00000001


	//----- nvinfo : EIATTR_CRS_STACK_SIZE
	.align		4
.L_1371:
        /*0068*/ 	.byte	0x04, 0x1e
        /*006a*/ 	.short	(.L_1373 - .L_1372)
.L_1372:
        /*006c*/ 	.word	0x00000000


	//----- nvinfo : EIATTR_CBANK_PARAM_SIZE
	.align		4
.L_1373:
        /*0070*/ 	.byte	0x03, 0x19
        /*0072*/ 	.short	0x0030


	//----- nvinfo : EIATTR_PARAM_CBANK
	.align		4
        /*0074*/ 	.byte	0x04, 0x0a
        /*0076*/ 	.short	(.L_1375 - .L_1374)
	.align		4
.L_1374:
        /*0078*/ 	.word	index@(.nv.constant0._ZN2at6native29vectorized_elementwise_kernelILi4EZZZNS0_68_GLOBAL__N__08176361_30_ActivationHardsigmoidKernel_cu_1520ed90_310218hardsigmoid_kernelERNS_18TensorIteratorBaseEENKUlvE_clEvENKUlvE0_clEvEUlfE_St5arrayIPcLm2EEEEviT0_T1_)
        /*007c*/ 	.short	0x0380
        /*007e*/ 	.short	0x0030


	//----- nvinfo : EIATTR_SW_WAR
	.align		4
.L_1375:
        /*0080*/ 	.byte	0x04, 0x36
        /*0082*/ 	.short	(.L_1377 - .L_1376)
.L_1376:
        /*0084*/ 	.word	0x00000008
.L_1377:


//--------------------- .nv.info._ZN2at6native29vectorized_elementwise_kernelILi8EZZZNS0_68_GLOBAL__N__08176361_30_ActivationHardsigmoidKernel_cu_1520ed90_310218hardsigmoid_kernelERNS_18TensorIteratorBaseEENKUlvE_clEvENKUlvE0_clEvEUlfE_St5arrayIPcLm2EEEEviT0_T1_ --------------------------
	.section	.nv.info._ZN2at6native29vectorized_elementwise_kernelILi8EZZZNS0_68_GLOBAL__N__08176361_30_ActivationHardsigmoidKernel_cu_1520ed90_310218hardsigmoid_kernelERNS_18TensorIteratorBaseEENKUlvE_clEvENKUlvE0_clEvEUlfE_St5arrayIPcLm2EEEEviT0_T1_,"",@"SHT_CUDA_INFO"
	.sectionflags	@""
	.align	4


	//----- nvinfo : EIATTR_CUDA_API_VERSION
	.align		4
        /*0000*/ 	.byte	0x04, 0x37
        /*0002*/ 	.short	(.L_1379 - .L_1378)
.L_1378:
        /*0004*/ 	.word	0x00000082


	//----- nvinfo : EIATTR_KPARAM_INFO
	.align		4
.L_1379:
        /*0008*/ 	.byte	0x04, 0x17
        /*000a*/ 	.short	(.L_1381 - .L_1380)
.L_1380:
        /*000c*/ 	.word	0x00000000
        /*0010*/ 	.short	0x0002
        /*0012*/ 	.short	0x0020
        /*0014*/ 	.byte	0x00, 0xf0, 0x41, 0x00


	//----- nvinfo : EIATTR_KPARAM_INFO
	.align		4
.L_1381:
        /*0018*/ 	.byte	0x04, 0x17
        /*001a*/ 	.short	(.L_1383 - .L_1382)
.L_1382:
        /*001c*/ 	.word	0x00000000
        /*0020*/ 	.short	0x0001
        /*0022*/ 	.short	0x0008
        /*0024*/ 	.byte	0x00, 0xf0, 0x61, 0x00


	//----- nvinfo : EIATTR_KPARAM_INFO
	.align		4
.L_1383:
        /*0028*/ 	.byte	0x04, 0x17
        /*002a*/ 	.short	(.L_1385 - .L_1384)
.L_1384:
        /*002c*/ 	.word	0x00000000
        /*0030*/ 	.short	0x0000
        /*0032*/ 	.short	0x0000
        /*0034*/ 	.byte	0x00, 0xf0, 0x11, 0x00


	//----- nvinfo : EIATTR_SPARSE_MMA_MASK
	.align		4
.L_1385:
        /*0038*/ 	.byte	0x03, 0x50
        /*003a*/ 	.short	0x0000


	//----- nvinfo : EIATTR_MAXREG_COUNT
	.align		4
        /*003c*/ 	.byte	0x03, 0x1b
        /*003e*/ 	.short	0x00ff


	//----- nvinfo : EIATTR_MERCURY_ISA_VERSION
	.align		4
        /*0040*/ 	.byte	0x03, 0x5f
        /*0042*/ 	.short	0x0101


	//----- nvinfo : EIATTR_VRC_CTA_INIT_COUNT
	.align		4
        /*0044*/ 	.byte	0x02, 0x4a
	.zero		1
	.zero		1


	//----- nvinfo : EIATTR_EXIT_INSTR_OFFSETS
	.align		4
        /*0048*/ 	.byte	0x04, 0x1c
        /*004a*/ 	.short	(.L_1387 - .L_1386)


	//   ....[0]....
.L_1386:
        /*004c*/ 	.word	0x00000c50


	//   ....[1]....
        /*0050*/ 	.word	0x00000ca0


	//   ....[2]....
        /*0054*/ 	.word	0x00001060


	//----- nvinfo : EIATTR_MAX_THREADS
	.align		4
.L_1387:
        /*0058*/ 	.byte	0x04, 0x05
        /*005a*/ 	.short	(.L_1389 - .L_1388)
.L_1388:
        /*005c*/ 	.word	0x00000080
        /*0060*/ 	.word	0x00000001
        /*0064*/ 	.word	0x00000001


	//----- nvinfo : EIATTR_CRS_STACK_SIZE
	.align		4
.L_1389:
        /*0068*/ 	.byte	0x04, 0x1e
        /*006a*/ 	.short	(.L_1391 - .L_1390)
.L_1390:
        /*006c*/ 	.word	0x00000000


	//----- nvinfo : EIATTR_CBANK_PARAM_SIZE
	.align		4
.L_1391:
        /*0070*/ 	.byte	0x03, 0x19
        /*0072*/ 	.short	0x0030


	//----- nvinfo : EIATTR_PARAM_CBANK
	.align		4
        /*0074*/ 	.byte	0x04, 0x0a
        /*0076*/ 	.short	(.L_1393 - .L_1392)
	.align		4
.L_1392:
        /*0078*/ 	.word	index@(.nv.constant0._ZN2at6native29vectorized_elementwise_kernelILi8EZZZNS0_68_GLOBAL__N__08176361_30_ActivationHardsigmoidKernel_cu_1520ed90_310218hardsigmoid_kernelERNS_18TensorIteratorBaseEENKUlvE_clEvENKUlvE0_clEvEUlfE_St5arrayIPcLm2EEEEviT0_T1_)
        /*007c*/ 	.short	0x0380
        /*007e*/ 	.short	0x0030


	//----- nvinfo : EIATTR_SW_WAR
	.align		4
.L_1393:
        /*0080*/ 	.byte	0x04, 0x36
        /*0082*/ 	.short	(.L_1395 - .L_1394)
.L_1394:
        /*0084*/ 	.word	0x00000008
.L_1395:


//--------------------- .nv.info._ZN2at6native18elementwise_kernelILi128ELi4EZNS0_15gpu_kernel_implIZZZNS0_68_GLOBAL__N__08176361_30_ActivationHardsigmoidKernel_cu_1520ed90_310218hardsigmoid_kernelERNS_18TensorIteratorBaseEENKUlvE_clEvENKUlvE_clEvEUldE_EEvS5_RKT_EUliE_EEviT1_ --------------------------
	.section	.nv.info._ZN2at6native18elementwise_kernelILi128ELi4EZNS0_15gpu_kernel_implIZZZNS0_68_GLOBAL__N__08176361_30_ActivationHardsigmoidKernel_cu_1520ed90_310218hardsigmoid_kernelERNS_18TensorIteratorBaseEENKUlvE_clEvENKUlvE_clEvEUldE_EEvS5_RKT_EUliE_EEviT1_,"",@"SHT_CUDA_INFO"
	.sectionflags	@""
	.align	4


	//----- nvinfo : EIATTR_CUDA_API_VERSION
	.align		4
        /*0000*/ 	.byte	0x04, 0x37
        /*0002*/ 	.short	(.L_1397 - .L_1396)
.L_1396:
        /*0004*/ 	.word	0x00000082


	//----- nvinfo : EIATTR_KPARAM_INFO
	.align		4
.L_1397:
        /*0008*/ 	.byte	0x04, 0x17
        /*000a*/ 	.short	(.L_1399 - .L_1398)
.L_1398:
        /*000c*/ 	.word	0x00000000
        /*0010*/ 	.short	0x0001
        /*0012*/ 	.short	0x0008
        /*0014*/ 	.byte	0x00, 0xf0, 0x01, 0x09


	//----- nvinfo : EIATTR_KPARAM_INFO
	.align		4
.L_1399:
        /*0018*/ 	.byte	0x04, 0x17
        /*001a*/ 	.short	(.L_1401 - .L_1400)
.L_1400:
        /*001c*/ 	.word	0x00000000
        /*0020*/ 	.short	0x0000
        /*0022*/ 	.short	0x0000
        /*0024*/ 	.byte	0x00, 0xf0, 0x11, 0x00


	//----- nvinfo : EIATTR_SPARSE_MMA_MASK
	.align		4
.L_1401:
        /*0028*/ 	.byte	0x03, 0x50
        /*002a*/ 	.short	0x0000


	//----- nvinfo : EIATTR_MAXREG_COUNT
	.align		4
        /*002c*/ 	.byte	0x03, 0x1b
        /*002e*/ 	.short	0x0080


	//----- nvinfo : EIATTR_EXTERNS
	.align		4
        /*0030*/ 	.byte	0x04, 0x0f
        /*0032*/ 	.short	(.L_1403 - .L_1402)


	//   ....[0]....
	.align		4
.L_1402:
        /*0034*/ 	.word	index@(__assertfail)


	//----- nvinfo : EIATTR_MERCURY_ISA_VERSION
	.align		4
.L_1403:
        /*0038*/ 	.byte	0x03, 0x5f
        /*003a*/ 	.short	0x0101


	//----- nvinfo : EIATTR_VRC_CTA_INIT_COUNT
	.align		4
        /*003c*/ 	.byte	0x02, 0x4a
	.zero		1
	.zero		1


	//----- nvinfo : EIATTR_SYSCALL_OFFSETS
	.align		4
        /*0040*/ 	.byte	0x04, 0x46
        /*0042*/ 	.short	(.L_1405 - .L_1404)


	//   ....[0]....
.L_1404:
        /*0044*/ 	.word	0x00002180


	//   ....[1]....
        /*0048*/ 	.word	0x000032f0


	//   ....[2]....
        /*004c*/ 	.word	0x00005640


	//   ....[3]....
        /*0050*/ 	.word	0x00006530


	//   ....[4]....
        /*0054*/ 	.word	0x00008a30


	//   ....[5]....
        /*0058*/ 	.word	0x00009920


	//   ....[6]....
        /*005c*/ 	.word	0x0000be30


	//   ....[7]....
        /*0060*/ 	.word	0x0000ccf0


	//----- nvinfo : EIATTR_EXIT_INSTR_OFFSETS
	.align		4
.L_1405:
        /*0064*/ 	.byte	0x04, 0x1c
        /*0066*/ 	.short	(.L_1407 - .L_1406)


	//   ....[0]....
.L_1406:
        /*0068*/ 	.word	0x00009cc0


	//   ....[1]....
        /*006c*/ 	.word	0x0000c080


	//   ....[2]....
        /*0070*/ 	.word	0x0000c0c0


	//   ....[3]....
        /*0074*/ 	.word	0x0000c150


	//   ....[4]....
        /*0078*/ 	.word	0x0000c180


	//   ....[5]....
        /*007c*/ 	.word	0x0000c1b0


	//   ....[6]....
        /*0080*/ 	.word	0x0000c280


	//   ....[7]....
        /*0084*/ 	.word	0x0000c300


	//   ....[8]....
        /*0088*/ 	.word	0x0000c3e0


	//   ....[9]....
        /*008c*/ 	.word	0x0000c470


	//   ....[10]....
        /*0090*/ 	.word	0x0000c490


	//   ....[11]....
        /*0094*/ 	.word	0x0000c560


	//   ....[12]....
        /*0098*/ 	.word	0x0000c710


	//   ....[13]....
        /*009c*/ 	.word	0x0000c8c0


	//   ....[14]....
        /*00a0*/ 	.word	0x0000ca60


	//   ....[15]....
        /*00a4*/ 	.word	0x0000ca90


	//   ....[16]....
        /*00a8*/ 	.word	0x0000cac0


	//   ....[17]....
        /*00ac*/ 	.word	0x0000cb60


	//   ....[18]....
        /*00b0*/ 	.word	0x0000cb90


	//   ....[19]....
        /*00b4*/ 	.word	0x0000cd00


	//   ....[20]....
        /*00b8*/ 	.word	0x0000ce50


	//   ....[21]....
        /*00bc*/ 	.word	0x0000cfd0


	//   ....[22]....
        /*00c0*/ 	.word	0x0000d050


	//----- nvinfo : EIATTR_MAX_THREADS
	.align		4
.L_1407:
        /*00c4*/ 	.byte	0x04, 0x05
        /*00c6*/ 	.short	(.L_1409 - .L_1408)
.L_1408:
        /*00c8*/ 	.word	0x00000080
        /*00cc*/ 	.word	0x00000001
        /*00d0*/ 	.word	0x00000001


	//----- nvinfo : EIATTR_CRS_STACK_SIZE
	.align		4
.L_1409:
        /*00d4*/ 	.byte	0x04, 0x1e
        /*00d6*/ 	.short	(.L_1411 - .L_1410)
.L_1410:
        /*00d8*/ 	.word	0x00000000


	//----- nvinfo : EIATTR_CBANK_PARAM_SIZE
	.align		4
.L_1411:
        /*00dc*/ 	.byte	0x03, 0x19
        /*00de*/ 	.short	0x0248


	//----- nvinfo : EIATTR_PARAM_CBANK
	.align		4
        /*00e0*/ 	.byte	0x04, 0x0a
        /*00e2*/ 	.short	(.L_1413 - .L_1412)
	.align		4
.L_1412:
        /*00e4*/ 	.word	index@(.nv.constant0._ZN2at6native18elementwise_kernelILi128ELi4EZNS0_15gpu_kernel_implIZZZNS0_68_GLOBAL__N__08176361_30_ActivationHardsigmoidKernel_cu_1520ed90_310218hardsigmoid_kernelERNS_18TensorIteratorBaseEENKUlvE_clEvENKUlvE_clEvEUldE_EEvS5_RKT_EUliE_EEviT1_)
        /*00e8*/ 	.short	0x0380
        /*00ea*/ 	.short	0x0248


	//----- nvinfo : EIATTR_SW_WAR
	.align		4
.L_1413:
        /*00ec*/ 	.byte	0x04, 0x36
        /*00ee*/ 	.short	(.L_1415 - .L_1414)
.L_1414:
        /*00f0*/ 	.word	0x00000008
.L_1415:


//--------------------- .nv.info._ZN2at6native27unrolled_elementwise_kernelIZZZNS0_68_GLOBAL__N__08176361_30_ActivationHardsigmoidKernel_cu_1520ed90_310218hardsigmoid_kernelERNS_18TensorIteratorBaseEENKUlvE_clEvENKUlvE_clEvEUldE_St5arrayIPcLm2EELi4E23TrivialOffsetCalculatorILi1EjESC_NS0_6memory12LoadWithCastILi1EEENSD_13StoreWithCastILi1EEEEEviT_T0_T2_T3_T4_T5_ --------------------------
	.section	.nv.info._ZN2at6native27unrolled_elementwise_kernelIZZZNS0_68_GLOBAL__N__08176361_30_ActivationHardsigmoidKernel_cu_1520ed90_310218hardsigmoid_kernelERNS_18TensorIteratorBaseEENKUlvE_clEvENKUlvE_clEvEUldE_St5arrayIPcLm2EELi4E23TrivialOffsetCalculatorILi1EjESC_NS0_6memory12LoadWithCastILi1EEENSD_13StoreWithCastILi1EEEEEviT_T0_T2_T3_T4_T5_,"",@"SHT_CUDA_INFO"
	.sectionflags	@""
	.align	4


	//----- nvinfo : EIATTR_CUDA_API_VERSION
	.align		4
        /*0000*/ 	.byte	0x04, 0x37
        /*0002*/ 	.short	(.L_1417 - .L_1416)
.L_1416:
        /*0004*/ 	.word	0x00000082


	//----- nvinfo : EIATTR_KPARAM_INFO
	.align		4
.L_1417:
        /*0008*/ 	.byte	0x04, 0x17
        /*000a*/ 	.short	(.L_1419 - .L_1418)
.L_1418:
        /*000c*/ 	.word	0x00000000
        /*0010*/ 	.short	0x0006
        /*0012*/ 	.short	0x004c
        /*0014*/ 	.byte	0x00, 0xf0, 0x21, 0x00


	//----- nvinfo : EIATTR_KPARAM_INFO
	.align		4
.L_1419:
        /*0018*/ 	.byte	0x04, 0x17
        /*001a*/ 	.short	(.L_1421 - .L_1420)
.L_1420:
        /*001c*/ 	.word	0x00000000
        /*0020*/ 	.short	0x0005
        /*0022*/ 	.short	0x0044
        /*0024*/ 	.byte	0x00, 0xf0, 0x21, 0x00


	//----- nvinfo : EIATTR_KPARAM_INFO
	.align		4
.L_1421:
        /*0028*/ 	.byte	0x04, 0x17
        /*002a*/ 	.short	(.L_1423 - .L_1422)
.L_1422:
        /*002c*/ 	.word	0x00000000
        /*0030*/ 	.short	0x0004
        /*0032*/ 	.short	0x0041
        /*0034*/ 	.byte	0x00, 0xf0, 0x05, 0x00


	//----- nvinfo : EIATTR_KPARAM_INFO
	.align		4
.L_1423:
        /*0038*/ 	.byte	0x04, 0x17
        /*003a*/ 	.short	(.L_1425 - .L_1424)
.L_1424:
        /*003c*/ 	.word	0x00000000
        /*0040*/ 	.short	0x0003
        /*0042*/ 	.short	0x0040
        /*0044*/ 	.byte	0x00, 0xf0, 0x05, 0x00


	//----- nvinfo : EIATTR_KPARAM_INFO
	.align		4
.L_1425:
        /*0048*/ 	.byte	0x04, 0x17
        /*004a*/ 	.short	(.L_1427 - .L_1426)
.L_1426:
        /*004c*/ 	.word	0x00000000
        /*0050*/ 	.short	0x0002
        /*0052*/ 	.short	0x0030
        /*0054*/ 	.byte	0x00, 0xf0, 0x41, 0x00


	//----- nvinfo : EIATTR_KPARAM_INFO
	.align		4
.L_1427:
        /*0058*/ 	.byte	0x04, 0x17
        /*005a*/ 	.short	(.L_1429 - .L_1428)
.L_1428:
        /*005c*/ 	.word	0x00000000
        /*0060*/ 	.short	0x0001
        /*0062*/ 	.short	0x0008
        /*0064*/ 	.byte	0x00, 0xf0, 0xa1, 0x00


	//----- nvinfo : EIATTR_KPARAM_INFO
	.align		4
.L_1429:
        /*0068*/ 	.byte	0x04, 0x17
        /*006a*/ 	.short	(.L_1431 - .L_1430)
.L_1430:
        /*006c*/ 	.word	0x00000000
        /*0070*/ 	.short	0x0000
        /*0072*/ 	.short	0x0000
        /*0074*/ 	.byte	0x00, 0xf0, 0x11, 0x00


	//----- nvinfo : EIATTR_SPARSE_MMA_MASK
	.align		4
.L_1431:
        /*0078*/ 	.byte	0x03, 0x50
        /*007a*/ 	.short	0x0000


	//----- nvinfo : EIATTR_MAXREG_COUNT
	.align		4
        /*007c*/ 	.byte	0x03, 0x1b
        /*007e*/ 	.short	0x00ff


	//----- nvinfo : EIATTR_EXTERNS
	.align		4
        /*0080*/ 	.byte	0x04, 0x0f
        /*0082*/ 	.short	(.L_1433 - .L_1432)


	//   ....[0]....
	.align		4
.L_1432:
        /*0084*/ 	.word	index@(__assertfail)


	//----- nvinfo : EIATTR_MERCURY_ISA_VERSION
	.align		4
.L_1433:
        /*0088*/ 	.byte	0x03, 0x5f
        /*008a*/ 	.short	0x0101


	//----- nvinfo : EIATTR_VRC_CTA_INIT_COUNT
	.align		4
        /*008c*/ 	.byte	0x02, 0x4a
	.zero		1
	.zero		1


	//----- nvinfo : EIATTR_SYSCALL_OFFSETS
	.align		4
        /*0090*/ 	.byte	0x04, 0x46
        /*0092*/ 	.short	(.L_1435 - .L_1434)


	//   ....[0]....
.L_1434:
        /*0094*/ 	.word	0x00000e90


	//   ....[1]....
        /*0098*/ 	.word	0x00001ef0


	//   ....[2]....
        /*009c*/ 	.word	0x00002e90


	//   ....[3]....
        /*00a0*/ 	.word	0x00003e20


	//   ....[4]....
        /*00a4*/ 	.word	0x00005400


	//   ....[5]....
        /*00a8*/ 	.word	0x000063e0


	//   ....[6]....
        /*00ac*/ 	.word	0x00007520


	//   ....[7]....
        /*00b0*/ 	.word	0x00008660


	//----- nvinfo : EIATTR_EXIT_INSTR_OFFSETS
	.align		4
.L_1435:
        /*00b4*/ 	.byte	0x04, 0x1c
        /*00b6*/ 	.short	(.L_1437 - .L_1436)


	//   ....[0]....
.L_1436:
        /*00b8*/ 	.word	0x000078b0


	//   ....[1]....
        /*00bc*/ 	.word	0x000079f0


	//   ....[2]....
        /*00c0*/ 	.word	0x00007a30


	//   ....[3]....
        /*00c4*/ 	.word	0x00007ac0


	//   ....[4]....
        /*00c8*/ 	.word	0x00007af0


	//   ....[5]....
        /*00cc*/ 	.word	0x00007b20


	//   ....[6]....
        /*00d0*/ 	.word	0x00007bf0


	//   ....[7]....
        /*00d4*/ 	.word	0x00007c70


	//   ....[8]....
        /*00d8*/ 	.word	0x00007d50


	//   ....[9]....
        /*00dc*/ 	.word	0x00007de0


	//   ....[10]....
        /*00e0*/ 	.word	0x00007e00


	//   ....[11]....
        /*00e4*/ 	.word	0x00007ed0


	//   ....[12]....
        /*00e8*/ 	.word	0x00008080


	//   ....[13]....
        /*00ec*/ 	.word	0x00008230


	//   ....[14]....
        /*00f0*/ 	.word	0x000083d0


	//   ....[15]....
        /*00f4*/ 	.word	0x00008400


	//   ....[16]....
        /*00f8*/ 	.word	0x00008430


	//   ....[17]....
        /*00fc*/ 	.word	0x000084d0


	//   ....[18]....
        /*0100*/ 	.word	0x00008500


	//   ....[19]....
        /*0104*/ 	.word	0x00008670


	//   ....[20]....
        /*0108*/ 	.word	0x000087c0


	//   ....[21]....
        /*010c*/ 	.word	0x00008940


	//   ....[22]....
        /*0110*/ 	.word	0x000089c0


	//----- nvinfo : EIATTR_MAX_THREADS
	.align		4
.L_1437:
        /*0114*/ 	.byte	0x04, 0x05
        /*0116*/ 	.short	(.L_1439 - .L_1438)
.L_1438:
        /*0118*/ 	.word	0x00000080
        /*011c*/ 	.word	0x00000001
        /*0120*/ 	.word	0x00000001


	//----- nvinfo : EIATTR_CRS_STACK_SIZE
	.align		4
.L_1439:
        /*0124*/ 	.byte	0x04, 0x1e
        /*0126*/ 	.short	(.L_1441 - .L_1440)
.L_1440:
        /*0128*/ 	.word	0x00000000


	//----- nvinfo : EIATTR_CBANK_PARAM_SIZE
	.align		4
.L_1441:
        /*012c*/ 	.byte	0x03, 0x19
        /*012e*/ 	.short	0x0054


	//----- nvinfo : EIATTR_PARAM_CBANK
	.align		4
        /*0130*/ 	.byte	0x04, 0x0a
        /*0132*/ 	.short	(.L_1443 - .L_1442)
	.align		4
.L_1442:
        /*0134*/ 	.word	index@(.nv.constant0._ZN2at6native27unrolled_elementwise_kernelIZZZNS0_68_GLOBAL__N__08176361_30_ActivationHardsigmoidKernel_cu_1520ed90_310218hardsigmoid_kernelERNS_18TensorIteratorBaseEENKUlvE_clEvENKUlvE_clEvEUldE_St5arrayIPcLm2EELi4E23TrivialOffsetCalculatorILi1EjESC_NS0_6memory12LoadWithCastILi1EEENSD_13StoreWithCastILi1EEEEEviT_T0_T2_T3_T4_T5_)
        /*0138*/ 	.short	0x0380
        /*013a*/ 	.short	0x0054


	//----- nvinfo : EIATTR_SW_WAR
	.align		4
.L_1443:
        /*013c*/ 	.byte	0x04, 0x36
        /*013e*/ 	.short	(.L_1445 - .L_1444)
.L_1444:
        /*0140*/ 	.word	0x00000008
.L_1445:


//--------------------- .nv.info._ZN2at6native18elementwise_kernelILi128ELi2EZNS0_22gpu_kernel_impl_nocastIZZZNS0_68_GLOBAL__N__08176361_30_ActivationHardsigmoidKernel_cu_1520ed90_310218hardsigmoid_kernelERNS_18TensorIteratorBaseEENKUlvE_clEvENKUlvE_clEvEUldE_EEvS5_RKT_EUliE_EEviT1_ --------------------------
	.section	.nv.info._ZN2at6native18elementwise_kernelILi128ELi2EZNS0_22gpu_kernel_impl_nocastIZZZNS0_68_GLOBAL__N__08176361_30_ActivationHardsigmoidKernel_cu_1520ed90_310218hardsigmoid_kernelERNS_18TensorIteratorBaseEENKUlvE_clEvENKUlvE_clEvEUldE_EEvS5_RKT_EUliE_EEviT1_,"",@"SHT_CUDA_INFO"
	.sectionflags	@""
	.align	4


	//----- nvinfo : EIATTR_CUDA_API_VERSION
	.align		4
        /*0000*/ 	.byte	0x04, 0x37
        /*0002*/ 	.short	(.L_1447 - .L_1446)
.L_1446:
        /*0004*/ 	.word	0x00000082


	//----- nvinfo : EIATTR_KPARAM_INFO
	.align		4
.L_1447:
        /*0008*/ 	.byte	0x04, 0x17
        /*000a*/ 	.short	(.L_1449 - .L_1448)
.L_1448:
        /*000c*/ 	.word	0x00000000
        /*0010*/ 	.short	0x0001
        /*0012*/ 	.short	0x0008
        /*0014*/ 	.byte	0x00, 0xf0, 0xe1, 0x08


	//----- nvinfo : EIATTR_KPARAM_INFO
	.align		4
.L_1449:
        /*0018*/ 	.byte	0x04, 0x17
        /*001a*/ 	.short	(.L_1451 - .L_1450)
.L_1450:
        /*001c*/ 	.word	0x00000000
        /*0020*/ 	.short	0x0000
        /*0022*/ 	.short	0x0000
        /*0024*/ 	.byte	0x00, 0xf0, 0x11, 0x00


	//----- nvinfo : EIATTR_SPARSE_MMA_MASK
	.align		4
.L_1451:
        /*0028*/ 	.byte	0x03, 0x50
        /*002a*/ 	.short	0x0000


	//----- nvinfo : EIATTR_MAXREG_COUNT
	.align		4
        /*002c*/ 	.byte	0x03, 0x1b
        /*002e*/ 	.short	0x0080


	//----- nvinfo : EIATTR_MERCURY_ISA_VERSION
	.align		4
        /*0030*/ 	.byte	0x03, 0x5f
        /*0032*/ 	.short	0x0101


	//----- nvinfo : EIATTR_VRC_CTA_INIT_COUNT
	.align		4
        /*0034*/ 	.byte	0x02, 0x4a
	.zero		1
	.zero		1


	//----- nvinfo : EIATTR_EXIT_INSTR_OFFSETS
	.align		4
        /*0038*/ 	.byte	0x04, 0x1c
        /*003a*/ 	.short	(.L_1453 - .L_1452)


	//   ....[0]....
.L_1452:
        /*003c*/ 	.word	0x00000210


	//   ....[1]....
        /*0040*/ 	.word	0x00000330


	//   ....[2]....
        /*0044*/ 	.word	0x000017e0


	//   ....[3]....
        /*0048*/ 	.word	0x00002bf0


	//----- nvinfo : EIATTR_MAX_THREADS
	.align		4
.L_1453:
        /*004c*/ 	.byte	0x04, 0x05
        /*004e*/ 	.short	(.L_1455 - .L_1454)
.L_1454:
        /*0050*/ 	.word	0x00000080
        /*0054*/ 	.word	0x00000001
        /*0058*/ 	.word	0x00000001


	//----- nvinfo : EIATTR_CRS_STACK_SIZE
	.align		4
.L_1455:
        /*005c*/ 	.byte	0x04, 0x1e
        /*005e*/ 	.short	(.L_1457 - .L_1456)
.L_1456:
        /*0060*/ 	.word	0x00000000


	//----- nvinfo : EIATTR_CBANK_PARAM_SIZE
	.align		4
.L_1457:
        /*0064*/ 	.byte	0x03, 0x19
        /*0066*/ 	.short	0x0240


	//----- nvinfo : EIATTR_PARAM_CBANK
	.align		4
        /*0068*/ 	.byte	0x04, 0x0a
        /*006a*/ 	.short	(.L_1459 - .L_1458)
	.align		4
.L_1458:
        /*006c*/ 	.word	index@(.nv.constant0._ZN2at6native18elementwise_kernelILi128ELi2EZNS0_22gpu_kernel_impl_nocastIZZZNS0_68_GLOBAL__N__08176361_30_ActivationHardsigmoidKernel_cu_1520ed90_310218hardsigmoid_kernelERNS_18TensorIteratorBaseEENKUlvE_clEvENKUlvE_clEvEUldE_EEvS5_RKT_EUliE_EEviT1_)
        /*0070*/ 	.short	0x0380
        /*0072*/ 	.short	0x0240


	//----- nvinfo : EIATTR_SW_WAR
	.align		4
.L_1459:
        /*0074*/ 	.byte	0x04, 0x36
        /*0076*/ 	.short	(.L_1461 - .L_1460)
.L_1460:
        /*0078*/ 	.word	0x00000008
.L_1461:


//--------------------- .nv.info._ZN2at6native27unrolled_elementwise_kernelIZZZNS0_68_GLOBAL__N__08176361_30_ActivationHardsigmoidKernel_cu_1520ed90_310218hardsigmoid_kernelERNS_18TensorIteratorBaseEENKUlvE_clEvENKUlvE_clEvEUldE_St5arrayIPcLm2EELi4E23TrivialOffsetCalculatorILi1EjESC_NS0_6memory15LoadWithoutCastENSD_16StoreWithoutCastEEEviT_T0_T2_T3_T4_T5_ --------------------------
	.section	.nv.info._ZN2at6native27unrolled_elementwise_kernelIZZZNS0_68_GLOBAL__N__08176361_30_ActivationHardsigmoidKernel_cu_1520ed90_310218hardsigmoid_kernelERNS_18TensorIteratorBaseEENKUlvE_clEvENKUlvE_clEvEUldE_St5arrayIPcLm2EELi4E23TrivialOffsetCalculatorILi1EjESC_NS0_6memory15LoadWithoutCastENSD_16StoreWithoutCastEEEviT_T0_T2_T3_T4_T5_,"",@"SHT_CUDA_INFO"
	.sectionflags	@""
	.align	4


	//----- nvinfo : EIATTR_CUDA_API_VERSION
	.align		4
        /*0000*/ 	.byte	0x04, 0x37
        /*0002*/ 	.short	(.L_1463 - .L_1462)
.L_1462:
        /*0004*/ 	.word	0x00000082


	//----- nvinfo : EIATTR_KPARAM_INFO
	.align		4
.L_1463:
        /*0008*/ 	.byte	0x04, 0x17
        /*000a*/ 	.short	(.L_1465 - .L_1464)
.L_1464:
        /*000c*/ 	.word	0x00000000
        /*0010*/ 	.short	0x0006
        /*0012*/ 	.short	0x0043
        /*0014*/ 	.byte	0x00, 0xf0, 0x05, 0x00


	//----- nvinfo : EIATTR_KPARAM_INFO
	.align		4
.L_1465:
        /*0018*/ 	.byte	0x04, 0x17
        /*001a*/ 	.short	(.L_1467 - .L_1466)
.L_1466:
        /*001c*/ 	.word	0x00000000
        /*0020*/ 	.short	0x0005
        /*0022*/ 	.short	0x0042
        /*0024*/ 	.byte	0x00, 0xf0, 0x05, 0x00


	//----- nvinfo : EIATTR_KPARAM_INFO
	.align		4
.L_1467:
        /*0028*/ 	.byte	0x04, 0x17
        /*002a*/ 	.short	(.L_1469 - .L_1468)
.L_1468:
        /*002c*/ 	.word	0x00000000
        /*0030*/ 	.short	0x0004
        /*0032*/ 	.short	0x0041
        /*0034*/ 	.byte	0x00, 0xf0, 0x05, 0x00


	//----- nvinfo : EIATTR_KPARAM_INFO
	.align		4
.L_1469:
        /*0038*/ 	.byte	0x04, 0x17
        /*003a*/ 	.short	(.L_1471 - .L_1470)
.L_1470:
        /*003c*/ 	.word	0x00000000
        /*0040*/ 	.short	0x0003
        /*0042*/ 	.short	0x0040
        /*0044*/ 	.byte	0x00, 0xf0, 0x05, 0x00


	//----- nvinfo : EIATTR_KPARAM_INFO
	.align		4
.L_1471:
        /*0048*/ 	.byte	0x04, 0x17
        /*004a*/ 	.short	(.L_1473 - .L_1472)
.L_1472:
        /*004c*/ 	.word	0x00000000
        /*0050*/ 	.short	0x0002
        /*0052*/ 	.short	0x0030
        /*0054*/ 	.byte	0x00, 0xf0, 0x41, 0x00


	//----- nvinfo : EIATTR_KPARAM_INFO
	.align		4
.L_1473:
        /*0058*/ 	.byte	0x04, 0x17
        /*005a*/ 	.short	(.L_1475 - .L_1474)
.L_1474:
        /*005c*/ 	.word	0x00000000
        /*0060*/ 	.short	0x0001
        /*0062*/ 	.short	0x0008
        /*0064*/ 	.byte	0x00, 0xf0, 0xa1, 0x00


	//----- nvinfo : EIATTR_KPARAM_INFO
	.align		4
.L_1475:
        /*0068*/ 	.byte	0x04, 0x17
        /*006a*/ 	.short	(.L_1477 - .L_1476)
.L_1476:
        /*006c*/ 	.word	0x00000000
        /*0070*/ 	.short	0x0000
        /*0072*/ 	.short	0x0000
        /*0074*/ 	.byte	0x00, 0xf0, 0x11, 0x00


	//----- nvinfo : EIATTR_SPARSE_MMA_MASK
	.align		4
.L_1477:
        /*0078*/ 	.byte	0x03, 0x50
        /*007a*/ 	.short	0x0000


	//----- nvinfo : EIATTR_MAXREG_COUNT
	.align		4
        /*007c*/ 	.byte	0x03, 0x1b
        /*007e*/ 	.short	0x00ff


	//----- nvinfo : EIATTR_MERCURY_ISA_VERSION
	.align		4
        /*0080*/ 	.byte	0x03, 0x5f
        /*0082*/ 	.short	0x0101


	//----- nvinfo : EIATTR_VRC_CTA_INIT_COUNT
	.align		4
        /*0084*/ 	.byte	0x02, 0x4a
	.zero		1
	.zero		1


	//----- nvinfo : EIATTR_EXIT_INSTR_OFFSETS
	.align		4
        /*0088*/ 	.byte	0x04, 0x1c
        /*008a*/ 	.short	(.L_1479 - .L_1478)


	//   ....[0]....
.L_1478:
        /*008c*/ 	.word	0x00000810


	//   ....[1]....
        /*0090*/ 	.word	0x00000860


	//----- nvinfo : EIATTR_MAX_THREADS
	.align		4
.L_1479:
        /*0094*/ 	.byte	0x04, 0x05
        /*0096*/ 	.short	(.L_1481 - .L_1480)
.L_1480:
        /*0098*/ 	.word	0x00000080
        /*009c*/ 	.word	0x00000001
        /*00a0*/ 	.word	0x00000001


	//----- nvinfo : EIATTR_CRS_STACK_SIZE
	.align		4
.L_1481:
        /*00a4*/ 	.byte	0x04, 0x1e
        /*00a6*/ 	.short	(.L_1483 - .L_1482)
.L_1482:
        /*00a8*/ 	.word	0x00000000


	//----- nvinfo : EIATTR_CBANK_PARAM_SIZE
	.align		4
.L_1483:
        /*00ac*/ 	.byte	0x03, 0x19
        /*00ae*/ 	.short	0x0044


	//----- nvinfo : EIATTR_PARAM_CBANK
	.align		4
        /*00b0*/ 	.byte	0x04, 0x0a
        /*00b2*/ 	.short	(.L_1485 - .L_1484)
	.align		4
.L_1484:
        /*00b4*/ 	.word	index@(.nv.constant0._ZN2at6native27unrolled_elementwise_kernelIZZZNS0_68_GLOBAL__N__08176361_30_ActivationHardsigmoidKernel_cu_1520ed90_310218hardsigmoid_kernelERNS_18TensorIteratorBaseEENKUlvE_clEvENKUlvE_clEvEUldE_St5arrayIPcLm2EELi4E23TrivialOffsetCalculatorILi1EjESC_NS0_6memory15LoadWithoutCastENSD_16StoreWithoutCastEEEviT_T0_T2_T3_T4_T5_)
        /*00b8*/ 	.short	0x0380
        /*00ba*/ 	.short	0x0044


	//----- nvinfo : EIATTR_SW_WAR
	.align		4
.L_1485:
        /*00bc*/ 	.byte	0x04, 0x36
        /*00be*/ 	.short	(.L_1487 - .L_1486)
.L_1486:
        /*00c0*/ 	.word	0x00000008
.L_1487:


//--------------------- .nv.info._ZN2at6native29vectorized_elementwise_kernelILi2EZZZNS0_68_GLOBAL__N__08176361_30_ActivationHardsigmoidKernel_cu_1520ed90_310218hardsigmoid_kernelERNS_18TensorIteratorBaseEENKUlvE_clEvENKUlvE_clEvEUldE_St5arrayIPcLm2EEEEviT0_T1_ --------------------------
	.section	.nv.info._ZN2at6native29vectorized_elementwise_kernelILi2EZZZNS0_68_GLOBAL__N__08176361_30_ActivationHardsigmoidKernel_cu_1520ed90_310218hardsigmoid_kernelERNS_18TensorIteratorBaseEENKUlvE_clEvENKUlvE_clEvEUldE_St5arrayIPcLm2EEEEviT0_T1_,"",@"SHT_CUDA_INFO"
	.sectionflags	@""
	.align	4


	//----- nvinfo : EIATTR_CUDA_API_VERSION
	.align		4
        /*0000*/ 	.byte	0x04, 0x37
        /*0002*/ 	.short	(.L_1489 - .L_1488)
.L_1488:
        /*0004*/ 	.word	0x00000082


	//----- nvinfo : EIATTR_KPARAM_INFO
	.align		4
.L_1489:
        /*0008*/ 	.byte	0x04, 0x17
        /*000a*/ 	.short	(.L_1491 - .L_1490)
.L_1490:
        /*000c*/ 	.word	0x00000000
        /*0010*/ 	.short	0x0002
        /*0012*/ 	.short	0x0030
        /*0014*/ 	.byte	0x00, 0xf0, 0x41, 0x00


	//----- nvinfo : EIATTR_KPARAM_INFO
	.align		4
.L_1491:
        /*0018*/ 	.byte	0x04, 0x17
        /*001a*/ 	.short	(.L_1493 - .L_1492)
.L_1492:
        /*001c*/ 	.word	0x00000000
        /*0020*/ 	.short	0x0001
        /*0022*/ 	.short	0x0008
        /*0024*/ 	.byte	0x00, 0xf0, 0xa1, 0x00


	//----- nvinfo : EIATTR_KPARAM_INFO
	.align		4
.L_1493:
        /*0028*/ 	.byte	0x04, 0x17
        /*002a*/ 	.short	(.L_1495 - .L_1494)
.L_1494:
        /*002c*/ 	.word	0x00000000
        /*0030*/ 	.short	0x0000
        /*0032*/ 	.short	0x0000
        /*0034*/ 	.byte	0x00, 0xf0, 0x11, 0x00


	//----- nvinfo : EIATTR_SPARSE_MMA_MASK
	.align		4
.L_1495:
        /*0038*/ 	.byte	0x03, 0x50
        /*003a*/ 	.short	0x0000


	//----- nvinfo : EIATTR_MAXREG_COUNT
	.align		4
        /*003c*/ 	.byte	0x03, 0x1b
        /*003e*/ 	.short	0x00ff


	//----- nvinfo : EIATTR_MERCURY_ISA_VERSION
	.align		4
        /*0040*/ 	.byte	0x03, 0x5f
        /*0042*/ 	.short	0x0101


	//----- nvinfo : EIATTR_VRC_CTA_INIT_COUNT
	.align		4
        /*0044*/ 	.byte	0x02, 0x4a
	.zero		1
	.zero		1


	//----- nvinfo : EIATTR_EXIT_INSTR_OFFSETS
	.align		4
        /*0048*/ 	.byte	0x04, 0x1c
        /*004a*/ 	.short	(.L_1497 - .L_1496)


	//   ....[0]....
.L_1496:
        /*004c*/ 	.word	0x000010d0


	//   ....[1]....
        /*0050*/ 	.word	0x00001120


	//   ....[2]....
        /*0054*/ 	.word	0x00001680


	//----- nvinfo : EIATTR_MAX_THREADS
	.align		4
.L_1497:
        /*0058*/ 	.byte	0x04, 0x05
        /*005a*/ 	.short	(.L_1499 - .L_1498)
.L_1498:
        /*005c*/ 	.word	0x00000080
        /*0060*/ 	.word	0x00000001
        /*0064*/ 	.word	0x00000001


	//----- nvinfo : EIATTR_CRS_STACK_SIZE
	.align		4
.L_1499:
        /*0068*/ 	.byte	0x04, 0x1e
        /*006a*/ 	.short	(.L_1501 - .L_1500)
.L_1500:
        /*006c*/ 	.word	0x00000000


	//----- nvinfo : EIATTR_CBANK_PARAM_SIZE
	.align		4
.L_1501:
        /*0070*/ 	.byte	0x03, 0x19
        /*0072*/ 	.short	0x0040


	//----- nvinfo : EIATTR_PARAM_CBANK
	.align		4
        /*0074*/ 	.byte	0x04, 0x0a
        /*0076*/ 	.short	(.L_1503 - .L_1502)
	.align		4
.L_1502:
        /*0078*/ 	.word	index@(.nv.constant0._ZN2at6native29vectorized_elementwise_kernelILi2EZZZNS0_68_GLOBAL__N__08176361_30_ActivationHardsigmoidKernel_cu_1520ed90_310218hardsigmoid_kernelERNS_18TensorIteratorBaseEENKUlvE_clEvENKUlvE_clEvEUldE_St5arrayIPcLm2EEEEviT0_T1_)
        /*007c*/ 	.short	0x0380
        /*007e*/ 	.short	0x0040


	//----- nvinfo : EIATTR_SW_WAR
	.align		4
.L_1503:
        /*0080*/ 	.byte	0x04, 0x36
        /*0082*/ 	.short	(.L_1505 - .L_1504)
.L_1504:
        /*0084*/ 	.word	0x00000008
.L_1505:


//--------------------- .nv.info._ZN2at6native29vectorized_elementwise_kernelILi4EZZZNS0_68_GLOBAL__N__08176361_30_ActivationHardsigmoidKernel_cu_1520ed90_310218hardsigmoid_kernelERNS_18TensorIteratorBaseEENKUlvE_clEvENKUlvE_clEvEUldE_St5arrayIPcLm2EEEEviT0_T1_ --------------------------
	.section	.nv.info._ZN2at6native29vectorized_elementwise_kernelILi4EZZZNS0_68_GLOBAL__N__08176361_30_ActivationHardsigmoidKernel_cu_1520ed90_310218hardsigmoid_kernelERNS_18TensorIteratorBaseEENKUlvE_clEvENKUlvE_clEvEUldE_St5arrayIPcLm2EEEEviT0_T1_,"",@"SHT_CUDA_INFO"
	.sectionflags	@""
	.align	4


	//----- nvinfo : EIATTR_CUDA_API_VERSION
	.align		4
        /*0000*/ 	.byte	0x04, 0x37
        /*0002*/ 	.short	(.L_1507 - .L_1506)
.L_1506:
        /*0004*/ 	.word	0x00000082


	//----- nvinfo : EIATTR_KPARAM_INFO
	.align		4
.L_1507:
        /*0008*/ 	.byte	0x04, 0x17
        /*000a*/ 	.short	(.L_1509 - .L_1508)
.L_1508:
        /*000c*/ 	.word	0x00000000
        /*0010*/ 	.short	0x0002
        /*0012*/ 	.short	0x0030
        /*0014*/ 	.byte	0x00, 0xf0, 0x41, 0x00


	//----- nvinfo : EIATTR_KPARAM_INFO
	.align		4
.L_1509:
        /*0018*/ 	.byte	0x04, 0x17
        /*001a*/ 	.short	(.L_1511 - .L_1510)
.L_1510:
        /*001c*/ 	.word	0x00000000
        /*0020*/ 	.short	0x0001
        /*0022*/ 	.short	0x0008
        /*0024*/ 	.byte	0x00, 0xf0, 0xa1, 0x00


	//----- nvinfo : EIATTR_KPARAM_INFO
	.align		4
.L_1511:
        /*0028*/ 	.byte	0x04, 0x17
        /*002a*/ 	.short	(.L_1513 - .L_1512)
.L_1512:
        /*002c*/ 	.word	0x00000000
        /*0030*/ 	.short	0x0000
        /*0032*/ 	.short	0x0000
        /*0034*/ 	.byte	0x00, 0xf0, 0x11, 0x00


	//----- nvinfo : EIATTR_SPARSE_MMA_MASK
	.align		4
.L_1513:
        /*0038*/ 	.byte	0x03, 0x50
        /*003a*/ 	.short	0x0000


	//----- nvinfo : EIATTR_MAXREG_COUNT
	.align		4
        /*003c*/ 	.byte	0x03, 0x1b
        /*003e*/ 	.short	0x00ff


	//----- nvinfo : EIATTR_MERCURY_ISA_VERSION
	.align		4
        /*0040*/ 	.byte	0x03, 0x5f
        /*0042*/ 	.short	0x0101


	//----- nvinfo : EIATTR_VRC_CTA_INIT_COUNT
	.align		4
        /*0044*/ 	.byte	0x02, 0x4a
	.zero		1
	.zero		1


	//----- nvinfo : EIATTR_EXIT_INSTR_OFFSETS
	.align		4
        /*0048*/ 	.byte	0x04, 0x1c
        /*004a*/ 	.short	(.L_1515 - .L_1514)


	//   ....[0]....
.L_1514:
        /*004c*/ 	.word	0x000010d0


	//   ....[1]....
        /*0050*/ 	.word	0x00001120


	//   ....[2]....
        /*0054*/ 	.word	0x00001640


	//----- nvinfo : EIATTR_MAX_THREADS
	.align		4
.L_1515:
        /*0058*/ 	.byte	0x04, 0x05
        /*005a*/ 	.short	(.L_1517 - .L_1516)
.L_1516:
        /*005c*/ 	.word	0x00000080
        /*0060*/ 	.word	0x00000001
        /*0064*/ 	.word	0x00000001


	//----- nvinfo : EIATTR_CRS_STACK_SIZE
	.align		4
.L_1517:
        /*0068*/ 	.byte	0x04, 0x1e
        /*006a*/ 	.short	(.L_1519 - .L_1518)
.L_1518:
        /*006c*/ 	.word	0x00000000


	//----- nvinfo : EIATTR_CBANK_PARAM_SIZE
	.align		4
.L_1519:
        /*0070*/ 	.byte	0x03, 0x19
        /*0072*/ 	.short	0x0040


	//----- nvinfo : EIATTR_PARAM_CBANK
	.align		4
        /*0074*/ 	.byte	0x04, 0x0a
        /*0076*/ 	.short	(.L_1521 - .L_1520)
	.align		4
.L_1520:
        /*0078*/ 	.word	index@(.nv.constant0._ZN2at6native29vectorized_elementwise_kernelILi4EZZZNS0_68_GLOBAL__N__08176361_30_ActivationHardsigmoidKernel_cu_1520ed90_310218hardsigmoid_kernelERNS_18TensorIteratorBaseEENKUlvE_clEvENKUlvE_clEvEUldE_St5arrayIPcLm2EEEEviT0_T1_)
        /*007c*/ 	.short	0x0380
        /*007e*/ 	.short	0x0040


	//----- nvinfo : EIATTR_SW_WAR
	.align		4
.L_1521:
        /*0080*/ 	.byte	0x04, 0x36
        /*0082*/ 	.short	(.L_1523 - .L_1522)
.L_1522:
        /*0084*/ 	.word	0x00000008
.L_1523:


//--------------------- .nv.info._ZN2at6native29vectorized_elementwise_kernelILi8EZZZNS0_68_GLOBAL__N__08176361_30_ActivationHardsigmoidKernel_cu_1520ed90_310218hardsigmoid_kernelERNS_18TensorIteratorBaseEENKUlvE_clEvENKUlvE_clEvEUldE_St5arrayIPcLm2EEEEviT0_T1_ --------------------------
	.section	.nv.info._ZN2at6native29vectorized_elementwise_kernelILi8EZZZNS0_68_GLOBAL__N__08176361_30_ActivationHardsigmoidKernel_cu_1520ed90_310218hardsigmoid_kernelERNS_18TensorIteratorBaseEENKUlvE_clEvENKUlvE_clEvEUldE_St5arrayIPcLm2EEEEviT0_T1_,"",@"SHT_CUDA_INFO"
	.sectionflags	@""
	.align	4


	//----- nvinfo : EIATTR_CUDA_API_VERSION
	.align		4
        /*0000*/ 	.byte	0x04, 0x37
        /*0002*/ 	.short	(.L_1525 - .L_1524)
.L_1524:
        /*0004*/ 	.word	0x00000082


	//----- nvinfo : EIATTR_KPARAM_INFO
	.align		4
.L_1525:
        /*0008*/ 	.byte	0x04, 0x17
        /*000a*/ 	.short	(.L_1527 - .L_1526)
.L_1526:
        /*000c*/ 	.word	0x00000000
        /*0010*/ 	.short	0x0002
        /*0012*/ 	.short	0x0030
        /*0014*/ 	.byte	0x00, 0xf0, 0x41, 0x00


	//----- nvinfo : EIATTR_KPARAM_INFO
	.align		4
.L_1527:
        /*0018*/ 	.byte	0x04, 0x17
        /*001a*/ 	.short	(.L_1529 - .L_1528)
.L_1528:
        /*001c*/ 	.word	0x00000000
        /*0020*/ 	.short	0x0001
        /*0022*/ 	.short	0x0008
        /*0024*/ 	.byte	0x00, 0xf0, 0xa1, 0x00


	//----- nvinfo : EIATTR_KPARAM_INFO
	.align		4
.L_1529:
        /*0028*/ 	.byte	0x04, 0x17
        /*002a*/ 	.short	(.L_1531 - .L_1530)
.L_1530:
        /*002c*/ 	.word	0x00000000
        /*0030*/ 	.short	0x0000
        /*0032*/ 	.short	0x0000
        /*0034*/ 	.byte	0x00, 0xf0, 0x11, 0x00


	//----- nvinfo : EIATTR_SPARSE_MMA_MASK
	.align		4
.L_1531:
        /*0038*/ 	.byte	0x03, 0x50
        /*003a*/ 	.short	0x0000


	//----- nvinfo : EIATTR_MAXREG_COUNT
	.align		4
        /*003c*/ 	.byte	0x03, 0x1b
        /*003e*/ 	.short	0x00ff


	//----- nvinfo : EIATTR_MERCURY_ISA_VERSION
	.align		4
        /*0040*/ 	.byte	0x03, 0x5f
        /*0042*/ 	.short	0x0101


	//----- nvinfo : EIATTR_VRC_CTA_INIT_COUNT
	.align		4
        /*0044*/ 	.byte	0x02, 0x4a
	.zero		1
	.zero		1


	//----- nvinfo : EIATTR_EXIT_INSTR_OFFSETS
	.align		4
        /*0048*/ 	.byte	0x04, 0x1c
        /*004a*/ 	.short	(.L_1533 - .L_1532)


	//   ....[0]....
.L_1532:
        /*004c*/ 	.word	0x000010d0


	//   ....[1]....
        /*0050*/ 	.word	0x00001120


	//   ....[2]....
        /*0054*/ 	.word	0x00001640


	//----- nvinfo : EIATTR_MAX_THREADS
	.align		4
.L_1533:
        /*0058*/ 	.byte	0x04, 0x05
        /*005a*/ 	.short	(.L_1535 - .L_1534)
.L_1534:
        /*005c*/ 	.word	0x00000080
        /*0060*/ 	.word	0x00000001
        /*0064*/ 	.word	0x00000001


	//----- nvinfo : EIATTR_CRS_STACK_SIZE
	.align		4
.L_1535:
        /*0068*/ 	.byte	0x04, 0x1e
        /*006a*/ 	.short	(.L_1537 - .L_1536)
.L_1536:
        /*006c*/ 	.word	0x00000000


	//----- nvinfo : EIATTR_CBANK_PARAM_SIZE
	.align		4
.L_1537:
        /*0070*/ 	.byte	0x03, 0x19
        /*0072*/ 	.short	0x0040


	//----- nvinfo : EIATTR_PARAM_CBANK
	.align		4
        /*0074*/ 	.byte	0x04, 0x0a
        /*0076*/ 	.short	(.L_1539 - .L_1538)
	.align		4
.L_1538:
        /*0078*/ 	.word	index@(.nv.constant0._ZN2at6native29vectorized_elementwise_kernelILi8EZZZNS0_68_GLOBAL__N__08176361_30_ActivationHardsigmoidKernel_cu_1520ed90_310218hardsigmoid_kernelERNS_18TensorIteratorBaseEENKUlvE_clEvENKUlvE_clEvEUldE_St5arrayIPcLm2EEEEviT0_T1_)
        /*007c*/ 	.short	0x0380
        /*007e*/ 	.short	0x0040


	//----- nvinfo : EIATTR_SW_WAR
	.align		4
.L_1539:
        /*0080*/ 	.byte	0x04, 0x36
        /*0082*/ 	.short	(.L_1541 - .L_1540)
.L_1540:
        /*0084*/ 	.word	0x00000008
.L_1541:


//--------------------- .nv.callgraph             --------------------------
	.section	.nv.callgraph,"",@"SHT_CUDA_CALLGRAPH"
	.align	4
	.sectionentsize	8
	.align		4
        /*0000*/ 	.word	0x00000000
	.align		4
        /*0004*/ 	.word	0xffffffff
	.align		4
        /*0008*/ 	.word	index@(_ZN2at6native18elementwise_kernelILi128ELi4EZNS0_15gpu_kernel_implIZZZNS0_68_GLOBAL__N__08176361_30_ActivationHardsigmoidKernel_cu_1520ed90_310227hardsigmoid_backward_kernelERNS_18TensorIteratorBaseEENKUlvE_clEvENKUlvE2_clEvEUlN3c108BFloat16ES9_E_EEvS5_RKT_EUliE_EEviT1_)
	.align		4
        /*000c*/ 	.word	index@(__assertfail)
	.align		4
        /*0010*/ 	.word	index@(_ZN2at6native27unrolled_elementwise_kernelIZZZNS0_68_GLOBAL__N__08176361_30_ActivationHardsigmoidKernel_cu_1520ed90_310227hardsigmoid_backward_kernelERNS_18TensorIteratorBaseEENKUlvE_clEvENKUlvE2_clEvEUlN3c108BFloat16ES8_E_St5arrayIPcLm3EELi4E23TrivialOffsetCalculatorILi2EjESD_ILi1EjENS0_6memory12LoadWithCastILi2EEENSG_13StoreWithCastILi1EEEEEviT_T0_T2_T3_T4_T5_)
	.align		4
        /*0014*/ 	.word	index@(__assertfail)
	.align		4
        /*0018*/ 	.word	index@(_ZN2at6native18elementwise_kernelILi128ELi4EZNS0_15gpu_kernel_implIZZZNS0_68_GLOBAL__N__08176361_30_ActivationHardsigmoidKernel_cu_1520ed90_310227hardsigmoid_backward_kernelERNS_18TensorIteratorBaseEENKUlvE_clEvENKUlvE1_clEvEUlN3c104HalfES9_E_EEvS5_RKT_EUliE_EEviT1_)
	.align		4
        /*001c*/ 	.word	index@(__assertfail)
	.align		4
        /*0020*/ 	.word	index@(_ZN2at6native27unrolled_elementwise_kernelIZZZNS0_68_GLOBAL__N__08176361_30_ActivationHardsigmoidKernel_cu_1520ed90_310227hardsigmoid_backward_kernelERNS_18TensorIteratorBaseEENKUlvE_clEvENKUlvE1_clEvEUlN3c104HalfES8_E_St5arrayIPcLm3EELi4E23TrivialOffsetCalculatorILi2EjESD_ILi1EjENS0_6memory12LoadWithCastILi2EEENSG_13StoreWithCastILi1EEEEEviT_T0_T2_T3_T4_T5_)
	.align		4
        /*0024*/ 	.word	index@(__assertfail)
	.align		4
        /*0028*/ 	.word	index@(_ZN2at6native18elementwise_kernelILi128ELi4EZNS0_15gpu_kernel_implIZZZNS0_68_GLOBAL__N__08176361_30_ActivationHardsigmoidKernel_cu_1520ed90_310227hardsigmoid_backward_kernelERNS_18TensorIteratorBaseEENKUlvE_clEvENKUlvE0_clEvEUlffE_EEvS5_RKT_EUliE_EEviT1_)
	.align		4
        /*002c*/ 	.word	index@(__assertfail)
	.align		4
        /*0030*/ 	.word	index@(_ZN2at6native27unrolled_elementwise_kernelIZZZNS0_68_GLOBAL__N__08176361_30_ActivationHardsigmoidKernel_cu_1520ed90_310227hardsigmoid_backward_kernelERNS_18TensorIteratorBaseEENKUlvE_clEvENKUlvE0_clEvEUlffE_St5arrayIPcLm3EELi4E23TrivialOffsetCalculatorILi2EjESB_ILi1EjENS0_6memory12LoadWithCastILi2EEENSE_13StoreWithCastILi1EEEEEviT_T0_T2_T3_T4_T5_)
	.align		4
        /*0034*/ 	.word	index@(__assertfail)
	.align		4
        /*0038*/ 	.word	index@(_ZN2at6native18elementwise_kernelILi128ELi4EZNS0_15gpu_kernel_implIZZZNS0_68_GLOBAL__N__08176361_30_ActivationHardsigmoidKernel_cu_1520ed90_310227hardsigmoid_backward_kernelERNS_18TensorIteratorBaseEENKUlvE_clEvENKUlvE_clEvEUlddE_EEvS5_RKT_EUliE_EEviT1_)
	.align		4
        /*003c*/ 	.word	index@(__assertfail)
	.align		4
        /*0040*/ 	.word	index@(_ZN2at6native27unrolled_elementwise_kernelIZZZNS0_68_GLOBAL__N__08176361_30_ActivationHardsigmoidKernel_cu_1520ed90_310227hardsigmoid_backward_kernelERNS_18TensorIteratorBaseEENKUlvE_clEvENKUlvE_clEvEUlddE_St5arrayIPcLm3EELi4E23TrivialOffsetCalculatorILi2EjESB_ILi1EjENS0_6memory12LoadWithCastILi2EEENSE_13StoreWithCastILi1EEEEEviT_T0_T2_T3_T4_T5_)
	.align		4
        /*0044*/ 	.word	index@(__assertfail)
	.align		4
        /*0048*/ 	.word	index@(_ZN2at6native18elementwise_kernelILi128ELi4EZNS0_15gpu_kernel_implIZZZNS0_68_GLOBAL__N__08176361_30_ActivationHardsigmoidKernel_cu_1520ed90_310218hardsigmoid_kernelERNS_18TensorIteratorBaseEENKUlvE_clEvENKUlvE2_clEvEUlN3c108BFloat16EE_EEvS5_RKT_EUliE_EEviT1_)
	.align		4
        /*004c*/ 	.word	index@(__assertfail)
	.align		4
        /*0050*/ 	.word	index@(_ZN2at6native27unrolled_elementwise_kernelIZZZNS0_68_GLOBAL__N__08176361_30_ActivationHardsigmoidKernel_cu_1520ed90_310218hardsigmoid_kernelERNS_18TensorIteratorBaseEENKUlvE_clEvENKUlvE2_clEvEUlN3c108BFloat16EE_St5arrayIPcLm2EELi4E23TrivialOffsetCalculatorILi1EjESE_NS0_6memory12LoadWithCastILi1EEENSF_13StoreWithCastILi1EEEEEviT_T0_T2_T3_T4_T5_)
	.align		4
        /*0054*/ 	.word	index@(__assertfail)
	.align		4
        /*0058*/ 	.word	index@(_ZN2at6native18elementwise_kernelILi128ELi4EZNS0_15gpu_kernel_implIZZZNS0_68_GLOBAL__N__08176361_30_ActivationHardsigmoidKernel_cu_1520ed90_310218hardsigmoid_kernelERNS_18TensorIteratorBaseEENKUlvE_clEvENKUlvE1_clEvEUlN3c104HalfEE_EEvS5_RKT_EUliE_EEviT1_)
	.align		4
        /*005c*/ 	.word	index@(__assertfail)
	.align		4
        /*0060*/ 	.word	index@(_ZN2at6native27unrolled_elementwise_kernelIZZZNS0_68_GLOBAL__N__08176361_30_ActivationHardsigmoidKernel_cu_1520ed90_310218hardsigmoid_kernelERNS_18TensorIteratorBaseEENKUlvE_clEvENKUlvE1_clEvEUlN3c104HalfEE_St5arrayIPcLm2EELi4E23TrivialOffsetCalculatorILi1EjESE_NS0_6memory12LoadWithCastILi1EEENSF_13StoreWithCastILi1EEEEEviT_T0_T2_T3_T4_T5_)
	.align		4
        /*0064*/ 	.word	index@(__assertfail)
	.align		4
        /*0068*/ 	.word	index@(_ZN2at6native18elementwise_kernelILi128ELi4EZNS0_15gpu_kernel_implIZZZNS0_68_GLOBAL__N__08176361_30_ActivationHardsigmoidKernel_cu_1520ed90_310218hardsigmoid_kernelERNS_18TensorIteratorBaseEENKUlvE_clEvENKUlvE0_clEvEUlfE_EEvS5_RKT_EUliE_EEviT1_)
	.align		4
        /*006c*/ 	.word	index@(__assertfail)
	.align		4
        /*0070*/ 	.word	index@(_ZN2at6native27unrolled_elementwise_kernelIZZZNS0_68_GLOBAL__N__08176361_30_ActivationHardsigmoidKernel_cu_1520ed90_310218hardsigmoid_kernelERNS_18TensorIteratorBaseEENKUlvE_clEvENKUlvE0_clEvEUlfE_St5arrayIPcLm2EELi4E23TrivialOffsetCalculatorILi1EjESC_NS0_6memory12LoadWithCastILi1EEENSD_13StoreWithCastILi1EEEEEviT_T0_T2_T3_T4_T5_)
	.align		4
        /*0074*/ 	.word	index@(__assertfail)
	.align		4
        /*0078*/ 	.word	index@(_ZN2at6native18elementwise_kernelILi128ELi4EZNS0_15gpu_kernel_implIZZZNS0_68_GLOBAL__N__08176361_30_ActivationHardsigmoidKernel_cu_1520ed90_310218hardsigmoid_kernelERNS_18TensorIteratorBaseEENKUlvE_clEvENKUlvE_clEvEUldE_EEvS5_RKT_EUliE_EEviT1_)
	.align		4
        /*007c*/ 	.word	index@(__assertfail)
	.align		4
        /*0080*/ 	.word	index@(_ZN2at6native27unrolled_elementwise_kernelIZZZNS0_68_GLOBAL__N__08176361_30_ActivationHardsigmoidKernel_cu_1520ed90_310218hardsigmoid_kernelERNS_18TensorIteratorBaseEENKUlvE_clEvENKUlvE_clEvEUldE_St5arrayIPcLm2EELi4E23TrivialOffsetCalculatorILi1EjESC_NS0_6memory12LoadWithCastILi1EEENSD_13StoreWithCastILi1EEEEEviT_T0_T2_T3_T4_T5_)
	.align		4
        /*0084*/ 	.word	index@(__assertfail)
	.align		4
        /*0088*/ 	.word	0x00000000
	.align		4
        /*008c*/ 	.word	0xfffffffe
	.align		4
        /*0090*/ 	.word	0x00000000
	.align		4
        /*0094*/ 	.word	0xfffffffd
	.align		4
        /*0098*/ 	.word	0x00000000
	.align		4
        /*009c*/ 	.word	0xfffffffc


//--------------------- .nv.constant4             --------------------------
	.section	.nv.constant4,"a",@progbits
	.align	8
	.align		8
.nv.constant4:
        /*0000*/ 	.dword	__assertfail
	.align		8
        /*0008*/ 	.dword	__unnamed_1
	.align		8
        /*0010*/ 	.dword	__unnamed_2
	.align		8
        /*0018*/ 	.dword	__unnamed_3
	.align		8
        /*0020*/ 	.dword	__unnamed_4
	.align		8
        /*0028*/ 	.dword	__unnamed_5
	.align		8
        /*0030*/ 	.dword	__unnamed_6
	.align		8
        /*0038*/ 	.dword	__unnamed_7
	.align		8
        /*0040*/ 	.dword	__unnamed_8
	.align		8
        /*0048*/ 	.dword	_ZN66_INTERNAL_08176361_30_ActivationHardsigmoidKernel_cu_1520ed90_31024cuda3std3__468_GLOBAL__N__08176361_30_ActivationHardsigmoidKernel_cu_1520ed90_31026ignoreE
	.align		8
        /*0050*/ 	.dword	_ZN66_INTERNAL_08176361_30_ActivationHardsigmoidKernel_cu_1520ed90_31024cuda3std3__45__cpo5beginE
	.align		8
        /*0058*/ 	.dword	_ZN66_INTERNAL_08176361_30_ActivationHardsigmoidKernel_cu_1520ed90_31024cuda3std3__45__cpo3endE
	.align		8
        /*0060*/ 	.dword	_ZN66_INTERNAL_08176361_30_ActivationHardsigmoidKernel_cu_1520ed90_31024cuda3std3__45__cpo6cbeginE
	.align		8
        /*0068*/ 	.dword	_ZN66_INTERNAL_08176361_30_ActivationHardsigmoidKernel_cu_1520ed90_31024cuda3std3__45__cpo4cendE
	.align		8
        /*0070*/ 	.dword	_ZN66_INTERNAL_08176361_30_ActivationHardsigmoidKernel_cu_1520ed90_31024cuda3std3__45__cpo6rbeginE
	.align		8
        /*0078*/ 	.dword	_ZN66_INTERNAL_08176361_30_ActivationHardsigmoidKernel_cu_1520ed90_31024cuda3std3__45__cpo4rendE
	.align		8
        /*0080*/ 	.dword	_ZN66_INTERNAL_08176361_30_ActivationHardsigmoidKernel_cu_1520ed90_31024cuda3std3__45__cpo7crbeginE
	.align		8
        /*0088*/ 	.dword	_ZN66_INTERNAL_08176361_30_ActivationHardsigmoidKernel_cu_1520ed90_31024cuda3std3__45__cpo5crendE
	.align		8
        /*0090*/ 	.dword	_ZN66_INTERNAL_08176361_30_ActivationHardsigmoidKernel_cu_1520ed90_31024cuda3std3__419piecewise_constructE
	.align		8
        /*0098*/ 	.dword	_ZN66_INTERNAL_08176361_30_ActivationHardsigmoidKernel_cu_1520ed90_31024cuda3std3__48in_placeE
	.align		8
        /*00a0*/ 	.dword	_ZN66_INTERNAL_08176361_30_ActivationHardsigmoidKernel_cu_1520ed90_31024cuda3std3__420unreachable_sentinelE
	.align		8
        /*00a8*/ 	.dword	_ZN66_INTERNAL_08176361_30_ActivationHardsigmoidKernel_cu_1520ed90_31024cuda3std6ranges3__45__cpo4swapE
	.align		8
        /*00b0*/ 	.dword	_ZN66_INTERNAL_08176361_30_ActivationHardsigmoidKernel_cu_1520ed90_31024cuda3std6ranges3__45__cpo9iter_moveE
	.align		8
        /*00b8*/ 	.dword	_ZN66_INTERNAL_08176361_30_ActivationHardsigmoidKernel_cu_1520ed90_31024cuda3std6ranges3__45__cpo5beginE
	.align		8
        /*00c0*/ 	.dword	_ZN66_INTERNAL_08176361_30_ActivationHardsigmoidKernel_cu_1520ed90_31024cuda3std6ranges3__45__cpo3endE
	.align		8
        /*00c8*/ 	.dword	_ZN66_INTERNAL_08176361_30_ActivationHardsigmoidKernel_cu_1520ed90_31024cuda3std6ranges3__45__cpo6cbeginE
	.align		8
        /*00d0*/ 	.dword	_ZN66_INTERNAL_08176361_30_ActivationHardsigmoidKernel_cu_1520ed90_31024cuda3std6ranges3__45__cpo4cendE
	.align		8
        /*00d8*/ 	.dword	_ZN66_INTERNAL_08176361_30_ActivationHardsigmoidKernel_cu_1520ed90_31024cuda3std6ranges3__45__cpo7advanceE
	.align		8
        /*00e0*/ 	.dword	_ZN66_INTERNAL_08176361_30_ActivationHardsigmoidKernel_cu_1520ed90_31024cuda3std6ranges3__45__cpo9iter_swapE
	.align		8
        /*00e8*/ 	.dword	_ZN66_INTERNAL_08176361_30_ActivationHardsigmoidKernel_cu_1520ed90_31024cuda3std6ranges3__45__cpo4nextE
	.align		8
        /*00f0*/ 	.dword	_ZN66_INTERNAL_08176361_30_ActivationHardsigmoidKernel_cu_1520ed90_31024cuda3std6ranges3__45__cpo4prevE
	.align		8
        /*00f8*/ 	.dword	_ZN66_INTERNAL_08176361_30_ActivationHardsigmoidKernel_cu_1520ed90_31024cuda3std6ranges3__45__cpo4dataE
	.align		8
        /*0100*/ 	.dword	_ZN66_INTERNAL_08176361_30_ActivationHardsigmoidKernel_cu_1520ed90_31024cuda3std6ranges3__45__cpo5cdataE
	.align		8
        /*0108*/ 	.dword	_ZN66_INTERNAL_08176361_30_ActivationHardsigmoidKernel_cu_1520ed90_31024cuda3std6ranges3__45__cpo4sizeE
	.align		8
        /*0110*/ 	.dword	_ZN66_INTERNAL_08176361_30_ActivationHardsigmoidKernel_cu_1520ed90_31024cuda3std6ranges3__45__cpo5ssizeE
	.align		8
        /*0118*/ 	.dword	_ZN66_INTERNAL_08176361_30_ActivationHardsigmoidKernel_cu_1520ed90_31024cuda3std6ranges3__45__cpo8distanceE
	.align		8
        /*0120*/ 	.dword	_ZN66_INTERNAL_08176361_30_ActivationHardsigmoidKernel_cu_1520ed90_31026thrust24THRUST_300001_SM_1000_NS6system6detail10sequential3seqE
	.align		8
        /*0128*/ 	.dword	$str$6
	.align		8
        /*0130*/ 	.dword	$str$7


//--------------------- .text._ZN2at6native18elementwise_kernelILi128ELi4EZNS0_15gpu_kernel_implIZZZNS0_68_GLOBAL__N__08176361_30_ActivationHardsigmoidKernel_cu_1520ed90_310227hardsigmoid_backward_kernelERNS_18TensorIteratorBaseEENKUlvE_clEvENKUlvE2_clEvEUlN3c108BFloat16ES9_E_EEvS5_RKT_EUliE_EEviT1_ --------------------------
	.section	.text._ZN2at6native18elementwise_kernelILi128ELi4EZNS0_15gpu_kernel_implIZZZNS0_68_GLOBAL__N__08176361_30_ActivationHardsigmoidKernel_cu_1520ed90_310227hardsigmoid_backward_kernelERNS_18TensorIteratorBaseEENKUlvE_clEvENKUlvE2_clEvEUlN3c108BFloat16ES9_E_EEvS5_RKT_EUliE_EEviT1_,"ax",@progbits
	.align	128
        .global         _ZN2at6native18elementwise_kernelILi128ELi4EZNS0_15gpu_kernel_implIZZZNS0_68_GLOBAL__N__08176361_30_ActivationHardsigmoidKernel_cu_1520ed90_310227hardsigmoid_backward_kernelERNS_18TensorIteratorBaseEENKUlvE_clEvENKUlvE2_clEvEUlN3c108BFloat16ES9_E_EEvS5_RKT_EUliE_EEviT1_
        .type           _ZN2at6native18elementwise_kernelILi128ELi4EZNS0_15gpu_kernel_implIZZZNS0_68_GLOBAL__N__08176361_30_ActivationHardsigmoidKernel_cu_1520ed90_310227hardsigmoid_backward_kernelERNS_18TensorIteratorBaseEENKUlvE_clEvENKUlvE2_clEvEUlN3c108BFloat16ES9_E_EEvS5_RKT_EUliE_EEviT1_,@function
        .size           _ZN2at6native18elementwise_kernelILi128ELi4EZNS0_15gpu_kernel_implIZZZNS0_68_GLOBAL__N__08176361_30_ActivationHardsigmoidKernel_cu_1520ed90_310227hardsigmoid_backward_kernelERNS_18TensorIteratorBaseEENKUlvE_clEvENKUlvE2_clEvEUlN3c108BFloat16ES9_E_EEvS5_RKT_EUliE_EEviT1_,(.L_x_5901 - _ZN2at6native18elementwise_kernelILi128ELi4EZNS0_15gpu_kernel_implIZZZNS0_68_GLOBAL__N__08176361_30_ActivationHardsigmoidKernel_cu_1520ed90_310227hardsigmoid_backward_kernelERNS_18TensorIteratorBaseEENKUlvE_clEvENKUlvE2_clEvEUlN3c108BFloat16ES9_E_EEvS5_RKT_EUliE_EEviT1_)
        .other          _ZN2at6native18elementwise_kernelILi128ELi4EZNS0_15gpu_kernel_implIZZZNS0_68_GLOBAL__N__08176361_30_ActivationHardsigmoidKernel_cu_1520ed90_310227hardsigmoid_backward_kernelERNS_18TensorIteratorBaseEENKUlvE_clEvENKUlvE2_clEvEUlN3c108BFloat16ES9_E_EEvS5_RKT_EUliE_EEviT1_,@"STO_CUDA_ENTRY STV_DEFAULT"
_ZN2at6native18elementwise_kernelILi128ELi4EZNS0_15gpu_kernel_implIZZZNS0_68_GLOBAL__N__08176361_30_ActivationHardsigmoidKernel_cu_1520ed90_310227hardsigmoid_backward_kernelERNS_18TensorIteratorBaseEENKUlvE_clEvENKUlvE2_clEvEUlN3c108BFloat16ES9_E_EEvS5_RKT_EUliE_EEviT1_:
.text._ZN2at6native18elementwise_kernelILi128ELi4EZNS0_15gpu_kernel_implIZZZNS0_68_GLOBAL__N__08176361_30_ActivationHardsigmoidKernel_cu_1520ed90_310227hardsigmoid_backward_kernelERNS_18TensorIteratorBaseEENKUlvE_clEvENKUlvE2_clEvEUlN3c108BFloat16ES9_E_EEvS5_RKT_EUliE_EEviT1_:
[----:B------:R-:W0:Y:S01]  /*0000*/  LDC R1, c[0x0][0x37c] ;  /* 0x0000df00ff017b82 */ /* 0x000e220000000800 */
[----:B------:R-:W1:Y:S07]  /*0010*/  S2R R17, SR_TID.X ;  /* 0x0000000000117919 */ /* 0x000e6e0000002100 */
[----:B------:R-:W2:Y:S01]  /*0020*/  S2UR UR4, SR_CTAID.X ;  /* 0x00000000000479c3 */ /* 0x000ea20000002500 */
[----:B------:R-:W3:Y:S01]  /*0030*/  LDCU UR41, c[0x0][0x388] ;  /* 0x00007100ff2977ac */ /* 0x000ee20008000800 */
[----:B------:R-:W-:Y:S01]  /*0040*/  BSSY.RECONVERGENT B6, `(.L_x_0) ;  /* 0x0000468000067945 */ /* 0x000fe20003800200 */
[----:B------:R-:W4:Y:S01]  /*0050*/  LDCU UR5, c[0x0][0x380] ;  /* 0x00007000ff0577ac */ /* 0x000f220008000800 */
[----:B------:R-:W5:Y:S01]  /*0060*/  LDCU UR40, c[0x0][0x618] ;  /* 0x0000c300ff2877ac */ /* 0x000f620008000800 */
[----:B------:R-:W0:Y:S01]  /*0070*/  LDCU.64 UR36, c[0x0][0x358] ;  /* 0x00006b00ff2477ac */ /* 0x000e220008000a00 */
[----:B---3--:R-:W-:-:S04]  /*0080*/  UIADD3 UR39, UPT, UPT, UR41, -0x1, URZ ;  /* 0xffffffff29277890 */ /* 0x008fc8000fffe0ff */
[----:B------:R-:W-:Y:S02]  /*0090*/  UISETP.LT.U32.AND UP0, UPT, UR39, 0x18, UPT ;  /* 0x000000182700788c */ /* 0x000fe4000bf01070 */
[----:B--2---:R-:W-:Y:S02]  /*00a0*/  USHF.L.U32 UR4, UR4, 0x9, URZ ;  /* 0x0000000904047899 */ /* 0x004fe400080006ff */
[----:B------:R-:W-:Y:S02]  /*00b0*/  USEL UR38, UR39, 0x18, UP0 ;  /* 0x0000001827267887 */ /* 0x000fe40008000000 */
[----:B-----5:R-:W-:Y:S02]  /*00c0*/  UPRMT UR43, UR40, 0x7770, URZ ;  /* 0x00007770282b7896 */ /* 0x020fe400080000ff */
[----:B-1----:R-:W-:Y:S01]  /*00d0*/  LOP3.LUT R17, R17, UR4, RZ, 0xfc, !PT ;  /* 0x0000000411117c12 */ /* 0x002fe2000f8efcff */
[----:B------:R-:W-:Y:S02]  /*00e0*/  UPRMT UR42, UR40, 0x7771, URZ ;  /* 0x00007771282a7896 */ /* 0x000fe400080000ff */
[----:B------:R-:W-:Y:S01]  /*00f0*/  UPRMT UR44, UR40, 0x7772, URZ ;  /* 0x00007772282c7896 */ /* 0x000fe200080000ff */
[----:B----4-:R-:W-:Y:S01]  /*0100*/  ISETP.GE.AND P0, PT, R17, UR5, PT ;  /* 0x0000000511007c0c */ /* 0x010fe2000bf06270 */
[----:B------:R-:W-:-:S12]  /*0110*/  UIADD3 UR38, UPT, UPT, UR38, 0x1, URZ ;  /* 0x0000000126267890 */ /* 0x000fd8000fffe0ff */
[----:B0-----:R-:W-:Y:S05]  /*0120*/  @P0 BRA `(.L_x_1) ;  /* 0x0000004400640947 */ /* 0x001fea0003800000 */
[----:B------:R-:W-:Y:S01]  /*0130*/  UISETP.NE.AND UP0, UPT, UR41, URZ, UPT ;  /* 0x000000ff2900728c */ /* 0x000fe2000bf05270 */
[----:B------:R-:W-:Y:S02]  /*0140*/  IMAD.MOV.U32 R18, RZ, RZ, RZ ;  /* 0x000000ffff127224 */ /* 0x000fe400078e00ff */
[----:B------:R-:W-:Y:S02]  /*0150*/  IMAD.MOV.U32 R0, RZ, RZ, RZ ;  /* 0x000000ffff007224 */ /* 0x000fe400078e00ff */
[----:B------:R-:W-:-:S04]  /*0160*/  IMAD.MOV.U32 R16, RZ, RZ, RZ ;  /* 0x000000ffff107224 */ /* 0x000fc800078e00ff */
[----:B------:R-:W-:Y:S05]  /*0170*/  BRA.U !UP0, `(.L_x_2) ;  /* 0x0000001508707547 */ /* 0x000fea000b800000 */
[----:B------:R-:W0:Y:S01]  /*0180*/  LDCU.64 UR4, c[0x0][0x390] ;  /* 0x00007200ff0477ac */ /* 0x000e220008000a00 */
[----:B------:R-:W-:Y:S01]  /*0190*/  IMAD.MOV.U32 R16, RZ, RZ, RZ ;  /* 0x000000ffff107224 */ /* 0x000fe200078e00ff */
[----:B------:R-:W1:Y:S01]  /*01a0*/  LDCU UR6, c[0x0][0x38c] ;  /* 0x00007180ff0677ac */ /* 0x000e620008000800 */
[----:B------:R-:W2:Y:S01]  /*01b0*/  LDCU.64 UR8, c[0x0][0x4b8] ;  /* 0x00009700ff0877ac */ /* 0x000ea20008000a00 */
[----:B------:R-:W-:Y:S01]  /*01c0*/  UISETP.NE.AND UP0, UPT, UR39, URZ, UPT ;  /* 0x000000ff2700728c */ /* 0x000fe2000bf05270 */
[----:B0-----:R-:W-:Y:S01]  /*01d0*/  IMAD.HI.U32 R2, R17, UR4, R16 ;  /* 0x0000000411027c27 */ /* 0x001fe2000f8e0010 */
[----:B------:R-:W0:Y:S04]  /*01e0*/  LDCU UR4, c[0x0][0x4c0] ;  /* 0x00009800ff0477ac */ /* 0x000e280008000800 */
[----:B------:R-:W-:-:S05]  /*01f0*/  SHF.R.U32.HI R3, RZ, UR5, R2 ;  /* 0x00000005ff037c19 */ /* 0x000fca0008011602 */
[----:B------:R-:W-:-:S04]  /*0200*/  IMAD.MOV R18, RZ, RZ, -R3 ;  /* 0x000000ffff127224 */ /* 0x000fc800078e0a03 */
[----:B-1----:R-:W-:-:S04]  /*0210*/  IMAD R18, R18, UR6, R17 ;  /* 0x0000000612127c24 */ /* 0x002fc8000f8e0211 */
[C---:B--2---:R-:W-:Y:S02]  /*0220*/  IMAD R16, R18.reuse, UR8, RZ ;  /* 0x0000000812107c24 */ /* 0x044fe4000f8e02ff */
[C---:B------:R-:W-:Y:S02]  /*0230*/  IMAD R0, R18.reuse, UR9, RZ ;  /* 0x0000000912007c24 */ /* 0x040fe4000f8e02ff */
[----:B0-----:R-:W-:Y:S01]  /*0240*/  IMAD R18, R18, UR4, RZ ;  /* 0x0000000412127c24 */ /* 0x001fe2000f8e02ff */
[----:B------:R-:W-:Y:S06]  /*0250*/  BRA.U !UP0, `(.L_x_2) ;  /* 0x0000001508387547 */ /* 0x000fec000b800000 */
[----:B------:R-:W0:Y:S01]  /*0260*/  LDCU.64 UR6, c[0x0][0x398] ;  /* 0x00007300ff0677ac */ /* 0x000e220008000a00 */
[----:B------:R-:W-:Y:S01]  /*0270*/  IMAD.MOV.U32 R2, RZ, RZ, RZ ;  /* 0x000000ffff027224 */ /* 0x000fe200078e00ff */
[----:B------:R-:W1:Y:S01]  /*0280*/  LDCU UR4, c[0x0][0x3a0] ;  /* 0x00007400ff0477ac */ /* 0x000e620008000800 */
[----:B------:R-:W2:Y:S01]  /*0290*/  LDCU UR5, c[0x0][0x4c4] ;  /* 0x00009880ff0577ac */ /* 0x000ea20008000800 */
[----:B------:R-:W3:Y:S01]  /*02a0*/  LDCU.64 UR8, c[0x0][0x4c8] ;  /* 0x00009900ff0877ac */ /* 0x000ee20008000a00 */
[----:B------:R-:W-:Y:S01]  /*02b0*/  UISETP.NE.AND UP0, UPT, UR38, 0x2, UPT ;  /* 0x000000022600788c */ /* 0x000fe2000bf05270 */
[----:B0-----:R-:W-:-:S05]  /*02c0*/  IMAD.HI.U32 R4, R3, UR7, R2 ;  /* 0x0000000703047c27 */ /* 0x001fca000f8e0002 */
[----:B-1----:R-:W-:-:S04]  /*02d0*/  SHF.R.U32.HI R5, RZ, UR4, R4 ;  /* 0x00000004ff057c19 */ /* 0x002fc80008011604 */
[----:B------:R-:W-:-:S05]  /*02e0*/  IADD3 R2, PT, PT, -R5, RZ, RZ ;  /* 0x000000ff05027210 */ /* 0x000fca0007ffe1ff */
[----:B------:R-:W-:-:S04]  /*02f0*/  IMAD R3, R2, UR6, R3 ;  /* 0x0000000602037c24 */ /* 0x000fc8000f8e0203 */
[C---:B--2---:R-:W-:Y:S02]  /*0300*/  IMAD R16, R3.reuse, UR5, R16 ;  /* 0x0000000503107c24 */ /* 0x044fe4000f8e0210 */
[C---:B---3--:R-:W-:Y:S02]  /*0310*/  IMAD R0, R3.reuse, UR8, R0 ;  /* 0x0000000803007c24 */ /* 0x048fe4000f8e0200 */
[----:B------:R-:W-:Y:S01]  /*0320*/  IMAD R18, R3, UR9, R18 ;  /* 0x0000000903127c24 */ /* 0x000fe2000f8e0212 */
[----:B------:R-:W-:Y:S06]  /*0330*/  BRA.U !UP0, `(.L_x_2) ;  /* 0x0000001508007547 */ /* 0x000fec000b800000 */
[----:B------:R-:W0:Y:S01]  /*0340*/  LDCU.64 UR4, c[0x0][0x3a8] ;  /* 0x00007500ff0477ac */ /* 0x000e220008000a00 */
[----:B------:R-:W-:Y:S01]  /*0350*/  IMAD.MOV.U32 R4, RZ, RZ, RZ ;  /* 0x000000ffff047224 */ /* 0x000fe200078e00ff */
[----:B------:R-:W1:Y:S01]  /*0360*/  LDCU UR6, c[0x0][0x3a4] ;  /* 0x00007480ff0677ac */ /* 0x000e620008000800 */
[----:B------:R-:W2:Y:S01]  /*0370*/  LDCU.64 UR8, c[0x0][0x4d0] ;  /* 0x00009a00ff0877ac */ /* 0x000ea20008000a00 */
[----:B------:R-:W-:Y:S01]  /*0380*/  UISETP.NE.AND UP0, UPT, UR38, 0x3, UPT ;  /* 0x000000032600788c */ /* 0x000fe2000bf05270 */
[----:B0-----:R-:W-:Y:S01]  /*0390*/  IMAD.HI.U32 R2, R5, UR4, R4 ;  /* 0x0000000405027c27 */ /* 0x001fe2000f8e0004 */
[----:B------:R-:W0:Y:S04]  /*03a0*/  LDCU UR4, c[0x0][0x4d8] ;  /* 0x00009b00ff0477ac */ /* 0x000e280008000800 */
[----:B------:R-:W-:-:S05]  /*03b0*/  SHF.R.U32.HI R3, RZ, UR5, R2 ;  /* 0x00000005ff037c19 */ /* 0x000fca0008011602 */
[----:B------:R-:W-:-:S04]  /*03c0*/  IMAD.MOV R4, RZ, RZ, -R3 ;  /* 0x000000ffff047224 */ /* 0x000fc800078e0a03 */
[----:B-1----:R-:W-:-:S04]  /*03d0*/  IMAD R5, R4, UR6, R5 ;  /* 0x0000000604057c24 */ /* 0x002fc8000f8e0205 */
[C---:B--2---:R-:W-:Y:S02]  /*03e0*/  IMAD R16, R5.reuse, UR8, R16 ;  /* 0x0000000805107c24 */ /* 0x044fe4000f8e0210 */
[C---:B------:R-:W-:Y:S02]  /*03f0*/  IMAD R0, R5.reuse, UR9, R0 ;  /* 0x0000000905007c24 */ /* 0x040fe4000f8e0200 */
[----:B0-----:R-:W-:Y:S01]  /*0400*/  IMAD R18, R5, UR4, R18 ;  /* 0x0000000405127c24 */ /* 0x001fe2000f8e0212 */
        /* <DEDUP_REMOVED lines=8> */
[----:B-1----:R-:W-:-:S05]  /*0490*/  SHF.R.U32.HI R5, RZ, UR4, R4 ;  /* 0x00000004ff057c19 */ /* 0x002fca0008011604 */
[----:B------:R-:W-:-:S04]  /*04a0*/  IMAD.MOV R2, RZ, RZ, -R5 ;  /* 0x000000ffff027224 */ /* 0x000fc800078e0a05 */
        /* <DEDUP_REMOVED lines=20> */
[----:B------:R-:W-:Y:S01]  /*05f0*/  HFMA2 R2, -RZ, RZ, 0, 0 ;  /* 0x00000000ff027431 */ /* 0x000fe200000001ff */
        /* <DEDUP_REMOVED lines=47> */
[----:B------:R-:W-:-:S04]  /*08f0*/  SHF.R.U32.HI R3, RZ, UR5, R2 ;  /* 0x00000005ff037c19 */ /* 0x000fc80008011602 */
[----:B------:R-:W-:-:S05]  /*0900*/  IADD3 R4, PT, PT, -R3, RZ, RZ ;  /* 0x000000ff03047210 */ /* 0x000fca0007ffe1ff */
        /* <DEDUP_REMOVED lines=48> */
[----:B------:R-:W-:Y:S01]  /*0c10*/  MOV R4, RZ ;  /* 0x000000ff00047202 */ /* 0x000fe20000000f00 */
[----:B------:R-:W1:Y:S01]  /*0c20*/  LDCU UR6, c[0x0][0x41c] ;  /* 0x00008380ff0677ac */ /* 0x000e620008000800 */
[----:B------:R-:W2:Y:S01]  /*0c30*/  LDCU.64 UR8, c[0x0][0x548] ;  /* 0x0000a900ff0877ac */ /* 0x000ea20008000a00 */
[----:B------:R-:W-:Y:S02]  /*0c40*/  UISETP.NE.AND UP0, UPT, UR38, 0xd, UPT ;  /* 0x0000000d2600788c */ /* 0x000fe4000bf05270 */
        /* <DEDUP_REMOVED lines=166> */
[----:B------:R-:W2:Y:S02]  /*16b0*/  LDCU.64 UR8, c[0x0][0x5d8] ;  /* 0x0000bb00ff0877ac */ /* 0x000ea40008000a00 */
[----:B0-----:R-:W-:Y:S01]  /*16c0*/  IMAD.HI.U32 R2, R5, UR4, R4 ;  /* 0x0000000405027c27 */ /* 0x001fe2000f8e0004 */
[----:B------:R-:W0:Y:S04]  /*16d0*/  LDCU UR4, c[0x0][0x5e0] ;  /* 0x0000bc00ff0477ac */ /* 0x000e280008000800 */
[----:B------:R-:W-:-:S05]  /*16e0*/  SHF.R.U32.HI R2, RZ, UR5, R2 ;  /* 0x00000005ff027c19 */ /* 0x000fca0008011602 */
[----:B------:R-:W-:-:S04]  /*16f0*/  IMAD.MOV R3, RZ, RZ, -R2 ;  /* 0x000000ffff037224 */ /* 0x000fc800078e0a02 */
[----:B-1----:R-:W-:-:S04]  /*1700*/  IMAD R5, R3, UR6, R5 ;  /* 0x0000000603057c24 */ /* 0x002fc8000f8e0205 */
[C---:B--2---:R-:W-:Y:S02]  /*1710*/  IMAD R16, R5.reuse, UR8, R16 ;  /* 0x0000000805107c24 */ /* 0x044fe4000f8e0210 */
[C---:B------:R-:W-:Y:S02]  /*1720*/  IMAD R0, R5.reuse, UR9, R0 ;  /* 0x0000000905007c24 */ /* 0x040fe4000f8e0200 */
[----:B0-----:R-:W-:-:S07]  /*1730*/  IMAD R18, R5, UR4, R18 ;  /* 0x0000000405127c24 */ /* 0x001fce000f8e0212 */
.L_x_2:
[----:B------:R-:W0:Y:S01]  /*1740*/  LDCU.64 UR6, c[0x0][0x5f0] ;  /* 0x0000be00ff0677ac */ /* 0x000e220008000a00 */
[----:B------:R-:W-:-:S04]  /*1750*/  UPRMT UR4, UR40, 0x7771, URZ ;  /* 0x0000777128047896 */ /* 0x000fc800080000ff */
[----:B------:R-:W-:Y:S01]  /*1760*/  UISETP.GT.AND UP0, UPT, UR4, 0x9, UPT ;  /* 0x000000090400788c */ /* 0x000fe2000bf04270 */
[----:B0-----:R-:W-:-:S05]  /*1770*/  IADD3 R2, P0, PT, R0, UR6, RZ ;  /* 0x0000000600027c10 */ /* 0x001fca000ff1e0ff */
[----:B------:R-:W-:-:S03]  /*1780*/  IMAD.X R3, RZ, RZ, UR7, P0 ;  /* 0x00000007ff037e24 */ /* 0x000fc600080e06ff */
[----:B------:R-:W-:Y:S05]  /*1790*/  BRA.U UP0, `(.L_x_3) ;  /* 0x0000000500307547 */ /* 0x000fea000b800000 */
[----:B------:R-:W-:-:S09]  /*17a0*/  UISETP.GT.AND UP0, UPT, UR4, 0x4, UPT ;  /* 0x000000040400788c */ /* 0x000fd2000bf04270 */
[----:B------:R-:W-:Y:S05]  /*17b0*/  BRA.U UP0, `(.L_x_4) ;  /* 0x0000000100947547 */ /* 0x000fea000b800000 */
[----:B------:R-:W-:-:S09]  /*17c0*/  UISETP.GT.AND UP0, UPT, UR4, 0x1, UPT ;  /* 0x000000010400788c */ /* 0x000fd2000bf04270 */
[----:B------:R-:W-:Y:S05]  /*17d0*/  BRA.U UP0, `(.L_x_5) ;  /* 0x0000000100387547 */ /* 0x000fea000b800000 */
[----:B------:R-:W-:-:S09]  /*17e0*/  UISETP.NE.AND UP0, UPT, UR42, URZ, UPT ;  /* 0x000000ff2a00728c */ /* 0x000fd2000bf05270 */
[----:B------:R-:W-:Y:S05]  /*17f0*/  BRA.U !UP0, `(.L_x_6) ;  /* 0x00000001081c7547 */ /* 0x000fea000b800000 */
[----:B------:R-:W-:-:S09]  /*1800*/  UISETP.NE.AND UP0, UPT, UR4, 0x1, UPT ;  /* 0x000000010400788c */ /* 0x000fd2000bf05270 */
[----:B------:R-:W-:Y:S05]  /*1810*/  BRA.U UP0, `(.L_x_7) ;  /* 0x0000000d004c7547 */ /* 0x000fea000b800000 */
[----:B------:R-:W2:Y:S02]  /*1820*/  LDG.E.S8 R2, desc[UR36][R2.64] ;  /* 0x0000002402027981 */ /* 0x000ea4000c1e1300 */
[----:B--2---:R-:W0:Y:S02]  /*1830*/  I2F.S16 R0, R2 ;  /* 0x0000000200007306 */ /* 0x004e240000101400 */
[----:B0-----:R-:W-:-:S04]  /*1840*/  F2FP.BF16.F32.PACK_AB R0, RZ, R0 ;  /* 0x00000000ff00723e */ /* 0x001fc800000010ff */
[----:B------:R-:W-:Y:S01]  /*1850*/  PRMT R19, R0, 0x7610, R19 ;  /* 0x0000761000137816 */ /* 0x000fe20000000013 */
[----:B------:R-:W-:Y:S06]  /*1860*/  BRA `(.L_x_8) ;  /* 0x0000000c00d47947 */ /* 0x000fec0003800000 */
.L_x_6:
[----:B------:R-:W2:Y:S02]  /*1870*/  LDG.E.U8 R2, desc[UR36][R2.64] ;  /* 0x0000002402027981 */ /* 0x000ea4000c1e1100 */
[----:B--2---:R-:W-:-:S04]  /*1880*/  I2FP.F32.U32 R0, R2 ;  /* 0x0000000200007245 */ /* 0x004fc80000201000 */
[----:B------:R-:W-:-:S04]  /*1890*/  F2FP.BF16.F32.PACK_AB R0, RZ, R0 ;  /* 0x00000000ff00723e */ /* 0x000fc800000010ff */
[----:B------:R-:W-:Y:S01]  /*18a0*/  PRMT R19, R0, 0x7610, R19 ;  /* 0x0000761000137816 */ /* 0x000fe20000000013 */
[----:B------:R-:W-:Y:S06]  /*18b0*/  BRA `(.L_x_8) ;  /* 0x0000000c00c07947 */ /* 0x000fec0003800000 */
.L_x_5:
[----:B------:R-:W-:-:S09]  /*18c0*/  UISETP.NE.AND UP0, UPT, UR4, 0x2, UPT ;  /* 0x000000020400788c */ /* 0x000fd2000bf05270 */
[----:B------:R-:W-:Y:S05]  /*18d0*/  BRA.U !UP0, `(.L_x_9) ;  /* 0x0000000108387547 */ /* 0x000fea000b800000 */
[----:B------:R-:W-:-:S09]  /*18e0*/  UISETP.NE.AND UP0, UPT, UR4, 0x3, UPT ;  /* 0x000000030400788c */ /* 0x000fd2000bf05270 */
[----:B------:R-:W-:Y:S05]  /*18f0*/  BRA.U !UP0, `(.L_x_10) ;  /* 0x00000001081c7547 */ /* 0x000fea000b800000 */
[----:B------:R-:W-:-:S09]  /*1900*/  UISETP.NE.AND UP0, UPT, UR4, 0x4, UPT ;  /* 0x000000040400788c */ /* 0x000fd2000bf05270 */
[----:B------:R-:W-:Y:S05]  /*1910*/  BRA.U UP0, `(.L_x_7) ;  /* 0x0000000d000c7547 */ /* 0x000fea000b800000 */
[----:B------:R-:W2:Y:S02]  /*1920*/  LDG.E.64 R2, desc[UR36][R2.64] ;  /* 0x0000002402027981 */ /* 0x000ea4000c1e1b00 */
[----:B--2---:R-:W0:Y:S02]  /*1930*/  I2F.S64 R0, R2 ;  /* 0x0000000200007312 */ /* 0x004e240000301400 */
[----:B0-----:R-:W-:-:S04]  /*1940*/  F2FP.BF16.F32.PACK_AB R0, RZ, R0 ;  /* 0x00000000ff00723e */ /* 0x001fc800000010ff */
[----:B------:R-:W-:Y:S01]  /*1950*/  PRMT R19, R0, 0x7610, R19 ;  /* 0x0000761000137816 */ /* 0x000fe20000000013 */
[----:B------:R-:W-:Y:S06]  /*1960*/  BRA `(.L_x_8) ;  /* 0x0000000c00947947 */ /* 0x000fec0003800000 */
.L_x_10:
[----:B------:R-:W2:Y:S02]  /*1970*/  LDG.E R2, desc[UR36][R2.64] ;  /* 0x0000002402027981 */ /* 0x000ea4000c1e1900 */
[----:B--2---:R-:W-:-:S04]  /*1980*/  I2FP.F32.S32 R0, R2 ;  /* 0x0000000200007245 */ /* 0x004fc80000201400 */
[----:B------:R-:W-:-:S04]  /*1990*/  F2FP.BF16.F32.PACK_AB R0, RZ, R0 ;  /* 0x00000000ff00723e */ /* 0x000fc800000010ff */
[----:B------:R-:W-:Y:S01]  /*19a0*/  PRMT R19, R0, 0x7610, R19 ;  /* 0x0000761000137816 */ /* 0x000fe20000000013 */
[----:B------:R-:W-:Y:S06]  /*19b0*/  BRA `(.L_x_8) ;  /* 0x0000000c00807947 */ /* 0x000fec0003800000 */
.L_x_9:
[----:B------:R-:W2:Y:S02]  /*19c0*/  LDG.E.U16 R2, desc[UR36][R2.64] ;  /* 0x0000002402027981 */ /* 0x000ea4000c1e1500 */
[----:B--2---:R-:W0:Y:S02]  /*19d0*/  I2F.S16 R0, R2 ;  /* 0x0000000200007306 */ /* 0x004e240000101400 */
[----:B0-----:R-:W-:-:S04]  /*19e0*/  F2FP.BF16.F32.PACK_AB R0, RZ, R0 ;  /* 0x00000000ff00723e */ /* 0x001fc800000010ff */
[----:B------:R-:W-:Y:S01]  /*19f0*/  PRMT R19, R0, 0x7610, R19 ;  /* 0x0000761000137816 */ /* 0x000fe20000000013 */
[----:B------:R-:W-:Y:S06]  /*1a00*/  BRA `(.L_x_8) ;  /* 0x0000000c006c7947 */ /* 0x000fec0003800000 */
.L_x_4:
[----:B------:R-:W-:-:S09]  /*1a10*/  UISETP.GT.AND UP0, UPT, UR4, 0x6, UPT ;  /* 0x000000060400788c */ /* 0x000fd2000bf04270 */
[----:B------:R-:W-:Y:S05]  /*1a20*/  BRA.U UP0, `(.L_x_11) ;  /* 0x0000000100307547 */ /* 0x000fea000b800000 */
[----:B------:R-:W-:-:S09]  /*1a30*/  UISETP.NE.AND UP0, UPT, UR4, 0x5, UPT ;  /* 0x000000050400788c */ /* 0x000fd2000bf05270 */
[----:B------:R-:W-:Y:S05]  /*1a40*/  BRA.U !UP0, `(.L_x_12) ;  /* 0x0000000108147547 */ /* 0x000fea000b800000 */
[----:B------:R-:W-:-:S09]  /*1a50*/  UISETP.NE.AND UP0, UPT, UR4, 0x6, UPT ;  /* 0x000000060400788c */ /* 0x000fd2000bf05270 */
[----:B------:R-:W-:Y:S05]  /*1a60*/  BRA.U UP0, `(.L_x_7) ;  /* 0x0000000900b87547 */ /* 0x000fea000b800000 */
[----:B------:R-:W2:Y:S02]  /*1a70*/  LDG.E R2, desc[UR36][R2.64] ;  /* 0x0000002402027981 */ /* 0x000ea4000c1e1900 */
[----:B--2---:R-:W-:Y:S01]  /*1a80*/  F2FP.BF16.F32.PACK_AB R19, RZ, R2 ;  /* 0x00000002ff13723e */ /* 0x004fe200000010ff */
[----:B------:R-:W-:Y:S06]  /*1a90*/  BRA `(.L_x_8) ;  /* 0x0000000c00487947 */ /* 0x000fec0003800000 */
.L_x_12:
[----:B------:R-:W2:Y:S02]  /*1aa0*/  LDG.E.U16 R0, desc[UR36][R2.64] ;  /* 0x0000002402007981 */ /* 0x000ea4000c1e1500 */
[----:B--2---:R-:W-:-:S05]  /*1ab0*/  HADD2.F32 R0, -RZ, R0.H0_H0 ;  /* 0x20000000ff007230 */ /* 0x004fca0000004100 */
[----:B------:R-:W-:-:S04]  /*1ac0*/  F2FP.BF16.F32.PACK_AB R0, RZ, R0 ;  /* 0x00000000ff00723e */ /* 0x000fc800000010ff */
[----:B------:R-:W-:Y:S01]  /*1ad0*/  PRMT R19, R0, 0x7610, R19 ;  /* 0x0000761000137816 */ /* 0x000fe20000000013 */
[----:B------:R-:W-:Y:S06]  /*1ae0*/  BRA `(.L_x_8) ;  /* 0x0000000c00347947 */ /* 0x000fec0003800000 */
.L_x_11:
[----:B------:R-:W-:-:S09]  /*1af0*/  UISETP.NE.AND UP0, UPT, UR4, 0x7, UPT ;  /* 0x000000070400788c */ /* 0x000fd2000bf05270 */
[----:B------:R-:W-:Y:S05]  /*1b00*/  BRA.U !UP0, `(.L_x_13) ;  /* 0x0000000108307547 */ /* 0x000fea000b800000 */
[----:B------:R-:W-:-:S09]  /*1b10*/  UISETP.NE.AND UP0, UPT, UR4, 0x8, UPT ;  /* 0x000000080400788c */ /* 0x000fd2000bf05270 */
[----:B------:R-:W-:Y:S05]  /*1b20*/  BRA.U !UP0, `(.L_x_14) ;  /* 0x0000000108147547 */ /* 0x000fea000b800000 */
[----:B------:R-:W-:-:S09]  /*1b30*/  UISETP.NE.AND UP0, UPT, UR4, 0x9, UPT ;  /* 0x000000090400788c */ /* 0x000fd2000bf05270 */
[----:B------:R-:W-:Y:S05]  /*1b40*/  BRA.U UP0, `(.L_x_7) ;  /* 0x0000000900807547 */ /* 0x000fea000b800000 */
[----:B------:R-:W2:Y:S02]  /*1b50*/  LDG.E R2, desc[UR36][R2.64] ;  /* 0x0000002402027981 */ /* 0x000ea4000c1e1900 */
[----:B--2---:R-:W-:Y:S01]  /*1b60*/  F2FP.BF16.F32.PACK_AB R19, RZ, R2 ;  /* 0x00000002ff13723e */ /* 0x004fe200000010ff */
[----:B------:R-:W-:Y:S06]  /*1b70*/  BRA `(.L_x_8) ;  /* 0x0000000c00107947 */ /* 0x000fec0003800000 */
.L_x_14:
[----:B------:R-:W2:Y:S02]  /*1b80*/  LDG.E.U16 R2, desc[UR36][R2.64] ;  /* 0x0000002402027981 */ /* 0x000ea4000c1e1500 */
[----:B--2---:R-:W-:-:S05]  /*1b90*/  HADD2.F32 R0, -RZ, R2.H0_H0 ;  /* 0x20000002ff007230 */ /* 0x004fca0000004100 */
[----:B------:R-:W-:-:S04]  /*1ba0*/  F2FP.BF16.F32.PACK_AB R0, RZ, R0 ;  /* 0x00000000ff00723e */ /* 0x000fc800000010ff */
[----:B------:R-:W-:Y:S01]  /*1bb0*/  PRMT R19, R0, 0x7610, R19 ;  /* 0x0000761000137816 */ /* 0x000fe20000000013 */
[----:B------:R-:W-:Y:S06]  /*1bc0*/  BRA `(.L_x_8) ;  /* 0x0000000800fc7947 */ /* 0x000fec0003800000 */
.L_x_13:
[----:B------:R-:W2:Y:S01]  /*1bd0*/  LDG.E.64 R2, desc[UR36][R2.64] ;  /* 0x0000002402027981 */ /* 0x000ea2000c1e1b00 */
[----:B------:R-:W-:Y:S01]  /*1be0*/  UMOV UR4, 0xf0000000 ;  /* 0xf000000000047882 */ /* 0x000fe20000000000 */
[----:B------:R-:W-:Y:S01]  /*1bf0*/  UMOV UR5, 0x380fffff ;  /* 0x380fffff00057882 */ /* 0x000fe20000000000 */
[----:B--2---:R-:W0:Y:S01]  /*1c00*/  F2F.F32.F64 R0, R2 ;  /* 0x0000000200007310 */ /* 0x004e220000301000 */
[----:B------:R-:W-:-:S14]  /*1c10*/  DSETP.GEU.AND P0, PT, |R2|, UR4, PT ;  /* 0x0000000402007e2a */ /* 0x000fdc000bf0e200 */
[----:B0-----:R-:W-:-:S05]  /*1c20*/  @!P0 FMUL R0, R0, 1.175494350822287508e-38 ;  /* 0x0080000000008820 */ /* 0x001fca0000400000 */
[----:B------:R-:W-:-:S04]  /*1c30*/  F2FP.BF16.F32.PACK_AB R0, RZ, R0 ;  /* 0x00000000ff00723e */ /* 0x000fc800000010ff */
[----:B------:R-:W-:Y:S01]  /*1c40*/  PRMT R19, R0, 0x7610, R19 ;  /* 0x0000761000137816 */ /* 0x000fe20000000013 */
[----:B------:R-:W-:Y:S06]  /*1c50*/  BRA `(.L_x_8) ;  /* 0x0000000800d87947 */ /* 0x000fec0003800000 */
.L_x_3:
[----:B------:R-:W-:-:S09]  /*1c60*/  UISETP.GT.AND UP0, UPT, UR4, 0x18, UPT ;  /* 0x000000180400788c */ /* 0x000fd2000bf04270 */
[----:B------:R-:W-:Y:S05]  /*1c70*/  BRA.U UP0, `(.L_x_15) ;  /* 0x0000000500007547 */ /* 0x000fea000b800000 */
[----:B------:R-:W-:-:S09]  /*1c80*/  UISETP.GT.AND UP0, UPT, UR4, 0xe, UPT ;  /* 0x0000000e0400788c */ /* 0x000fd2000bf04270 */
[----:B------:R-:W-:Y:S05]  /*1c90*/  BRA.U UP0, `(.L_x_16) ;  /* 0x00000001004c7547 */ /* 0x000fea000b800000 */
[----:B------:R-:W-:-:S09]  /*1ca0*/  UISETP.NE.AND UP0, UPT, UR4, 0xa, UPT ;  /* 0x0000000a0400788c */ /* 0x000fd2000bf05270 */
[----:B------:R-:W-:Y:S05]  /*1cb0*/  BRA.U !UP0, `(.L_x_17) ;  /* 0x0000000108207547 */ /* 0x000fea000b800000 */
[----:B------:R-:W-:-:S09]  /*1cc0*/  UISETP.NE.AND UP0, UPT, UR4, 0xb, UPT ;  /* 0x0000000b0400788c */ /* 0x000fd2000bf05270 */
[----:B------:R-:W-:Y:S05]  /*1cd0*/  BRA.U UP0, `(.L_x_7) ;  /* 0x00000009001c7547 */ /* 0x000fea000b800000 */
[----:B------:R-:W2:Y:S02]  /*1ce0*/  LDG.E.U8 R2, desc[UR36][R2.64] ;  /* 0x0000002402027981 */ /* 0x000ea4000c1e1100 */
[----:B--2---:R-:W-:-:S04]  /*1cf0*/  ISETP.NE.AND P0, PT, R2, RZ, PT ;  /* 0x000000ff0200720c */ /* 0x004fc80003f05270 */
[----:B------:R-:W-:-:S04]  /*1d00*/  FSEL R0, RZ, 1, !P0 ;  /* 0x3f800000ff007808 */ /* 0x000fc80004000000 */
[----:B------:R-:W-:-:S04]  /*1d10*/  F2FP.BF16.F32.PACK_AB R0, RZ, R0 ;  /* 0x00000000ff00723e */ /* 0x000fc800000010ff */
[----:B------:R-:W-:Y:S01]  /*1d20*/  PRMT R19, R0, 0x7610, R19 ;  /* 0x0000761000137816 */ /* 0x000fe20000000013 */
[----:B------:R-:W-:Y:S06]  /*1d30*/  BRA `(.L_x_8) ;  /* 0x0000000800a07947 */ /* 0x000fec0003800000 */
.L_x_17:
        /* <DEDUP_REMOVED lines=9> */
.L_x_16:
[----:B------:R-:W-:-:S09]  /*1dd0*/  UISETP.NE.AND UP0, UPT, UR4, 0xf, UPT ;  /* 0x0000000f0400788c */ /* 0x000fd2000bf05270 */
[----:B------:R-:W-:Y:S05]  /*1de0*/  BRA.U !UP0, `(.L_x_18) ;  /* 0x00000001089c7547 */ /* 0x000fea000b800000 */
[----:B------:R-:W-:-:S09]  /*1df0*/  UISETP.NE.AND UP0, UPT, UR4, 0x17, UPT ;  /* 0x000000170400788c */ /* 0x000fd2000bf05270 */
[----:B------:R-:W-:Y:S05]  /*1e00*/  BRA.U !UP0, `(.L_x_19) ;  /* 0x00000001085c7547 */ /* 0x000fea000b800000 */
[----:B------:R-:W-:-:S09]  /*1e10*/  UISETP.NE.AND UP0, UPT, UR4, 0x18, UPT ;  /* 0x000000180400788c */ /* 0x000fd2000bf05270 */
[----:B------:R-:W-:Y:S05]  /*1e20*/  BRA.U UP0, `(.L_x_7) ;  /* 0x0000000500c87547 */ /* 0x000fea000b800000 */
[----:B------:R-:W2:Y:S01]  /*1e30*/  LDG.E.U8 R0, desc[UR36][R2.64] ;  /* 0x0000002402007981 */ /* 0x000ea2000c1e1100 */
[----:B------:R-:W-:Y:S01]  /*1e40*/  MOV R6, 0x1f ;  /* 0x0000001f00067802 */ /* 0x000fe20000000f00 */
[----:B--2---:R-:W-:-:S05]  /*1e50*/  IMAD.SHL.U32 R0, R0, 0x1000000, RZ ;  /* 0x0100000000007824 */ /* 0x004fca00078e00ff */
[C---:B------:R-:W-:Y:S02]  /*1e60*/  LOP3.LUT R4, R0.reuse, 0x7f000000, RZ, 0xc0, !PT ;  /* 0x7f00000000047812 */ /* 0x040fe400078ec0ff */
[----:B------:R-:W-:Y:S02]  /*1e70*/  LOP3.LUT P0, RZ, R0, 0x7f000000, RZ, 0xc0, !PT ;  /* 0x7f00000000ff7812 */ /* 0x000fe4000780c0ff */
[----:B------:R-:W0:Y:S02]  /*1e80*/  FLO.U32 R5, R4 ;  /* 0x0000000400057300 */ /* 0x000e2400000e0000 */
[----:B0-----:R-:W-:-:S05]  /*1e90*/  IMAD.MOV R5, RZ, RZ, -R5 ;  /* 0x000000ffff057224 */ /* 0x001fca00078e0a05 */
[----:B------:R-:W-:-:S05]  /*1ea0*/  VIADDMNMX.U32 R5, R5, R6, 0x4, !PT ;  /* 0x0000000405057446 */ /* 0x000fca0007800006 */
[----:B------:R-:W-:-:S04]  /*1eb0*/  VIADD R5, R5, 0xfffffffc ;  /* 0xfffffffc05057836 */ /* 0x000fc80000000000 */
[----:B------:R-:W-:Y:S01]  /*1ec0*/  IMAD.SHL.U32 R7, R5, 0x800000, RZ ;  /* 0x0080000005077824 */ /* 0x000fe200078e00ff */
[C---:B------:R-:W-:Y:S01]  /*1ed0*/  SHF.L.U32 R6, R4.reuse, R5, RZ ;  /* 0x0000000504067219 */ /* 0x040fe200000006ff */
[----:B------:R-:W-:-:S03]  /*1ee0*/  VIADD R5, R4, 0x1000000 ;  /* 0x0100000004057836 */ /* 0x000fc60000000000 */
[----:B------:R-:W-:Y:S02]  /*1ef0*/  LEA.HI R6, R6, -R7, RZ, 0x1c ;  /* 0x8000000706067211 */ /* 0x000fe400078fe0ff */
[----:B------:R-:W-:-:S03]  /*1f00*/  SHF.R.S32.HI R5, RZ, 0x8, R5 ;  /* 0x00000008ff057819 */ /* 0x000fc60000011405 */
[----:B------:R-:W-:-:S05]  /*1f10*/  VIADD R6, R6, 0x3c000000 ;  /* 0x3c00000006067836 */ /* 0x000fca0000000000 */
[----:B------:R-:W-:-:S04]  /*1f20*/  LOP3.LUT R5, R6, 0x7f800000, R5, 0xf8, !PT ;  /* 0x7f80000006057812 */ /* 0x000fc800078ef805 */
[----:B------:R-:W-:-:S04]  /*1f30*/  SEL R5, R5, RZ, P0 ;  /* 0x000000ff05057207 */ /* 0x000fc80000000000 */
[----:B------:R-:W-:-:S04]  /*1f40*/  LOP3.LUT R5, R5, 0x80000000, R0, 0xf8, !PT ;  /* 0x8000000005057812 */ /* 0x000fc800078ef800 */
[----:B------:R-:W-:-:S04]  /*1f50*/  F2FP.BF16.F32.PACK_AB R5, RZ, R5 ;  /* 0x00000005ff05723e */ /* 0x000fc800000010ff */
[----:B------:R-:W-:Y:S01]  /*1f60*/  PRMT R19, R5, 0x7610, R19 ;  /* 0x0000761005137816 */ /* 0x000fe20000000013 */
[----:B------:R-:W-:Y:S06]  /*1f70*/  BRA `(.L_x_8) ;  /* 0x0000000800107947 */ /* 0x000fec0003800000 */
.L_x_19:
[----:B------:R-:W2:Y:S02]  /*1f80*/  LDG.E.U8 R2, desc[UR36][R2.64] ;  /* 0x0000002402027981 */ /* 0x000ea4000c1e1100 */
[C---:B--2---:R-:W-:Y:S01]  /*1f90*/  IMAD.SHL.U32 R4, R2.reuse, 0x2000000, RZ ;  /* 0x0200000002047824 */ /* 0x044fe200078e00ff */
[----:B------:R-:W-:-:S04]  /*1fa0*/  SHF.L.U32 R5, R2, 0x8, RZ ;  /* 0x0000000802057819 */ /* 0x000fc800000006ff */
[----:B------:R-:W-:-:S13]  /*1fb0*/  ISETP.GT.U32.AND P0, PT, R4, 0x7ffffff, PT ;  /* 0x07ffffff0400780c */ /* 0x000fda0003f04070 */
[C---:B------:R-:W-:Y:S02]  /*1fc0*/  @!P0 LOP3.LUT R0, R5.reuse, 0x7f00, RZ, 0xc0, !PT ;  /* 0x00007f0005008812 */ /* 0x040fe400078ec0ff */
[----:B------:R-:W-:Y:S02]  /*1fd0*/  @P0 LEA.HI R4, R4, 0x70000000, RZ, 0x1c ;  /* 0x7000000004040811 */ /* 0x000fe400078fe0ff */
[----:B------:R-:W-:Y:S02]  /*1fe0*/  @!P0 LOP3.LUT R0, R0, 0x3f000000, RZ, 0xfc, !PT ;  /* 0x3f00000000008812 */ /* 0x000fe400078efcff */
[----:B------:R-:W-:-:S03]  /*1ff0*/  PRMT R5, R5, 0x9910, RZ ;  /* 0x0000991005057816 */ /* 0x000fc600000000ff */
[----:B------:R-:W-:Y:S01]  /*2000*/  @!P0 FADD.FTZ R0, R0, -0.5 ;  /* 0xbf00000000008421 */ /* 0x000fe20000010000 */
[----:B------:R-:W-:-:S05]  /*2010*/  @P0 FMUL.FTZ R0, R4, 1.9259299443872358531e-34 ;  /* 0x0780000004000820 */ /* 0x000fca0000410000 */
[----:B------:R-:W-:-:S04]  /*2020*/  LOP3.LUT R0, R0, 0x80000000, R5, 0xf8, !PT ;  /* 0x8000000000007812 */ /* 0x000fc800078ef805 */
[----:B------:R-:W-:-:S04]  /*2030*/  F2FP.BF16.F32.PACK_AB R0, RZ, R0 ;  /* 0x00000000ff00723e */ /* 0x000fc800000010ff */
[----:B------:R-:W-:Y:S01]  /*2040*/  PRMT R19, R0, 0x7610, R19 ;  /* 0x0000761000137816 */ /* 0x000fe20000000013 */
[----:B------:R-:W-:Y:S06]  /*2050*/  BRA `(.L_x_8) ;  /* 0x0000000400d87947 */ /* 0x000fec0003800000 */
.L_x_18:
[----:B------:R0:W5:Y:S01]  /*2060*/  LDG.E.U16 R19, desc[UR36][R2.64] ;  /* 0x0000002402137981 */ /* 0x000162000c1e1500 */
[----:B------:R-:W-:Y:S05]  /*2070*/  BRA `(.L_x_8) ;  /* 0x0000000400d07947 */ /* 0x000fea0003800000 */
.L_x_15:
[----:B------:R-:W-:-:S09]  /*2080*/  UISETP.GT.AND UP0, UPT, UR4, 0x1b, UPT ;  /* 0x0000001b0400788c */ /* 0x000fd2000bf04270 */
[----:B------:R-:W-:Y:S05]  /*2090*/  BRA.U UP0, `(.L_x_20) ;  /* 0x0000000500147547 */ /* 0x000fea000b800000 */
[----:B------:R-:W-:-:S09]  /*20a0*/  UISETP.NE.AND UP0, UPT, UR4, 0x19, UPT ;  /* 0x000000190400788c */ /* 0x000fd2000bf05270 */
[----:B------:R-:W-:Y:S05]  /*20b0*/  BRA.U !UP0, `(.L_x_21) ;  /* 0x0000000108987547 */ /* 0x000fea000b800000 */
[----:B------:R-:W-:-:S09]  /*20c0*/  UISETP.NE.AND UP0, UPT, UR4, 0x1a, UPT ;  /* 0x0000001a0400788c */ /* 0x000fd2000bf05270 */
[----:B------:R-:W-:Y:S05]  /*20d0*/  BRA.U !UP0, `(.L_x_22) ;  /* 0x00000001081c7547 */ /* 0x000fea000b800000 */
[----:B------:R-:W-:-:S09]  /*20e0*/  UISETP.NE.AND UP0, UPT, UR4, 0x1b, UPT ;  /* 0x0000001b0400788c */ /* 0x000fd2000bf05270 */
[----:B------:R-:W-:Y:S05]  /*20f0*/  BRA.U UP0, `(.L_x_7) ;  /* 0x0000000500147547 */ /* 0x000fea000b800000 */
[----:B------:R-:W2:Y:S02]  /*2100*/  LDG.E.U16 R0, desc[UR36][R2.64] ;  /* 0x0000002402007981 */ /* 0x000ea4000c1e1500 */
[----:B--2---:R-:W-:-:S04]  /*2110*/  I2FP.F32.U32 R0, R0 ;  /* 0x0000000000007245 */ /* 0x004fc80000201000 */
[----:B------:R-:W-:-:S04]  /*2120*/  F2FP.BF16.F32.PACK_AB R0, RZ, R0 ;  /* 0x00000000ff00723e */ /* 0x000fc800000010ff */
[----:B------:R-:W-:Y:S01]  /*2130*/  PRMT R19, R0, 0x7610, R19 ;  /* 0x0000761000137816 */ /* 0x000fe20000000013 */
[----:B------:R-:W-:Y:S06]  /*2140*/  BRA `(.L_x_8) ;  /* 0x00000004009c7947 */ /* 0x000fec0003800000 */
.L_x_22:
[----:B------:R-:W2:Y:S01]  /*2150*/  LDG.E.U8 R3, desc[UR36][R2.64] ;  /* 0x0000002402037981 */ /* 0x000ea2000c1e1100 */
[----:B------:R-:W-:Y:S01]  /*2160*/  BSSY.RECONVERGENT B0, `(.L_x_23) ;  /* 0x0000018000007945 */ /* 0x000fe20003800200 */
[----:B------:R-:W-:Y:S01]  /*2170*/  IMAD.MOV.U32 R0, RZ, RZ, RZ ;  /* 0x000000ffff007224 */ /* 0x000fe200078e00ff */
[----:B--2---:R-:W-:-:S13]  /*2180*/  ISETP.NE.AND P0, PT, R3, RZ, PT ;  /* 0x000000ff0300720c */ /* 0x004fda0003f05270 */
[----:B------:R-:W-:Y:S05]  /*2190*/  @!P0 BRA `(.L_x_24) ;  /* 0x0000000000508947 */ /* 0x000fea0003800000 */
[----:B------:R-:W-:-:S13]  /*21a0*/  ISETP.NE.AND P0, PT, R3, 0x80, PT ;  /* 0x000000800300780c */ /* 0x000fda0003f05270 */
[----:B------:R-:W-:Y:S01]  /*21b0*/  @!P0 IMAD.MOV.U32 R0, RZ, RZ, 0x7f800001 ;  /* 0x7f800001ff008424 */ /* 0x000fe200078e00ff */
[----:B------:R-:W-:Y:S06]  /*21c0*/  @!P0 BRA `(.L_x_24) ;  /* 0x0000000000448947 */ /* 0x000fec0003800000 */
[--C-:B------:R-:W-:Y:S01]  /*21d0*/  SHF.R.U32.HI R0, RZ, 0x3, R3.reuse ;  /* 0x00000003ff007819 */ /* 0x100fe20000011603 */
[----:B------:R-:W-:Y:S03]  /*21e0*/  BSSY.RECONVERGENT B1, `(.L_x_25) ;  /* 0x000000c000017945 */ /* 0x000fe60003800200 */
[----:B------:R-:W-:Y:S02]  /*21f0*/  LOP3.LUT P0, R2, R0, 0xf, RZ, 0xc0, !PT ;  /* 0x0000000f00027812 */ /* 0x000fe4000780c0ff */
[----:B------:R-:W-:-:S05]  /*2200*/  SHF.R.U32.HI R0, RZ, 0x7, R3 ;  /* 0x00000007ff007819 */ /* 0x000fca0000011603 */
[----:B------:R-:W-:Y:S01]  /*2210*/  IMAD.U32 R7, R0, -0x80000000, RZ ;  /* 0x8000000000077824 */ /* 0x000fe200078e00ff */
[----:B------:R-:W-:-:S05]  /*2220*/  LOP3.LUT R0, R3, 0x7, RZ, 0xc0, !PT ;  /* 0x0000000703007812 */ /* 0x000fca00078ec0ff */
[----:B------:R-:W-:Y:S05]  /*2230*/  @P0 BRA `(.L_x_26) ;  /* 0x0000000000180947 */ /* 0x000fea0003800000 */
[----:B------:R-:W0:Y:S02]  /*2240*/  FLO.U32 R3, R0 ;  /* 0x0000000000037300 */ /* 0x000e2400000e0000 */
[----:B0-----:R-:W-:-:S04]  /*2250*/  IADD3 R3, PT, PT, -R3, 0x1f, RZ ;  /* 0x0000001f03037810 */ /* 0x001fc80007ffe1ff */
[----:B------:R-:W-:Y:S01]  /*2260*/  IADD3 R2, PT, PT, R2, 0x1d, -R3 ;  /* 0x0000001d02027810 */ /* 0x000fe20007ffe803 */
[----:B------:R-:W-:-:S05]  /*2270*/  VIADD R5, R3, 0xffffffe4 ;  /* 0xffffffe403057836 */ /* 0x000fca0000000000 */
[----:B------:R-:W-:-:S04]  /*2280*/  SHF.L.U32 R5, R0, R5, RZ ;  /* 0x0000000500057219 */ /* 0x000fc800000006ff */
[----:B------:R-:W-:-:S07]  /*2290*/  LOP3.LUT R0, R5, 0x7, RZ, 0xc0, !PT ;  /* 0x0000000705007812 */ /* 0x000fce00078ec0ff */
.L_x_26:
[----:B------:R-:W-:Y:S05]  /*22a0*/  BSYNC.RECONVERGENT B1 ;  /* 0x0000000000017941 */ /* 0x000fea0003800200 */
.L_x_25:
[----:B------:R-:W-:Y:S01]  /*22b0*/  IMAD.SHL.U32 R0, R0, 0x100000, RZ ;  /* 0x0010000000007824 */ /* 0x000fe200078e00ff */
[----:B------:R-:W-:-:S04]  /*22c0*/  LEA R2, R2, 0x3b800000, 0x17 ;  /* 0x3b80000002027811 */ /* 0x000fc800078eb8ff */
[----:B------:R-:W-:-:S07]  /*22d0*/  LOP3.LUT R0, R2, R0, R7, 0xfe, !PT ;  /* 0x0000000002007212 */ /* 0x000fce00078efe07 */
.L_x_24:
[----:B------:R-:W-:Y:S05]  /*22e0*/  BSYNC.RECONVERGENT B0 ;  /* 0x0000000000007941 */ /* 0x000fea0003800200 */
.L_x_23:
[----:B------:R-:W-:-:S04]  /*22f0*/  F2FP.BF16.F32.PACK_AB R0, RZ, R0 ;  /* 0x00000000ff00723e */ /* 0x000fc800000010ff */
[----:B------:R-:W-:Y:S01]  /*2300*/  PRMT R19, R0, 0x7610, R19 ;  /* 0x0000761000137816 */ /* 0x000fe20000000013 */
[----:B------:R-:W-:Y:S06]  /*2310*/  BRA `(.L_x_8) ;  /* 0x0000000400287947 */ /* 0x000fec0003800000 */
.L_x_21:
[----:B------:R-:W2:Y:S01]  /*2320*/  LDG.E.U8 R3, desc[UR36][R2.64] ;  /* 0x0000002402037981 */ /* 0x000ea2000c1e1100 */
[----:B------:R-:W-:Y:S01]  /*2330*/  BSSY.RECONVERGENT B0, `(.L_x_27) ;  /* 0x0000018000007945 */ /* 0x000fe20003800200 */
[----:B------:R-:W-:Y:S01]  /*2340*/  IMAD.MOV.U32 R0, RZ, RZ, RZ ;  /* 0x000000ffff007224 */ /* 0x000fe200078e00ff */
[----:B--2---:R-:W-:-:S13]  /*2350*/  ISETP.NE.AND P0, PT, R3, RZ, PT ;  /* 0x000000ff0300720c */ /* 0x004fda0003f05270 */
[----:B------:R-:W-:Y:S05]  /*2360*/  @!P0 BRA `(.L_x_28) ;  /* 0x0000000000508947 */ /* 0x000fea0003800000 */
[----:B------:R-:W-:-:S13]  /*2370*/  ISETP.NE.AND P0, PT, R3, 0x80, PT ;  /* 0x000000800300780c */ /* 0x000fda0003f05270 */
[----:B------:R-:W-:Y:S01]  /*2380*/  @!P0 MOV R0, 0x7f800001 ;  /* 0x7f80000100008802 */ /* 0x000fe20000000f00 */
        /* <DEDUP_REMOVED lines=14> */
.L_x_30:
[----:B------:R-:W-:Y:S05]  /*2470*/  BSYNC.RECONVERGENT B1 ;  /* 0x0000000000017941 */ /* 0x000fea0003800200 */
.L_x_29:
[----:B------:R-:W-:Y:S01]  /*2480*/  IMAD.SHL.U32 R0, R0, 0x200000, RZ ;  /* 0x0020000000007824 */ /* 0x000fe200078e00ff */
[----:B------:R-:W-:-:S04]  /*2490*/  LEA R2, R2, 0x37800000, 0x17 ;  /* 0x3780000002027811 */ /* 0x000fc800078eb8ff */
[----:B------:R-:W-:-:S07]  /*24a0*/  LOP3.LUT R0, R2, R0, R7, 0xfe, !PT ;  /* 0x0000000002007212 */ /* 0x000fce00078efe07 */
.L_x_28:
[----:B------:R-:W-:Y:S05]  /*24b0*/  BSYNC.RECONVERGENT B0 ;  /* 0x0000000000007941 */ /* 0x000fea0003800200 */
.L_x_27:
[----:B------:R-:W-:-:S04]  /*24c0*/  F2FP.BF16.F32.PACK_AB R0, RZ, R0 ;  /* 0x00000000ff00723e */ /* 0x000fc800000010ff */
[----:B------:R-:W-:Y:S01]  /*24d0*/  PRMT R19, R0, 0x7610, R19 ;  /* 0x0000761000137816 */ /* 0x000fe20000000013 */
[----:B------:R-:W-:Y:S06]  /*24e0*/  BRA `(.L_x_8) ;  /* 0x0000000000b47947 */ /* 0x000fec0003800000 */
.L_x_20:
[----:B------:R-:W-:-:S09]  /*24f0*/  UISETP.NE.AND UP0, UPT, UR4, 0x1c, UPT ;  /* 0x0000001c0400788c */ /* 0x000fd2000bf05270 */
[----:B------:R-:W-:Y:S05]  /*2500*/  BRA.U !UP0, `(.L_x_31) ;  /* 0x00000001089c7547 */ /* 0x000fea000b800000 */
[----:B------:R-:W-:-:S09]  /*2510*/  UISETP.NE.AND UP0, UPT, UR4, 0x1d, UPT ;  /* 0x0000001d0400788c */ /* 0x000fd2000bf05270 */
[----:B------:R-:W-:Y:S05]  /*2520*/  BRA.U !UP0, `(.L_x_32) ;  /* 0x0000000108807547 */ /* 0x000fea000b800000 */
[----:B------:R-:W-:-:S09]  /*2530*/  UISETP.NE.AND UP0, UPT, UR4, 0x2c, UPT ;  /* 0x0000002c0400788c */ /* 0x000fd2000bf05270 */
[----:B------:R-:W-:Y:S05]  /*2540*/  BRA.U !UP0, `(.L_x_33) ;  /* 0x0000000108487547 */ /* 0x000fea000b800000 */
.L_x_7:
[----:B------:R-:W-:Y:S01]  /*2550*/  MOV R2, 0x0 ;  /* 0x0000000000027802 */ /* 0x000fe20000000f00 */
[----:B------:R-:W0:Y:S01]  /*2560*/  LDCU.64 UR4, c[0x4][0x128] ;  /* 0x01002500ff0477ac */ /* 0x000e220008000a00 */
[----:B------:R-:W-:Y:S02]  /*2570*/  IMAD.MOV.U32 R8, RZ, RZ, 0x4e ;  /* 0x0000004eff087424 */ /* 0x000fe400078e00ff */
[----:B------:R-:W-:Y:S01]  /*2580*/  IMAD.MOV.U32 R12, RZ, RZ, 0x1 ;  /* 0x00000001ff0c7424 */ /* 0x000fe200078e00ff */
[----:B------:R-:W1:Y:S01]  /*2590*/  LDCU.64 UR6, c[0x4][0x130] ;  /* 0x01002600ff0677ac */ /* 0x000e620008000a00 */
[----:B------:R-:W2:Y:S01]  /*25a0*/  LDC.64 R2, c[0x4][R2] ;  /* 0x0100000002027b82 */ /* 0x000ea20000000a00 */
[----:B------:R-:W-:Y:S01]  /*25b0*/  IMAD.MOV.U32 R13, RZ, RZ, RZ ;  /* 0x000000ffff0d7224 */ /* 0x000fe200078e00ff */
[----:B------:R-:W3:Y:S01]  /*25c0*/  LDCU.64 UR8, c[0x4][0x38] ;  /* 0x01000700ff0877ac */ /* 0x000ee20008000a00 */
[----:B0-----:R-:W-:Y:S02]  /*25d0*/  IMAD.U32 R4, RZ, RZ, UR4 ;  /* 0x00000004ff047e24 */ /* 0x001fe4000f8e00ff */
[----:B------:R-:W-:-:S02]  /*25e0*/  IMAD.U32 R5, RZ, RZ, UR5 ;  /* 0x00000005ff057e24 */ /* 0x000fc4000f8e00ff */
[----:B-1----:R-:W-:Y:S01]  /*25f0*/  IMAD.U32 R6, RZ, RZ, UR6 ;  /* 0x00000006ff067e24 */ /* 0x002fe2000f8e00ff */
[----:B------:R-:W-:Y:S01]  /*2600*/  MOV R7, UR7 ;  /* 0x0000000700077c02 */ /* 0x000fe20008000f00 */
[----:B---3--:R-:W-:Y:S02]  /*2610*/  IMAD.U32 R10, RZ, RZ, UR8 ;  /* 0x00000008ff0a7e24 */ /* 0x008fe4000f8e00ff */
[----:B------:R-:W-:-:S07]  /*2620*/  IMAD.U32 R11, RZ, RZ, UR9 ;  /* 0x00000009ff0b7e24 */ /* 0x000fce000f8e00ff */
[----:B------:R-:W-:-:S07]  /*2630*/  LEPC R20, `(.L_x_34) ;  /* 0x000000001014794e */ /* 0x000fce0000000000 */
[----:B--2---:R-:W-:Y:S05]  /*2640*/  CALL.ABS.NOINC R2 ;  /* 0x0000000002007343 */ /* 0x004fea0003c00000 */
.L_x_34:
[----:B------:R-:W-:Y:S01]  /*2650*/  PRMT R19, RZ, 0x7610, R19 ;  /* 0x00007610ff137816 */ /* 0x000fe20000000013 */
[----:B------:R-:W-:Y:S06]  /*2660*/  BRA `(.L_x_8) ;  /* 0x0000000000547947 */ /* 0x000fec0003800000 */
.L_x_33:
[----:B------:R-:W2:Y:S01]  /*2670*/  LDG.E.U8 R2, desc[UR36][R2.64] ;  /* 0x0000002402027981 */ /* 0x000ea2000c1e1100 */
[----:B------:R-:W-:Y:S01]  /*2680*/  BSSY.RECONVERGENT B0, `(.L_x_35) ;  /* 0x0000007000007945 */ /* 0x000fe20003800200 */
[----:B------:R-:W-:Y:S01]  /*2690*/  HFMA2 R0, -RZ, RZ, 3.814697265625e-06, 0 ;  /* 0x00400000ff007431 */ /* 0x000fe200000001ff */
[----:B--2---:R-:W-:-:S13]  /*26a0*/  ISETP.NE.AND P0, PT, R2, RZ, PT ;  /* 0x000000ff0200720c */ /* 0x004fda0003f05270 */
[----:B------:R-:W-:Y:S05]  /*26b0*/  @!P0 BRA `(.L_x_36) ;  /* 0x00000000000c8947 */ /* 0x000fea0003800000 */
[----:B------:R-:W-:-:S13]  /*26c0*/  ISETP.NE.AND P0, PT, R2, 0xff, PT ;  /* 0x000000ff0200780c */ /* 0x000fda0003f05270 */
[----:B------:R-:W-:Y:S02]  /*26d0*/  @!P0 IMAD.MOV.U32 R0, RZ, RZ, 0x7f800001 ;  /* 0x7f800001ff008424 */ /* 0x000fe400078e00ff */
[----:B------:R-:W-:-:S07]  /*26e0*/  @P0 IMAD.SHL.U32 R0, R2, 0x800000, RZ ;  /* 0x0080000002000824 */ /* 0x000fce00078e00ff */
.L_x_36:
[----:B------:R-:W-:Y:S05]  /*26f0*/  BSYNC.RECONVERGENT B0 ;  /* 0x0000000000007941 */ /* 0x000fea0003800200 */
.L_x_35:
[----:B------:R-:W-:-:S04]  /*2700*/  F2FP.BF16.F32.PACK_AB R0, RZ, R0 ;  /* 0x00000000ff00723e */ /* 0x000fc800000010ff */
[----:B------:R-:W-:Y:S01]  /*2710*/  PRMT R19, R0, 0x7610, R19 ;  /* 0x0000761000137816 */ /* 0x000fe20000000013 */
[----:B------:R-:W-:Y:S06]  /*2720*/  BRA `(.L_x_8) ;  /* 0x0000000000247947 */ /* 0x000fec0003800000 */
.L_x_32:
[----:B------:R-:W2:Y:S02]  /*2730*/  LDG.E.64 R2, desc[UR36][R2.64] ;  /* 0x0000002402027981 */ /* 0x000ea4000c1e1b00 */
[----:B--2---:R-:W0:Y:S02]  /*2740*/  I2F.U64 R0, R2 ;  /* 0x0000000200007312 */ /* 0x004e240000301000 */
[----:B0-----:R-:W-:-:S04]  /*2750*/  F2FP.BF16.F32.PACK_AB R0, RZ, R0 ;  /* 0x00000000ff00723e */ /* 0x001fc800000010ff */
[----:B------:R-:W-:Y:S01]  /*2760*/  PRMT R19, R0, 0x7610, R19 ;  /* 0x0000761000137816 */ /* 0x000fe20000000013 */
[----:B------:R-:W-:Y:S06]  /*2770*/  BRA `(.L_x_8) ;  /* 0x0000000000107947 */ /* 0x000fec0003800000 */
.L_x_31:
[----:B------:R-:W2:Y:S02]  /*2780*/  LDG.E R2, desc[UR36][R2.64] ;  /* 0x0000002402027981 */ /* 0x000ea4000c1e1900 */
[----:B--2---:R-:W-:-:S04]  /*2790*/  I2FP.F32.U32 R0, R2 ;  /* 0x0000000200007245 */ /* 0x004fc80000201000 */
[----:B------:R-:W-:-:S04]  /*27a0*/  F2FP.BF16.F32.PACK_AB R0, RZ, R0 ;  /* 0x00000000ff00723e */ /* 0x000fc800000010ff */
[----:B------:R-:W-:-:S07]  /*27b0*/  PRMT R19, R0, 0x7610, R19 ;  /* 0x0000761000137816 */ /* 0x000fce0000000013 */
.L_x_8:
        /* <DEDUP_REMOVED lines=16> */
[----:B0-----:R-:W-:Y:S01]  /*28c0*/  F2FP.BF16.F32.PACK_AB R0, RZ, R0 ;  /* 0x00000000ff00723e */ /* 0x001fe200000010ff */
[----:B------:R-:W-:Y:S06]  /*28d0*/  BRA `(.L_x_42) ;  /* 0x0000000c00947947 */ /* 0x000fec0003800000 */
.L_x_40:
[----:B------:R-:W2:Y:S02]  /*28e0*/  LDG.E.U8 R2, desc[UR36][R2.64] ;  /* 0x0000002402027981 */ /* 0x000ea4000c1e1100 */
[----:B--2---:R-:W-:-:S04]  /*28f0*/  I2FP.F32.U32 R0, R2 ;  /* 0x0000000200007245 */ /* 0x004fc80000201000 */
[----:B------:R-:W-:Y:S01]  /*2900*/  F2FP.BF16.F32.PACK_AB R0, RZ, R0 ;  /* 0x00000000ff00723e */ /* 0x000fe200000010ff */
[----:B------:R-:W-:Y:S06]  /*2910*/  BRA `(.L_x_42) ;  /* 0x0000000c00847947 */ /* 0x000fec0003800000 */
.L_x_39:
        /* <DEDUP_REMOVED lines=8> */
[----:B0-----:R-:W-:Y:S01]  /*29a0*/  F2FP.BF16.F32.PACK_AB R0, RZ, R0 ;  /* 0x00000000ff00723e */ /* 0x001fe200000010ff */
[----:B------:R-:W-:Y:S06]  /*29b0*/  BRA `(.L_x_42) ;  /* 0x0000000c005c7947 */ /* 0x000fec0003800000 */
.L_x_44:
[----:B------:R-:W2:Y:S02]  /*29c0*/  LDG.E R2, desc[UR36][R2.64] ;  /* 0x0000002402027981 */ /* 0x000ea4000c1e1900 */
[----:B--2---:R-:W-:-:S04]  /*29d0*/  I2FP.F32.S32 R0, R2 ;  /* 0x0000000200007245 */ /* 0x004fc80000201400 */
[----:B------:R-:W-:Y:S01]  /*29e0*/  F2FP.BF16.F32.PACK_AB R0, RZ, R0 ;  /* 0x00000000ff00723e */ /* 0x000fe200000010ff */
[----:B------:R-:W-:Y:S06]  /*29f0*/  BRA `(.L_x_42) ;  /* 0x0000000c004c7947 */ /* 0x000fec0003800000 */
.L_x_43:
[----:B------:R-:W2:Y:S02]  /*2a00*/  LDG.E.U16 R2, desc[UR36][R2.64] ;  /* 0x0000002402027981 */ /* 0x000ea4000c1e1500 */
[----:B--2---:R-:W0:Y:S02]  /*2a10*/  I2F.S16 R0, R2 ;  /* 0x0000000200007306 */ /* 0x004e240000101400 */
[----:B0-----:R-:W-:Y:S01]  /*2a20*/  F2FP.BF16.F32.PACK_AB R0, RZ, R0 ;  /* 0x00000000ff00723e */ /* 0x001fe200000010ff */
[----:B------:R-:W-:Y:S06]  /*2a30*/  BRA `(.L_x_42) ;  /* 0x0000000c003c7947 */ /* 0x000fec0003800000 */
.L_x_38:
        /* <DEDUP_REMOVED lines=9> */
.L_x_46:
[----:B------:R-:W2:Y:S02]  /*2ad0*/  LDG.E.U16 R0, desc[UR36][R2.64] ;  /* 0x0000002402007981 */ /* 0x000ea4000c1e1500 */
[----:B--2---:R-:W-:-:S05]  /*2ae0*/  HADD2.F32 R0, -RZ, R0.H0_H0 ;  /* 0x20000000ff007230 */ /* 0x004fca0000004100 */
[----:B------:R-:W-:Y:S01]  /*2af0*/  F2FP.BF16.F32.PACK_AB R0, RZ, R0 ;  /* 0x00000000ff00723e */ /* 0x000fe200000010ff */
[----:B------:R-:W-:Y:S06]  /*2b00*/  BRA `(.L_x_42) ;  /* 0x0000000c00087947 */ /* 0x000fec0003800000 */
.L_x_45:
        /* <DEDUP_REMOVED lines=9> */
.L_x_48:
[----:B------:R-:W2:Y:S02]  /*2ba0*/  LDG.E.U16 R2, desc[UR36][R2.64] ;  /* 0x0000002402027981 */ /* 0x000ea4000c1e1500 */
[----:B--2---:R-:W-:-:S05]  /*2bb0*/  HADD2.F32 R0, -RZ, R2.H0_H0 ;  /* 0x20000002ff007230 */ /* 0x004fca0000004100 */
[----:B------:R-:W-:Y:S01]  /*2bc0*/  F2FP.BF16.F32.PACK_AB R0, RZ, R0 ;  /* 0x00000000ff00723e */ /* 0x000fe200000010ff */
[----:B------:R-:W-:Y:S06]  /*2bd0*/  BRA `(.L_x_42) ;  /* 0x0000000800d47947 */ /* 0x000fec0003800000 */
.L_x_47:
[----:B------:R-:W2:Y:S01]  /*2be0*/  LDG.E.64 R2, desc[UR36][R2.64] ;  /* 0x0000002402027981 */ /* 0x000ea2000c1e1b00 */
[----:B------:R-:W-:Y:S01]  /*2bf0*/  UMOV UR4, 0xf0000000 ;  /* 0xf000000000047882 */ /* 0x000fe20000000000 */
[----:B------:R-:W-:Y:S01]  /*2c00*/  UMOV UR5, 0x380fffff ;  /* 0x380fffff00057882 */ /* 0x000fe20000000000 */
[----:B--2---:R-:W0:Y:S01]  /*2c10*/  F2F.F32.F64 R0, R2 ;  /* 0x0000000200007310 */ /* 0x004e220000301000 */
[----:B------:R-:W-:-:S14]  /*2c20*/  DSETP.GEU.AND P0, PT, |R2|, UR4, PT ;  /* 0x0000000402007e2a */ /* 0x000fdc000bf0e200 */
[----:B0-----:R-:W-:-:S05]  /*2c30*/  @!P0 FMUL R0, R0, 1.175494350822287508e-38 ;  /* 0x0080000000008820 */ /* 0x001fca0000400000 */
[----:B------:R-:W-:Y:S01]  /*2c40*/  F2FP.BF16.F32.PACK_AB R0, RZ, R0 ;  /* 0x00000000ff00723e */ /* 0x000fe200000010ff */
[----:B------:R-:W-:Y:S06]  /*2c50*/  BRA `(.L_x_42) ;  /* 0x0000000800b47947 */ /* 0x000fec0003800000 */
.L_x_37:
        /* <DEDUP_REMOVED lines=11> */
[----:B------:R-:W-:Y:S01]  /*2d10*/  F2FP.BF16.F32.PACK_AB R0, RZ, R0 ;  /* 0x00000000ff00723e */ /* 0x000fe200000010ff */
[----:B------:R-:W-:Y:S06]  /*2d20*/  BRA `(.L_x_42) ;  /* 0x0000000800807947 */ /* 0x000fec0003800000 */
.L_x_51:
        /* <DEDUP_REMOVED lines=8> */
.L_x_50:
[----:B------:R-:W-:-:S09]  /*2db0*/  UISETP.NE.AND UP0, UPT, UR4, 0xf, UPT ;  /* 0x0000000f0400788c */ /* 0x000fd2000bf05270 */
[----:B------:R-:W-:Y:S05]  /*2dc0*/  BRA.U !UP0, `(.L_x_52) ;  /* 0x0000000108987547 */ /* 0x000fea000b800000 */
[----:B------:R-:W-:-:S09]  /*2dd0*/  UISETP.NE.AND UP0, UPT, UR4, 0x17, UPT ;  /* 0x000000170400788c */ /* 0x000fd2000bf05270 */
[----:B------:R-:W-:Y:S05]  /*2de0*/  BRA.U !UP0, `(.L_x_53) ;  /* 0x00000001085c7547 */ /* 0x000fea000b800000 */
[----:B------:R-:W-:-:S09]  /*2df0*/  UISETP.NE.AND UP0, UPT, UR4, 0x18, UPT ;  /* 0x000000180400788c */ /* 0x000fd2000bf05270 */
[----:B------:R-:W-:Y:S05]  /*2e00*/  BRA.U UP0, `(.L_x_41) ;  /* 0x0000000500b87547 */ /* 0x000fea000b800000 */
[----:B------:R-:W2:Y:S01]  /*2e10*/  LDG.E.U8 R0, desc[UR36][R2.64] ;  /* 0x0000002402007981 */ /* 0x000ea2000c1e1100 */
[----:B------:R-:W-:Y:S02]  /*2e20*/  IMAD.MOV.U32 R6, RZ, RZ, 0x1f ;  /* 0x0000001fff067424 */ /* 0x000fe400078e00ff */
[----:B--2---:R-:W-:-:S05]  /*2e30*/  IMAD.SHL.U32 R0, R0, 0x1000000, RZ ;  /* 0x0100000000007824 */ /* 0x004fca00078e00ff */
[C---:B------:R-:W-:Y:S02]  /*2e40*/  LOP3.LUT R4, R0.reuse, 0x7f000000, RZ, 0xc0, !PT ;  /* 0x7f00000000047812 */ /* 0x040fe400078ec0ff */
[----:B------:R-:W-:Y:S02]  /*2e50*/  LOP3.LUT P0, RZ, R0, 0x7f000000, RZ, 0xc0, !PT ;  /* 0x7f00000000ff7812 */ /* 0x000fe4000780c0ff */
[----:B------:R-:W0:Y:S02]  /*2e60*/  FLO.U32 R5, R4 ;  /* 0x0000000400057300 */ /* 0x000e2400000e0000 */
[----:B0-----:R-:W-:-:S04]  /*2e70*/  IADD3 R5, PT, PT, -R5, RZ, RZ ;  /* 0x000000ff05057210 */ /* 0x001fc80007ffe1ff */
        /* <DEDUP_REMOVED lines=14> */
.L_x_53:
        /* <DEDUP_REMOVED lines=11> */
[----:B------:R-:W-:Y:S01]  /*3010*/  F2FP.BF16.F32.PACK_AB R0, RZ, R0 ;  /* 0x00000000ff00723e */ /* 0x000fe200000010ff */
[----:B------:R-:W-:Y:S06]  /*3020*/  BRA `(.L_x_42) ;  /* 0x0000000400c07947 */ /* 0x000fec0003800000 */
.L_x_52:
[----:B------:R0:W5:Y:S01]  /*3030*/  LDG.E.U16 R0, desc[UR36][R2.64] ;  /* 0x0000002402007981 */ /* 0x000162000c1e1500 */
[----:B------:R-:W-:Y:S05]  /*3040*/  BRA `(.L_x_42) ;  /* 0x0000000400b87947 */ /* 0x000fea0003800000 */
.L_x_49:
        /* <DEDUP_REMOVED lines=10> */
[----:B------:R-:W-:Y:S01]  /*30f0*/  F2FP.BF16.F32.PACK_AB R0, RZ, R0 ;  /* 0x00000000ff00723e */ /* 0x000fe200000010ff */
[----:B------:R-:W-:Y:S06]  /*3100*/  BRA `(.L_x_42) ;  /* 0x0000000400887947 */ /* 0x000fec0003800000 */
.L_x_56:
        /* <DEDUP_REMOVED lines=21> */
.L_x_60:
[----:B------:R-:W-:Y:S05]  /*3260*/  BSYNC.RECONVERGENT B1 ;  /* 0x0000000000017941 */ /* 0x000fea0003800200 */
.L_x_59:
[----:B------:R-:W-:Y:S01]  /*3270*/  IMAD.SHL.U32 R0, R0, 0x100000, RZ ;  /* 0x0010000000007824 */ /* 0x000fe200078e00ff */
[----:B------:R-:W-:-:S04]  /*3280*/  LEA R2, R2, 0x3b800000, 0x17 ;  /* 0x3b80000002027811 */ /* 0x000fc800078eb8ff */
[----:B------:R-:W-:-:S07]  /*3290*/  LOP3.LUT R0, R2, R0, R7, 0xfe, !PT ;  /* 0x0000000002007212 */ /* 0x000fce00078efe07 */
.L_x_58:
[----:B------:R-:W-:Y:S05]  /*32a0*/  BSYNC.RECONVERGENT B0 ;  /* 0x0000000000007941 */ /* 0x000fea0003800200 */
.L_x_57:
[----:B------:R-:W-:Y:S01]  /*32b0*/  F2FP.BF16.F32.PACK_AB R0, RZ, R0 ;  /* 0x00000000ff00723e */ /* 0x000fe200000010ff */
[----:B------:R-:W-:Y:S06]  /*32c0*/  BRA `(.L_x_42) ;  /* 0x0000000400187947 */ /* 0x000fec0003800000 */
.L_x_55:
[----:B------:R-:W2:Y:S01]  /*32d0*/  LDG.E.U8 R3, desc[UR36][R2.64] ;  /* 0x0000002402037981 */ /* 0x000ea2000c1e1100 */
[----:B------:R-:W-:Y:S01]  /*32e0*/  BSSY.RECONVERGENT B0, `(.L_x_61) ;  /* 0x0000018000007945 */ /* 0x000fe20003800200 */
[----:B------:R-:W-:Y:S02]  /*32f0*/  MOV R0, RZ ;  /* 0x000000ff00007202 */ /* 0x000fe40000000f00 */
        /* <DEDUP_REMOVED lines=18> */
.L_x_64:
[----:B------:R-:W-:Y:S05]  /*3420*/  BSYNC.RECONVERGENT B1 ;  /* 0x0000000000017941 */ /* 0x000fea0003800200 */
.L_x_63:
[----:B------:R-:W-:Y:S01]  /*3430*/  IMAD.SHL.U32 R0, R0, 0x200000, RZ ;  /* 0x0020000000007824 */ /* 0x000fe200078e00ff */
[----:B------:R-:W-:-:S04]  /*3440*/  LEA R2, R2, 0x37800000, 0x17 ;  /* 0x3780000002027811 */ /* 0x000fc800078eb8ff */
[----:B------:R-:W-:-:S07]  /*3450*/  LOP3.LUT R0, R2, R0, R7, 0xfe, !PT ;  /* 0x0000000002007212 */ /* 0x000fce00078efe07 */
.L_x_62:
[----:B------:R-:W-:Y:S05]  /*3460*/  BSYNC.RECONVERGENT B0 ;  /* 0x0000000000007941 */ /* 0x000fea0003800200 */
.L_x_61:
[----:B------:R-:W-:Y:S01]  /*3470*/  F2FP.BF16.F32.PACK_AB R0, RZ, R0 ;  /* 0x00000000ff00723e */ /* 0x000fe200000010ff */
[----:B------:R-:W-:Y:S06]  /*3480*/  BRA `(.L_x_42) ;  /* 0x0000000000a87947 */ /* 0x000fec0003800000 */
.L_x_54:
[----:B------:R-:W-:-:S09]  /*3490*/  UISETP.NE.AND UP0, UPT, UR4, 0x1c, UPT ;  /* 0x0000001c0400788c */ /* 0x000fd2000bf05270 */
[----:B------:R-:W-:Y:S05]  /*34a0*/  BRA.U !UP0, `(.L_x_65) ;  /* 0x0000000108947547 */ /* 0x000fea000b800000 */
[----:B------:R-:W-:-:S09]  /*34b0*/  UISETP.NE.AND UP0, UPT, UR4, 0x1d, UPT ;  /* 0x0000001d0400788c */ /* 0x000fd2000bf05270 */
[----:B------:R-:W-:Y:S05]  /*34c0*/  BRA.U !UP0, `(.L_x_66) ;  /* 0x00000001087c7547 */ /* 0x000fea000b800000 */
[----:B------:R-:W-:-:S09]  /*34d0*/  UISETP.NE.AND UP0, UPT, UR4, 0x2c, UPT ;  /* 0x0000002c0400788c */ /* 0x000fd2000bf05270 */
[----:B------:R-:W-:Y:S05]  /*34e0*/  BRA.U !UP0, `(.L_x_67) ;  /* 0x0000000108487547 */ /* 0x000fea000b800000 */
.L_x_41:
[----:B------:R-:W-:Y:S01]  /*34f0*/  MOV R2, 0x0 ;  /* 0x0000000000027802 */ /* 0x000fe20000000f00 */
[----:B------:R-:W0:Y:S01]  /*3500*/  LDCU.64 UR4, c[0x4][0x128] ;  /* 0x01002500ff0477ac */ /* 0x000e220008000a00 */
[----:B------:R-:W-:Y:S02]  /*3510*/  HFMA2 R12, -RZ, RZ, 0, 5.9604644775390625e-08 ;  /* 0x00000001ff0c7431 */ /* 0x000fe400000001ff */
[----:B------:R-:W-:Y:S01]  /*3520*/  IMAD.MOV.U32 R8, RZ, RZ, 0x4e ;  /* 0x0000004eff087424 */ /* 0x000fe200078e00ff */
[----:B------:R-:W1:Y:S01]  /*3530*/  LDCU.64 UR6, c[0x4][0x130] ;  /* 0x01002600ff0677ac */ /* 0x000e620008000a00 */
[----:B------:R-:W2:Y:S01]  /*3540*/  LDC.64 R2, c[0x4][R2] ;  /* 0x0100000002027b82 */ /* 0x000ea20000000a00 */
[----:B------:R-:W-:Y:S01]  /*3550*/  IMAD.MOV.U32 R13, RZ, RZ, RZ ;  /* 0x000000ffff0d7224 */ /* 0x000fe200078e00ff */
[----:B------:R-:W3:Y:S01]  /*3560*/  LDCU.64 UR8, c[0x4][0x38] ;  /* 0x01000700ff0877ac */ /* 0x000ee20008000a00 */
[----:B0-----:R-:W-:Y:S01]  /*3570*/  IMAD.U32 R4, RZ, RZ, UR4 ;  /* 0x00000004ff047e24 */ /* 0x001fe2000f8e00ff */
[----:B------:R-:W-:Y:S01]  /*3580*/  MOV R5, UR5 ;  /* 0x0000000500057c02 */ /* 0x000fe20008000f00 */
[----:B-1----:R-:W-:-:S02]  /*3590*/  IMAD.U32 R6, RZ, RZ, UR6 ;  /* 0x00000006ff067e24 */ /* 0x002fc4000f8e00ff */
[----:B------:R-:W-:Y:S02]  /*35a0*/  IMAD.U32 R7, RZ, RZ, UR7 ;  /* 0x00000007ff077e24 */ /* 0x000fe4000f8e00ff */
[----:B---3--:R-:W-:Y:S02]  /*35b0*/  IMAD.U32 R10, RZ, RZ, UR8 ;  /* 0x00000008ff0a7e24 */ /* 0x008fe4000f8e00ff */
[----:B------:R-:W-:-:S07]  /*35c0*/  IMAD.U32 R11, RZ, RZ, UR9 ;  /* 0x00000009ff0b7e24 */ /* 0x000fce000f8e00ff */
[----:B------:R-:W-:-:S07]  /*35d0*/  LEPC R20, `(.L_x_68) ;  /* 0x000000001014794e */ /* 0x000fce0000000000 */
[----:B--2--5:R-:W-:Y:S05]  /*35e0*/  CALL.ABS.NOINC R2 ;  /* 0x0000000002007343 */ /* 0x024fea0003c00000 */
.L_x_68:
[----:B------:R-:W-:Y:S01]  /*35f0*/  PRMT R0, RZ, 0x7610, R0 ;  /* 0x00007610ff007816 */ /* 0x000fe20000000000 */
[----:B------:R-:W-:Y:S06]  /*3600*/  BRA `(.L_x_42) ;  /* 0x0000000000487947 */ /* 0x000fec0003800000 */
.L_x_67:
[----:B------:R-:W2:Y:S01]  /*3610*/  LDG.E.U8 R2, desc[UR36][R2.64] ;  /* 0x0000002402027981 */ /* 0x000ea2000c1e1100 */
[----:B------:R-:W-:Y:S01]  /*3620*/  BSSY.RECONVERGENT B0, `(.L_x_69) ;  /* 0x0000007000007945 */ /* 0x000fe20003800200 */
[----:B------:R-:W-:Y:S01]  /*3630*/  IMAD.MOV.U32 R0, RZ, RZ, 0x400000 ;  /* 0x00400000ff007424 */ /* 0x000fe200078e00ff */
[----:B--2---:R-:W-:-:S13]  /*3640*/  ISETP.NE.AND P0, PT, R2, RZ, PT ;  /* 0x000000ff0200720c */ /* 0x004fda0003f05270 */
[----:B------:R-:W-:Y:S05]  /*3650*/  @!P0 BRA `(.L_x_70) ;  /* 0x00000000000c8947 */ /* 0x000fea0003800000 */
[----:B------:R-:W-:-:S13]  /*3660*/  ISETP.NE.AND P0, PT, R2, 0xff, PT ;  /* 0x000000ff0200780c */ /* 0x000fda0003f05270 */
[----:B------:R-:W-:Y:S02]  /*3670*/  @!P0 IMAD.MOV.U32 R0, RZ, RZ, 0x7f800001 ;  /* 0x7f800001ff008424 */ /* 0x000fe400078e00ff */
[----:B------:R-:W-:-:S07]  /*3680*/  @P0 IMAD.SHL.U32 R0, R2, 0x800000, RZ ;  /* 0x0080000002000824 */ /* 0x000fce00078e00ff */
.L_x_70:
[----:B------:R-:W-:Y:S05]  /*3690*/  BSYNC.RECONVERGENT B0 ;  /* 0x0000000000007941 */ /* 0x000fea0003800200 */
.L_x_69:
[----:B------:R-:W-:Y:S01]  /*36a0*/  F2FP.BF16.F32.PACK_AB R0, RZ, R0 ;  /* 0x00000000ff00723e */ /* 0x000fe200000010ff */
[----:B------:R-:W-:Y:S06]  /*36b0*/  BRA `(.L_x_42) ;  /* 0x00000000001c7947 */ /* 0x000fec0003800000 */
.L_x_66:
[----:B------:R-:W2:Y:S02]  /*36c0*/  LDG.E.64 R2, desc[UR36][R2.64] ;  /* 0x0000002402027981 */ /* 0x000ea4000c1e1b00 */
[----:B--2---:R-:W0:Y:S02]  /*36d0*/  I2F.U64 R0, R2 ;  /* 0x0000000200007312 */ /* 0x004e240000301000 */
[----:B0-----:R-:W-:Y:S01]  /*36e0*/  F2FP.BF16.F32.PACK_AB R0, RZ, R0 ;  /* 0x00000000ff00723e */ /* 0x001fe200000010ff */
[----:B------:R-:W-:Y:S06]  /*36f0*/  BRA `(.L_x_42) ;  /* 0x00000000000c7947 */ /* 0x000fec0003800000 */
.L_x_65:
[----:B------:R-:W2:Y:S02]  /*3700*/  LDG.E R2, desc[UR36][R2.64] ;  /* 0x0000002402027981 */ /* 0x000ea4000c1e1900 */
[----:B--2---:R-:W-:-:S04]  /*3710*/  I2FP.F32.U32 R0, R2 ;  /* 0x0000000200007245 */ /* 0x004fc80000201000 */
[----:B------:R-:W-:-:S07]  /*3720*/  F2FP.BF16.F32.PACK_AB R0, RZ, R0 ;  /* 0x00000000ff00723e */ /* 0x000fce00000010ff */
.L_x_42:
[----:B-----5:R-:W-:Y:S01]  /*3730*/  IMAD.U32 R19, R19, 0x10000, RZ ;  /* 0x0001000013137824 */ /* 0x020fe200078e00ff */
[----:B------:R-:W-:Y:S01]  /*3740*/  SHF.L.U32 R0, R0, 0x10, RZ ;  /* 0x0000001000007819 */ /* 0x000fe200000006ff */
[----:B------:R-:W0:Y:S02]  /*3750*/  LDCU.64 UR6, c[0x0][0x5e8] ;  /* 0x0000bd00ff0677ac */ /* 0x000e240008000a00 */
[----:B------:R-:W-:Y:S01]  /*3760*/  FMUL.FTZ R19, R19, 0.16666667163372039795 ;  /* 0x3e2aaaab13137820 */ /* 0x000fe20000410000 */
[----:B------:R-:W-:Y:S01]  /*3770*/  FSETP.GEU.FTZ.AND P0, PT, |R0|, 3, PT ;  /* 0x404000000000780b */ /* 0x000fe20003f1e200 */
[----:B------:R-:W-:-:S03]  /*3780*/  ULOP3.LUT UR4, UR40, 0xff, URZ, 0xc0, !UPT ;  /* 0x000000ff28047892 */ /* 0x000fc6000f8ec0ff */
[----:B------:R-:W-:Y:S01]  /*3790*/  FSEL R19, R19, RZ, !P0 ;  /* 0x000000ff13137208 */ /* 0x000fe20004000000 */
[----:B------:R-:W-:-:S05]  /*37a0*/  UISETP.GT.AND UP0, UPT, UR4, 0x9, UPT ;  /* 0x000000090400788c */ /* 0x000fca000bf04270 */
[----:B------:R-:W1:Y:S01]  /*37b0*/  F2F.BF16.F32 R19, R19 ;  /* 0x0000001300137304 */ /* 0x000e620000202000 */
[----:B0-----:R-:W-:-:S05]  /*37c0*/  IADD3 R2, P0, PT, R16, UR6, RZ ;  /* 0x0000000610027c10 */ /* 0x001fca000ff1e0ff */
[----:B------:R-:W-:Y:S01]  /*37d0*/  IMAD.X R3, RZ, RZ, UR7, P0 ;  /* 0x00000007ff037e24 */ /* 0x000fe200080e06ff */
[----:B------:R-:W-:Y:S07]  /*37e0*/  BRA.U UP0, `(.L_x_71) ;  /* 0x00000005000c7547 */ /* 0x000fee000b800000 */
        /* <DEDUP_REMOVED lines=8> */
[----:B-1----:R-:W-:-:S04]  /*3870*/  IMAD.U32 R0, R19, 0x10000, RZ ;  /* 0x0001000013007824 */ /* 0x002fc800078e00ff */
[----:B------:R-:W0:Y:S02]  /*3880*/  F2I.FTZ.TRUNC.NTZ R5, R0 ;  /* 0x0000000000057305 */ /* 0x000e24000021f100 */
[----:B0-----:R0:W-:Y:S01]  /*3890*/  STG.E.U8 desc[UR36][R2.64], R5 ;  /* 0x0000000502007986 */ /* 0x0011e2000c101124 */
[----:B------:R-:W-:Y:S05]  /*38a0*/  BRA `(.L_x_76) ;  /* 0x0000000c00807947 */ /* 0x000fea0003800000 */
.L_x_74:
[----:B-1----:R-:W-:-:S06]  /*38b0*/  IMAD.U32 R5, R19, 0x10000, RZ ;  /* 0x0001000013057824 */ /* 0x002fcc00078e00ff */
[----:B------:R-:W0:Y:S02]  /*38c0*/  F2I.S64.TRUNC R4, R5 ;  /* 0x0000000500047311 */ /* 0x000e24000020d900 */
[----:B0-----:R1:W-:Y:S01]  /*38d0*/  STG.E.U8 desc[UR36][R2.64], R4 ;  /* 0x0000000402007986 */ /* 0x0013e2000c101124 */
[----:B------:R-:W-:Y:S05]  /*38e0*/  BRA `(.L_x_76) ;  /* 0x0000000c00707947 */ /* 0x000fea0003800000 */
.L_x_73:
[----:B------:R-:W-:-:S09]  /*38f0*/  UISETP.NE.AND UP0, UPT, UR4, 0x2, UPT ;  /* 0x000000020400788c */ /* 0x000fd2000bf05270 */
[----:B------:R-:W-:Y:S05]  /*3900*/  BRA.U !UP0, `(.L_x_77) ;  /* 0x0000000108307547 */ /* 0x000fea000b800000 */
[----:B------:R-:W-:-:S09]  /*3910*/  UISETP.NE.AND UP0, UPT, UR4, 0x3, UPT ;  /* 0x000000030400788c */ /* 0x000fd2000bf05270 */
[----:B------:R-:W-:Y:S05]  /*3920*/  BRA.U !UP0, `(.L_x_78) ;  /* 0x0000000108187547 */ /* 0x000fea000b800000 */
[----:B------:R-:W-:-:S09]  /*3930*/  UISETP.NE.AND UP0, UPT, UR4, 0x4, UPT ;  /* 0x000000040400788c */ /* 0x000fd2000bf05270 */
[----:B------:R-:W-:Y:S05]  /*3940*/  BRA.U UP0, `(.L_x_75) ;  /* 0x0000000900b87547 */ /* 0x000fea000b800000 */
[----:B-1----:R-:W-:-:S06]  /*3950*/  IMAD.U32 R4, R19, 0x10000, RZ ;  /* 0x0001000013047824 */ /* 0x002fcc00078e00ff */
[----:B------:R-:W0:Y:S02]  /*3960*/  F2I.S64.TRUNC R4, R4 ;  /* 0x0000000400047311 */ /* 0x000e24000020d900 */
[----:B0-----:R4:W-:Y:S01]  /*3970*/  STG.E.64 desc[UR36][R2.64], R4 ;  /* 0x0000000402007986 */ /* 0x0019e2000c101b24 */
[----:B------:R-:W-:Y:S05]  /*3980*/  BRA `(.L_x_76) ;  /* 0x0000000c00487947 */ /* 0x000fea0003800000 */
.L_x_78:
[----:B-1----:R-:W-:-:S06]  /*3990*/  IMAD.U32 R19, R19, 0x10000, RZ ;  /* 0x0001000013137824 */ /* 0x002fcc00078e00ff */
[----:B------:R-:W0:Y:S02]  /*39a0*/  F2I.FTZ.TRUNC.NTZ R19, R19 ;  /* 0x0000001300137305 */ /* 0x000e24000021f100 */
[----:B0-----:R3:W-:Y:S01]  /*39b0*/  STG.E desc[UR36][R2.64], R19 ;  /* 0x0000001302007986 */ /* 0x0017e2000c101924 */
[----:B------:R-:W-:Y:S05]  /*39c0*/  BRA `(.L_x_76) ;  /* 0x0000000c00387947 */ /* 0x000fea0003800000 */
.L_x_77:
[----:B-1----:R-:W-:-:S06]  /*39d0*/  SHF.L.U32 R19, R19, 0x10, RZ ;  /* 0x0000001013137819 */ /* 0x002fcc00000006ff */
[----:B------:R-:W0:Y:S02]  /*39e0*/  F2I.FTZ.TRUNC.NTZ R19, R19 ;  /* 0x0000001300137305 */ /* 0x000e24000021f100 */
[----:B0-----:R2:W-:Y:S01]  /*39f0*/  STG.E.U16 desc[UR36][R2.64], R19 ;  /* 0x0000001302007986 */ /* 0x0015e2000c101524 */
[----:B------:R-:W-:Y:S05]  /*3a00*/  BRA `(.L_x_76) ;  /* 0x0000000c00287947 */ /* 0x000fea0003800000 */
.L_x_72:
[----:B------:R-:W-:-:S09]  /*3a10*/  UISETP.GT.AND UP0, UPT, UR4, 0x6, UPT ;  /* 0x000000060400788c */ /* 0x000fd2000bf04270 */
[----:B------:R-:W-:Y:S05]  /*3a20*/  BRA.U UP0, `(.L_x_79) ;  /* 0x00000001002c7547 */ /* 0x000fea000b800000 */
[----:B------:R-:W-:-:S09]  /*3a30*/  UISETP.NE.AND UP0, UPT, UR4, 0x5, UPT ;  /* 0x000000050400788c */ /* 0x000fd2000bf05270 */
[----:B------:R-:W-:Y:S05]  /*3a40*/  BRA.U !UP0, `(.L_x_80) ;  /* 0x0000000108147547 */ /* 0x000fea000b800000 */
[----:B------:R-:W-:-:S09]  /*3a50*/  UISETP.NE.AND UP0, UPT, UR4, 0x6, UPT ;  /* 0x000000060400788c */ /* 0x000fd2000bf05270 */
[----:B------:R-:W-:Y:S05]  /*3a60*/  BRA.U UP0, `(.L_x_75) ;  /* 0x0000000900707547 */ /* 0x000fea000b800000 */
[----:B-1----:R-:W-:-:S05]  /*3a70*/  IMAD.U32 R19, R19, 0x10000, RZ ;  /* 0x0001000013137824 */ /* 0x002fca00078e00ff */
[----:B------:R0:W-:Y:S01]  /*3a80*/  STG.E desc[UR36][R2.64], R19 ;  /* 0x0000001302007986 */ /* 0x0001e2000c101924 */
[----:B------:R-:W-:Y:S05]  /*3a90*/  BRA `(.L_x_76) ;  /* 0x0000000c00047947 */ /* 0x000fea0003800000 */
.L_x_80:
[----:B-1----:R-:W-:-:S05]  /*3aa0*/  IMAD.U32 R0, R19, 0x10000, RZ ;  /* 0x0001000013007824 */ /* 0x002fca00078e00ff */
[----:B------:R-:W-:-:S05]  /*3ab0*/  F2FP.F16.F32.PACK_AB R0, RZ, R0 ;  /* 0x00000000ff00723e */ /* 0x000fca00000000ff */
[----:B------:R0:W-:Y:S01]  /*3ac0*/  STG.E.U16 desc[UR36][R2.64], R0 ;  /* 0x0000000002007986 */ /* 0x0001e2000c101524 */
[----:B------:R-:W-:Y:S05]  /*3ad0*/  BRA `(.L_x_76) ;  /* 0x0000000800f47947 */ /* 0x000fea0003800000 */
.L_x_79:
[----:B------:R-:W-:-:S09]  /*3ae0*/  UISETP.NE.AND UP0, UPT, UR4, 0x7, UPT ;  /* 0x000000070400788c */ /* 0x000fd2000bf05270 */
[----:B------:R-:W-:Y:S05]  /*3af0*/  BRA.U !UP0, `(.L_x_81) ;  /* 0x0000000108347547 */ /* 0x000fea000b800000 */
[----:B------:R-:W-:-:S09]  /*3b00*/  UISETP.NE.AND UP0, UPT, UR4, 0x8, UPT ;  /* 0x000000080400788c */ /* 0x000fd2000bf05270 */
[----:B------:R-:W-:Y:S05]  /*3b10*/  BRA.U !UP0, `(.L_x_82) ;  /* 0x0000000108187547 */ /* 0x000fea000b800000 */
[----:B------:R-:W-:-:S09]  /*3b20*/  UISETP.NE.AND UP0, UPT, UR4, 0x9, UPT ;  /* 0x000000090400788c */ /* 0x000fd2000bf05270 */
[----:B------:R-:W-:Y:S05]  /*3b30*/  BRA.U UP0, `(.L_x_75) ;  /* 0x00000009003c7547 */ /* 0x000fea000b800000 */
[----:B-1----:R-:W-:Y:S02]  /*3b40*/  IMAD.U32 R4, R19, 0x10000, RZ ;  /* 0x0001000013047824 */ /* 0x002fe400078e00ff */
[----:B------:R-:W-:-:S05]  /*3b50*/  IMAD.MOV.U32 R5, RZ, RZ, RZ ;  /* 0x000000ffff057224 */ /* 0x000fca00078e00ff */
[----:B------:R0:W-:Y:S01]  /*3b60*/  STG.E.64 desc[UR36][R2.64], R4 ;  /* 0x0000000402007986 */ /* 0x0001e2000c101b24 */
[----:B------:R-:W-:Y:S05]  /*3b70*/  BRA `(.L_x_76) ;  /* 0x0000000800cc7947 */ /* 0x000fea0003800000 */
.L_x_82:
[----:B-1----:R-:W-:-:S05]  /*3b80*/  IMAD.U32 R19, R19, 0x10000, RZ ;  /* 0x0001000013137824 */ /* 0x002fca00078e00ff */
[----:B------:R-:W-:-:S04]  /*3b90*/  F2FP.F16.F32.PACK_AB R5, RZ, R19 ;  /* 0x00000013ff05723e */ /* 0x000fc800000000ff */
[----:B------:R-:W-:-:S05]  /*3ba0*/  PRMT R5, R5, 0x5410, RZ ;  /* 0x0000541005057816 */ /* 0x000fca00000000ff */
[----:B------:R0:W-:Y:S01]  /*3bb0*/  STG.E desc[UR36][R2.64], R5 ;  /* 0x0000000502007986 */ /* 0x0001e2000c101924 */
[----:B------:R-:W-:Y:S05]  /*3bc0*/  BRA `(.L_x_76) ;  /* 0x0000000800b87947 */ /* 0x000fea0003800000 */
.L_x_81:
[----:B-1----:R-:W-:-:S05]  /*3bd0*/  SHF.L.U32 R4, R19, 0x10, RZ ;  /* 0x0000001013047819 */ /* 0x002fca00000006ff */
[----:B------:R-:W-:-:S06]  /*3be0*/  FMUL.FTZ R4, R4, 1 ;  /* 0x3f80000004047820 */ /* 0x000fcc0000410000 */
[----:B------:R-:W0:Y:S02]  /*3bf0*/  F2F.F64.F32 R4, R4 ;  /* 0x0000000400047310 */ /* 0x000e240000201800 */
[----:B0-----:R0:W-:Y:S01]  /*3c00*/  STG.E.64 desc[UR36][R2.64], R4 ;  /* 0x0000000402007986 */ /* 0x0011e2000c101b24 */
[----:B------:R-:W-:Y:S05]  /*3c10*/  BRA `(.L_x_76) ;  /* 0x0000000800a47947 */ /* 0x000fea0003800000 */
.L_x_71:
        /* <DEDUP_REMOVED lines=8> */
[----:B-1----:R-:W-:-:S05]  /*3ca0*/  IMAD.U32 R19, R19, 0x10000, RZ ;  /* 0x0001000013137824 */ /* 0x002fca00078e00ff */
[----:B------:R-:W-:-:S04]  /*3cb0*/  FSETP.NEU.FTZ.AND P0, PT, R19, RZ, PT ;  /* 0x000000ff1300720b */ /* 0x000fc80003f1d000 */
[----:B------:R-:W-:-:S05]  /*3cc0*/  SEL R5, RZ, 0x1, !P0 ;  /* 0x00000001ff057807 */ /* 0x000fca0004000000 */
[----:B------:R0:W-:Y:S01]  /*3cd0*/  STG.E.U8 desc[UR36][R2.64], R5 ;  /* 0x0000000502007986 */ /* 0x0001e2000c101124 */
[----:B------:R-:W-:Y:S05]  /*3ce0*/  BRA `(.L_x_76) ;  /* 0x0000000800707947 */ /* 0x000fea0003800000 */
.L_x_85:
[----:B-1----:R-:W-:Y:S01]  /*3cf0*/  IMAD.U32 R19, R19, 0x10000, RZ ;  /* 0x0001000013137824 */ /* 0x002fe200078e00ff */
[----:B------:R-:W-:-:S03]  /*3d00*/  CS2R R6, SRZ ;  /* 0x0000000000067805 */ /* 0x000fc6000001ff00 */
[----:B------:R-:W-:-:S06]  /*3d10*/  FMUL.FTZ R4, R19, 1 ;  /* 0x3f80000013047820 */ /* 0x000fcc0000410000 */
[----:B------:R-:W0:Y:S02]  /*3d20*/  F2F.F64.F32 R4, R4 ;  /* 0x0000000400047310 */ /* 0x000e240000201800 */
[----:B0-----:R0:W-:Y:S01]  /*3d30*/  STG.E.128 desc[UR36][R2.64], R4 ;  /* 0x0000000402007986 */ /* 0x0011e2000c101d24 */
[----:B------:R-:W-:Y:S05]  /*3d40*/  BRA `(.L_x_76) ;  /* 0x0000000800587947 */ /* 0x000fea0003800000 */
.L_x_84:
[----:B------:R-:W-:-:S09]  /*3d50*/  UISETP.NE.AND UP0, UPT, UR4, 0xf, UPT ;  /* 0x0000000f0400788c */ /* 0x000fd2000bf05270 */
[----:B------:R-:W-:Y:S05]  /*3d60*/  BRA.U !UP0, `(.L_x_86) ;  /* 0x0000000108a07547 */ /* 0x000fea000b800000 */
[----:B------:R-:W-:-:S09]  /*3d70*/  UISETP.NE.AND UP0, UPT, UR4, 0x17, UPT ;  /* 0x000000170400788c */ /* 0x000fd2000bf05270 */
[----:B------:R-:W-:Y:S05]  /*3d80*/  BRA.U !UP0, `(.L_x_87) ;  /* 0x00000001084c7547 */ /* 0x000fea000b800000 */
[----:B------:R-:W-:-:S09]  /*3d90*/  UISETP.NE.AND UP0, UPT, UR4, 0x18, UPT ;  /* 0x000000180400788c */ /* 0x000fd2000bf05270 */
[----:B------:R-:W-:Y:S05]  /*3da0*/  BRA.U UP0, `(.L_x_75) ;  /* 0x0000000500a07547 */ /* 0x000fea000b800000 */
[----:B-1----:R-:W-:Y:S01]  /*3db0*/  IMAD.U32 R19, R19, 0x10000, RZ ;  /* 0x0001000013137824 */ /* 0x002fe200078e00ff */
[----:B------:R-:W-:Y:S01]  /*3dc0*/  BSSY.RECONVERGENT B0, `(.L_x_88) ;  /* 0x000000c000007945 */ /* 0x000fe20003800200 */
[----:B------:R-:W-:-:S03]  /*3dd0*/  IMAD.MOV.U32 R0, RZ, RZ, 0x7f ;  /* 0x0000007fff007424 */ /* 0x000fc600078e00ff */
[----:B------:R-:W-:Y:S02]  /*3de0*/  LOP3.LUT R6, R19, 0x7fffffff, RZ, 0xc0, !PT ;  /* 0x7fffffff13067812 */ /* 0x000fe400078ec0ff */
[----:B------:R-:W-:Y:S02]  /*3df0*/  SHF.R.U32.HI R5, RZ, 0x18, R19 ;  /* 0x00000018ff057819 */ /* 0x000fe40000011613 */
[----:B------:R-:W-:-:S13]  /*3e00*/  ISETP.GT.U32.AND P0, PT, R6, 0x43efffff, PT ;  /* 0x43efffff0600780c */ /* 0x000fda0003f04070 */
[----:B------:R-:W-:Y:S05]  /*3e10*/  @P0 BRA `(.L_x_89) ;  /* 0x0000000000180947 */ /* 0x000fea0003800000 */
[----:B------:R-:W-:-:S13]  /*3e20*/  ISETP.GT.U32.AND P0, PT, R6, 0x3c7fffff, PT ;  /* 0x3c7fffff0600780c */ /* 0x000fda0003f04070 */
[----:B------:R-:W-:-:S04]  /*3e30*/  @P0 SHF.R.U32.HI R0, RZ, 0x14, R19 ;  /* 0x00000014ff000819 */ /* 0x000fc80000011613 */
[----:B------:R-:W-:Y:S01]  /*3e40*/  @P0 LOP3.LUT R4, R0, 0x1, RZ, 0xc0, !PT ;  /* 0x0000000100040812 */ /* 0x000fe200078ec0ff */
[----:B------:R-:W-:-:S03]  /*3e50*/  @!P0 FADD.FTZ R0, R6, 16384 ;  /* 0x4680000006008421 */ /* 0x000fc60000010000 */
[----:B------:R-:W-:-:S04]  /*3e60*/  @P0 IADD3 R4, PT, PT, R19, 0x407ffff, R4 ;  /* 0x0407ffff13040810 */ /* 0x000fc80007ffe004 */
[----:B------:R-:W-:-:S07]  /*3e70*/  @P0 SHF.R.U32.HI R0, RZ, 0x14, R4 ;  /* 0x00000014ff000819 */ /* 0x000fce0000011604 */
.L_x_89:
[----:B------:R-:W-:Y:S05]  /*3e80*/  BSYNC.RECONVERGENT B0 ;  /* 0x0000000000007941 */ /* 0x000fea0003800200 */
.L_x_88:
[----:B------:R-:W-:-:S05]  /*3e90*/  LOP3.LUT R5, R0, 0x80, R5, 0xf8, !PT ;  /* 0x0000008000057812 */ /* 0x000fca00078ef805 */
[----:B------:R0:W-:Y:S01]  /*3ea0*/  STG.E.U8 desc[UR36][R2.64], R5 ;  /* 0x0000000502007986 */ /* 0x0001e2000c101124 */
[----:B------:R-:W-:Y:S05]  /*3eb0*/  BRA `(.L_x_76) ;  /* 0x0000000400fc7947 */ /* 0x000fea0003800000 */
.L_x_87:
[----:B-1----:R-:W-:Y:S01]  /*3ec0*/  IMAD.U32 R19, R19, 0x10000, RZ ;  /* 0x0001000013137824 */ /* 0x002fe200078e00ff */
[----:B------:R-:W-:Y:S04]  /*3ed0*/  BSSY.RECONVERGENT B0, `(.L_x_90) ;  /* 0x000000e000007945 */ /* 0x000fe80003800200 */
[----:B------:R-:W-:Y:S02]  /*3ee0*/  LOP3.LUT R6, R19, 0x7fffffff, RZ, 0xc0, !PT ;  /* 0x7fffffff13067812 */ /* 0x000fe400078ec0ff */
[----:B------:R-:W-:Y:S02]  /*3ef0*/  SHF.R.U32.HI R5, RZ, 0x18, R19 ;  /* 0x00000018ff057819 */ /* 0x000fe40000011613 */
[----:B------:R-:W-:-:S13]  /*3f00*/  ISETP.GE.U32.AND P1, PT, R6, 0x47800000, PT ;  /* 0x478000000600780c */ /* 0x000fda0003f26070 */
[----:B------:R-:W-:Y:S02]  /*3f10*/  @P1 ISETP.GT.U32.AND P0, PT, R6, 0x7f800000, PT ;  /* 0x7f8000000600180c */ /* 0x000fe40003f04070 */
[----:B------:R-:W-:-:S04]  /*3f20*/  @P1 MOV R0, 0x7f ;  /* 0x0000007f00001802 */ /* 0x000fc80000000f00 */
[----:B------:R-:W-:Y:S01]  /*3f30*/  @P1 SEL R0, R0, 0x7c, P0 ;  /* 0x0000007c00001807 */ /* 0x000fe20000000000 */
[----:B------:R-:W-:Y:S06]  /*3f40*/  @P1 BRA `(.L_x_91) ;  /* 0x0000000000181947 */ /* 0x000fec0003800000 */
[----:B------:R-:W-:-:S13]  /*3f50*/  ISETP.GT.U32.AND P0, PT, R6, 0x387fffff, PT ;  /* 0x387fffff0600780c */ /* 0x000fda0003f04070 */
[----:B------:R-:W-:-:S04]  /*3f60*/  @P0 SHF.R.U32.HI R0, RZ, 0x15, R19 ;  /* 0x00000015ff000819 */ /* 0x000fc80000011613 */
[----:B------:R-:W-:Y:S01]  /*3f70*/  @P0 LOP3.LUT R4, R0, 0x1, RZ, 0xc0, !PT ;  /* 0x0000000100040812 */ /* 0x000fe200078ec0ff */
[----:B------:R-:W-:-:S03]  /*3f80*/  @!P0 FADD.FTZ R0, R6, 128 ;  /* 0x4300000006008421 */ /* 0x000fc60000010000 */
[----:B------:R-:W-:-:S04]  /*3f90*/  @P0 IADD3 R4, PT, PT, R19, 0x80fffff, R4 ;  /* 0x080fffff13040810 */ /* 0x000fc80007ffe004 */
[----:B------:R-:W-:-:S07]  /*3fa0*/  @P0 SHF.R.U32.HI R0, RZ, 0x15, R4 ;  /* 0x00000015ff000819 */ /* 0x000fce0000011604 */
.L_x_91:
[----:B------:R-:W-:Y:S05]  /*3fb0*/  BSYNC.RECONVERGENT B0 ;  /* 0x0000000000007941 */ /* 0x000fea0003800200 */
.L_x_90:
[----:B------:R-:W-:-:S05]  /*3fc0*/  LOP3.LUT R5, R0, 0x80, R5, 0xf8, !PT ;  /* 0x0000008000057812 */ /* 0x000fca00078ef805 */
[----:B------:R0:W-:Y:S01]  /*3fd0*/  STG.E.U8 desc[UR36][R2.64], R5 ;  /* 0x0000000502007986 */ /* 0x0001e2000c101124 */
[----:B------:R-:W-:Y:S05]  /*3fe0*/  BRA `(.L_x_76) ;  /* 0x0000000400b07947 */ /* 0x000fea0003800000 */
.L_x_86:
[----:B-1----:R0:W-:Y:S01]  /*3ff0*/  STG.E.U16 desc[UR36][R2.64], R19 ;  /* 0x0000001302007986 */ /* 0x0021e2000c101524 */
[----:B------:R-:W-:Y:S05]  /*4000*/  BRA `(.L_x_76) ;  /* 0x0000000400a87947 */ /* 0x000fea0003800000 */
.L_x_83:
        /* <DEDUP_REMOVED lines=8> */
[----:B-1----:R-:W-:-:S06]  /*4090*/  IMAD.U32 R5, R19, 0x10000, RZ ;  /* 0x0001000013057824 */ /* 0x002fcc00078e00ff */
[----:B------:R-:W0:Y:S02]  /*40a0*/  F2I.FTZ.U32.TRUNC.NTZ R5, R5 ;  /* 0x0000000500057305 */ /* 0x000e24000021f000 */
[----:B0-----:R0:W-:Y:S01]  /*40b0*/  STG.E.U16 desc[UR36][R2.64], R5 ;  /* 0x0000000502007986 */ /* 0x0011e2000c101524 */
[----:B------:R-:W-:Y:S05]  /*40c0*/  BRA `(.L_x_76) ;  /* 0x0000000400787947 */ /* 0x000fea0003800000 */
.L_x_94:
[----:B-1----:R-:W-:Y:S01]  /*40d0*/  IMAD.U32 R5, R19, 0x10000, RZ ;  /* 0x0001000013057824 */ /* 0x002fe200078e00ff */
[----:B------:R-:W-:Y:S01]  /*40e0*/  BSSY.RECONVERGENT B0, `(.L_x_95) ;  /* 0x0000014000007945 */ /* 0x000fe20003800200 */
[----:B------:R-:W-:-:S03]  /*40f0*/  IMAD.MOV.U32 R0, RZ, RZ, 0x80 ;  /* 0x00000080ff007424 */ /* 0x000fc600078e00ff */
[----:B------:R-:W-:-:S04]  /*4100*/  LOP3.LUT R4, R5, 0x7fffffff, RZ, 0xc0, !PT ;  /* 0x7fffffff05047812 */ /* 0x000fc800078ec0ff */
[----:B------:R-:W-:-:S13]  /*4110*/  ISETP.GT.U32.AND P0, PT, R4, 0x437fffff, PT ;  /* 0x437fffff0400780c */ /* 0x000fda0003f04070 */
[----:B------:R-:W-:Y:S05]  /*4120*/  @P0 BRA `(.L_x_96) ;  /* 0x00000000003c0947 */ /* 0x000fea0003800000 */
[----:B------:R-:W-:-:S13]  /*4130*/  ISETP.GT.U32.AND P0, PT, R4, 0x3bffffff, PT ;  /* 0x3bffffff0400780c */ /* 0x000fda0003f04070 */
[----:B------:R-:W-:Y:S05]  /*4140*/  @P0 BRA `(.L_x_97) ;  /* 0x0000000000140947 */ /* 0x000fea0003800000 */
[----:B------:R-:W-:-:S05]  /*4150*/  FADD.FTZ R0, R4, 8192 ;  /* 0x4600000004007421 */ /* 0x000fca0000010000 */
[----:B------:R-:W-:Y:S02]  /*4160*/  LOP3.LUT P0, R4, R0, 0xff, RZ, 0xc0, !PT ;  /* 0x000000ff00047812 */ /* 0x000fe4000780c0ff */
[----:B------:R-:W-:-:S11]  /*4170*/  PRMT R0, RZ, 0x7610, R0 ;  /* 0x00007610ff007816 */ /* 0x000fd60000000000 */
[----:B------:R-:W-:Y:S05]  /*4180*/  @!P0 BRA `(.L_x_96) ;  /* 0x0000000000248947 */ /* 0x000fea0003800000 */
[----:B------:R-:W-:Y:S05]  /*4190*/  BRA `(.L_x_98) ;  /* 0x0000000000147947 */ /* 0x000fea0003800000 */
.L_x_97:
[----:B------:R-:W-:-:S04]  /*41a0*/  SHF.R.U32.HI R0, RZ, 0x14, R5 ;  /* 0x00000014ff007819 */ /* 0x000fc80000011605 */
[----:B------:R-:W-:-:S04]  /*41b0*/  LOP3.LUT R0, R0, 0x1, RZ, 0xc0, !PT ;  /* 0x0000000100007812 */ /* 0x000fc800078ec0ff */
[----:B------:R-:W-:-:S04]  /*41c0*/  IADD3 R0, PT, PT, R5, 0x487ffff, R0 ;  /* 0x0487ffff05007810 */ /* 0x000fc80007ffe000 */
[----:B------:R-:W-:-:S04]  /*41d0*/  SHF.R.U32.HI R0, RZ, 0x14, R0 ;  /* 0x00000014ff007819 */ /* 0x000fc80000011600 */
[----:B------:R-:W-:-:S07]  /*41e0*/  LOP3.LUT R4, R0, 0xff, RZ, 0xc0, !PT ;  /* 0x000000ff00047812 */ /* 0x000fce00078ec0ff */
.L_x_98:
[----:B------:R-:W-:-:S04]  /*41f0*/  SHF.R.U32.HI R5, RZ, 0x18, R5 ;  /* 0x00000018ff057819 */ /* 0x000fc80000011605 */
[----:B------:R-:W-:-:S04]  /*4200*/  LOP3.LUT R4, R4, 0x80, R5, 0xf8, !PT ;  /* 0x0000008004047812 */ /* 0x000fc800078ef805 */
[----:B------:R-:W-:-:S07]  /*4210*/  PRMT R0, R4, 0x7610, R0 ;  /* 0x0000761004007816 */ /* 0x000fce0000000000 */
.L_x_96:
[----:B------:R-:W-:Y:S05]  /*4220*/  BSYNC.RECONVERGENT B0 ;  /* 0x0000000000007941 */ /* 0x000fea0003800200 */
.L_x_95:
[----:B------:R0:W-:Y:S01]  /*4230*/  STG.E.U8 desc[UR36][R2.64], R0 ;  /* 0x0000000002007986 */ /* 0x0001e2000c101124 */
[----:B------:R-:W-:Y:S05]  /*4240*/  BRA `(.L_x_76) ;  /* 0x0000000400187947 */ /* 0x000fea0003800000 */
.L_x_93:
        /* <DEDUP_REMOVED lines=13> */
.L_x_101:
[----:B------:R-:W-:-:S04]  /*4320*/  SHF.R.U32.HI R0, RZ, 0x15, R5 ;  /* 0x00000015ff007819 */ /* 0x000fc80000011605 */
[----:B------:R-:W-:-:S04]  /*4330*/  LOP3.LUT R0, R0, 0x1, RZ, 0xc0, !PT ;  /* 0x0000000100007812 */ /* 0x000fc800078ec0ff */
[----:B------:R-:W-:-:S04]  /*4340*/  IADD3 R0, PT, PT, R5, 0x88fffff, R0 ;  /* 0x088fffff05007810 */ /* 0x000fc80007ffe000 */
[----:B------:R-:W-:-:S04]  /*4350*/  SHF.R.U32.HI R0, RZ, 0x15, R0 ;  /* 0x00000015ff007819 */ /* 0x000fc80000011600 */
[----:B------:R-:W-:-:S07]  /*4360*/  LOP3.LUT R4, R0, 0xff, RZ, 0xc0, !PT ;  /* 0x000000ff00047812 */ /* 0x000fce00078ec0ff */
.L_x_102:
[----:B------:R-:W-:-:S04]  /*4370*/  SHF.R.U32.HI R5, RZ, 0x18, R5 ;  /* 0x00000018ff057819 */ /* 0x000fc80000011605 */
[----:B------:R-:W-:-:S04]  /*4380*/  LOP3.LUT R4, R4, 0x80, R5, 0xf8, !PT ;  /* 0x0000008004047812 */ /* 0x000fc800078ef805 */
[----:B------:R-:W-:-:S07]  /*4390*/  PRMT R0, R4, 0x7610, R0 ;  /* 0x0000761004007816 */ /* 0x000fce0000000000 */
.L_x_100:
[----:B------:R-:W-:Y:S05]  /*43a0*/  BSYNC.RECONVERGENT B0 ;  /* 0x0000000000007941 */ /* 0x000fea0003800200 */
.L_x_99:
[----:B------:R0:W-:Y:S01]  /*43b0*/  STG.E.U8 desc[UR36][R2.64], R0 ;  /* 0x0000000002007986 */ /* 0x0001e2000c101124 */
[----:B------:R-:W-:Y:S05]  /*43c0*/  BRA `(.L_x_76) ;  /* 0x0000000000b87947 */ /* 0x000fea0003800000 */
.L_x_92:
[----:B------:R-:W-:-:S09]  /*43d0*/  UISETP.NE.AND UP0, UPT, UR4, 0x1c, UPT ;  /* 0x0000001c0400788c */ /* 0x000fd2000bf05270 */
[----:B------:R-:W-:Y:S05]  /*43e0*/  BRA.U !UP0, `(.L_x_103) ;  /* 0x0000000108a47547 */ /* 0x000fea000b800000 */
[----:B------:R-:W-:-:S09]  /*43f0*/  UISETP.NE.AND UP0, UPT, UR4, 0x1d, UPT ;  /* 0x0000001d0400788c */ /* 0x000fd2000bf05270 */
[----:B------:R-:W-:Y:S05]  /*4400*/  BRA.U !UP0, `(.L_x_104) ;  /* 0x00000001088c7547 */ /* 0x000fea000b800000 */
[----:B------:R-:W-:-:S09]  /*4410*/  UISETP.NE.AND UP0, UPT, UR4, 0x2c, UPT ;  /* 0x0000002c0400788c */ /* 0x000fd2000bf05270 */
[----:B------:R-:W-:Y:S05]  /*4420*/  BRA.U !UP0, `(.L_x_105) ;  /* 0x0000000108447547 */ /* 0x000fea000b800000 */
.L_x_75:
[----:B------:R-:W-:Y:S01]  /*4430*/  MOV R0, 0x0 ;  /* 0x0000000000007802 */ /* 0x000fe20000000f00 */
[----:B------:R-:W0:Y:S01]  /*4440*/  LDCU.64 UR6, c[0x4][0x128] ;  /* 0x01002500ff0677ac */ /* 0x000e220008000a00 */
[----:B------:R-:W-:Y:S02]  /*4450*/  HFMA2 R8, -RZ, RZ, 0, 6.020069122314453125e-06 ;  /* 0x00000065ff087431 */ /* 0x000fe400000001ff */
[----:B------:R-:W-:Y:S01]  /*4460*/  IMAD.MOV.U32 R12, RZ, RZ, 0x1 ;  /* 0x00000001ff0c7424 */ /* 0x000fe200078e00ff */
[----:B------:R2:W3:Y:S01]  /*4470*/  LDC.64 R2, c[0x4][R0] ;  /* 0x0100000000027b82 */ /* 0x0004e20000000a00 */
[----:B------:R-:W4:Y:S01]  /*4480*/  LDCU.64 UR8, c[0x4][0x130] ;  /* 0x01002600ff0877ac */ /* 0x000f220008000a00 */
[----:B------:R-:W-:Y:S01]  /*4490*/  IMAD.MOV.U32 R13, RZ, RZ, RZ ;  /* 0x000000ffff0d7224 */ /* 0x000fe200078e00ff */
[----:B------:R-:W5:Y:S01]  /*44a0*/  LDCU.64 UR4, c[0x4][0x40] ;  /* 0x01000800ff0477ac */ /* 0x000f620008000a00 */
[----:B0-----:R-:W-:Y:S01]  /*44b0*/  MOV R4, UR6 ;  /* 0x0000000600047c02 */ /* 0x001fe20008000f00 */
[----:B------:R-:W-:-:S02]  /*44c0*/  IMAD.U32 R5, RZ, RZ, UR7 ;  /* 0x00000007ff057e24 */ /* 0x000fc4000f8e00ff */
[----:B----4-:R-:W-:Y:S02]  /*44d0*/  IMAD.U32 R6, RZ, RZ, UR8 ;  /* 0x00000008ff067e24 */ /* 0x010fe4000f8e00ff */
[----:B------:R-:W-:Y:S02]  /*44e0*/  IMAD.U32 R7, RZ, RZ, UR9 ;  /* 0x00000009ff077e24 */ /* 0x000fe4000f8e00ff */
[----:B-----5:R-:W-:Y:S02]  /*44f0*/  IMAD.U32 R10, RZ, RZ, UR4 ;  /* 0x00000004ff0a7e24 */ /* 0x020fe4000f8e00ff */
[----:B--2---:R-:W-:-:S07]  /*4500*/  IMAD.U32 R11, RZ, RZ, UR5 ;  /* 0x00000005ff0b7e24 */ /* 0x004fce000f8e00ff */
[----:B------:R-:W-:-:S07]  /*4510*/  LEPC R20, `(.L_x_106) ;  /* 0x000000001014794e */ /* 0x000fce0000000000 */
[----:B-1-3--:R-:W-:Y:S05]  /*4520*/  CALL.ABS.NOINC R2 ;  /* 0x0000000002007343 */ /* 0x00afea0003c00000 */
.L_x_106:
[----:B------:R-:W-:Y:S05]  /*4530*/  BRA `(.L_x_76) ;  /* 0x00000000005c7947 */ /* 0x000fea0003800000 */
.L_x_105:
[----:B-1----:R-:W-:Y:S02]  /*4540*/  IMAD.U32 R19, R19, 0x10000, RZ ;  /* 0x0001000013137824 */ /* 0x002fe400078e00ff */
[----:B------:R-:W-:-:S03]  /*4550*/  IMAD.MOV.U32 R5, RZ, RZ, 0xff ;  /* 0x000000ffff057424 */ /* 0x000fc600078e00ff */
[----:B------:R-:W-:-:S04]  /*4560*/  SHF.R.U32.HI R6, RZ, 0x17, R19 ;  /* 0x00000017ff067819 */ /* 0x000fc80000011613 */
[----:B------:R-:W-:-:S04]  /*4570*/  LOP3.LUT R4, R6, 0xff, RZ, 0xc0, !PT ;  /* 0x000000ff06047812 */ /* 0x000fc800078ec0ff */
[----:B------:R-:W-:-:S13]  /*4580*/  ISETP.NE.AND P1, PT, R4, 0xff, PT ;  /* 0x000000ff0400780c */ /* 0x000fda0003f25270 */
[--C-:B------:R-:W-:Y:S02]  /*4590*/  @P1 SHF.R.U32.HI R0, RZ, 0x16, R19.reuse ;  /* 0x00000016ff001819 */ /* 0x100fe40000011613 */
[----:B------:R-:W-:Y:S02]  /*45a0*/  @P1 LOP3.LUT P0, RZ, R4, 0x3fffff, R19, 0xf8, !PT ;  /* 0x003fffff04ff1812 */ /* 0x000fe4000780f813 */
[----:B------:R-:W-:-:S04]  /*45b0*/  @P1 LOP3.LUT R0, R0, 0x1, RZ, 0xc0, !PT ;  /* 0x0000000100001812 */ /* 0x000fc800078ec0ff */
[----:B------:R-:W-:Y:S01]  /*45c0*/  @P1 ISETP.EQ.U32.AND P2, PT, R0, 0x1, P0 ;  /* 0x000000010000180c */ /* 0x000fe20000742070 */
[----:B------:R-:W-:Y:S01]  /*45d0*/  @P1 VIADD R0, R6, 0x1 ;  /* 0x0000000106001836 */ /* 0x000fe20000000000 */
[----:B------:R-:W-:Y:S02]  /*45e0*/  PLOP3.LUT P0, PT, PT, PT, PT, 0x80, 0x8 ;  /* 0x000000000008781c */ /* 0x000fe40003f0f070 */
[----:B------:R-:W-:-:S13]  /*45f0*/  @P1 PLOP3.LUT P0, PT, P2, PT, PT, 0x80, 0x8 ;  /* 0x000000000008181c */ /* 0x000fda000170f070 */
[----:B------:R-:W-:-:S05]  /*4600*/  @!P0 IADD3 R0, PT, PT, R6, RZ, RZ ;  /* 0x000000ff06008210 */ /* 0x000fca0007ffe0ff */
[----:B------:R-:W-:-:S05]  /*4610*/  @P1 IMAD.MOV.U32 R5, RZ, RZ, R0 ;  /* 0x000000ffff051224 */ /* 0x000fca00078e0000 */
[----:B------:R0:W-:Y:S01]  /*4620*/  STG.E.U8 desc[UR36][R2.64], R5 ;  /* 0x0000000502007986 */ /* 0x0001e2000c101124 */
[----:B------:R-:W-:Y:S05]  /*4630*/  BRA `(.L_x_76) ;  /* 0x00000000001c7947 */ /* 0x000fea0003800000 */
.L_x_104:
[----:B-1----:R-:W-:-:S06]  /*4640*/  IMAD.U32 R4, R19, 0x10000, RZ ;  /* 0x0001000013047824 */ /* 0x002fcc00078e00ff */
[----:B------:R-:W0:Y:S02]  /*4650*/  F2I.U64.TRUNC R4, R4 ;  /* 0x0000000400047311 */ /* 0x000e24000020d800 */
[----:B0-----:R0:W-:Y:S01]  /*4660*/  STG.E.64 desc[UR36][R2.64], R4 ;  /* 0x0000000402007986 */ /* 0x0011e2000c101b24 */
[----:B------:R-:W-:Y:S05]  /*4670*/  BRA `(.L_x_76) ;  /* 0x00000000000c7947 */ /* 0x000fea0003800000 */
.L_x_103:
[----:B-1----:R-:W-:-:S06]  /*4680*/  IMAD.U32 R19, R19, 0x10000, RZ ;  /* 0x0001000013137824 */ /* 0x002fcc00078e00ff */
[----:B------:R-:W0:Y:S02]  /*4690*/  F2I.FTZ.U32.TRUNC.NTZ R19, R19 ;  /* 0x0000001300137305 */ /* 0x000e24000021f000 */
[----:B0-----:R0:W-:Y:S02]  /*46a0*/  STG.E desc[UR36][R2.64], R19 ;  /* 0x0000001302007986 */ /* 0x0011e4000c101924 */
.L_x_76:
[----:B------:R-:W-:-:S07]  /*46b0*/  VIADD R17, R17, 0x80 ;  /* 0x0000008011117836 */ /* 0x000fce0000000000 */
.L_x_1:
[----:B------:R-:W-:Y:S05]  /*46c0*/  BSYNC.RECONVERGENT B6 ;  /* 0x0000000000067941 */ /* 0x000fea0003800200 */
.L_x_0:
[----:B------:R-:W5:Y:S01]  /*46d0*/  LDCU UR4, c[0x0][0x380] ;  /* 0x00007000ff0477ac */ /* 0x000f620008000800 */
[----:B------:R-:W-:Y:S01]  /*46e0*/  BSSY.RECONVERGENT B6, `(.L_x_107) ;  /* 0x000045c000067945 */ /* 0x000fe20003800200 */
[----:B-----5:R-:W-:-:S13]  /*46f0*/  ISETP.GE.AND P0, PT, R17, UR4, PT ;  /* 0x0000000411007c0c */ /* 0x020fda000bf06270 */
[----:B------:R-:W-:Y:S05]  /*4700*/  @P0 BRA `(.L_x_108) ;  /* 0x0000004400640947 */ /* 0x000fea0003800000 */
[----:B------:R-:W5:Y:S01]  /*4710*/  LDCU UR4, c[0x0][0x388] ;  /* 0x00007100ff0477ac */ /* 0x000f620008000800 */
[----:B0-----:R-:W-:Y:S02]  /*4720*/  HFMA2 R0, -RZ, RZ, 0, 0 ;  /* 0x00000000ff007431 */ /* 0x001fe400000001ff */
[----:B------:R-:W-:Y:S02]  /*4730*/  IMAD.MOV.U32 R18, RZ, RZ, RZ ;  /* 0x000000ffff127224 */ /* 0x000fe400078e00ff */
[----:B------:R-:W-:Y:S01]  /*4740*/  IMAD.MOV.U32 R16, RZ, RZ, RZ ;  /* 0x000000ffff107224 */ /* 0x000fe200078e00ff */
[----:B-----5:R-:W-:-:S09]  /*4750*/  UISETP.NE.AND UP0, UPT, UR4, URZ, UPT ;  /* 0x000000ff0400728c */ /* 0x020fd2000bf05270 */
[----:B------:R-:W-:Y:S05]  /*4760*/  BRA.U !UP0, `(.L_x_109) ;  /* 0x0000001508707547 */ /* 0x000fea000b800000 */
[----:B------:R-:W1:Y:S01]  /*4770*/  LDCU.64 UR4, c[0x0][0x390] ;  /* 0x00007200ff0477ac */ /* 0x000e620008000a00 */
[----:B------:R-:W-:Y:S01]  /*4780*/  IMAD.MOV.U32 R16, RZ, RZ, RZ ;  /* 0x000000ffff107224 */ /* 0x000fe200078e00ff */
[----:B------:R-:W0:Y:S01]  /*4790*/  LDCU UR6, c[0x0][0x38c] ;  /* 0x00007180ff0677ac */ /* 0x000e220008000800 */
[----:B------:R-:W5:Y:S01]  /*47a0*/  LDCU.64 UR8, c[0x0][0x4b8] ;  /* 0x00009700ff0877ac */ /* 0x000f620008000a00 */
[----:B------:R-:W-:Y:S01]  /*47b0*/  UISETP.NE.AND UP0, UPT, UR39, URZ, UPT ;  /* 0x000000ff2700728c */ /* 0x000fe2000bf05270 */
[----:B-1234-:R-:W-:Y:S01]  /*47c0*/  IMAD.HI.U32 R2, R17, UR4, R16 ;  /* 0x0000000411027c27 */ /* 0x01efe2000f8e0010 */
[----:B------:R-:W1:Y:S04]  /*47d0*/  LDCU UR4, c[0x0][0x4c0] ;  /* 0x00009800ff0477ac */ /* 0x000e680008000800 */
[----:B------:R-:W-:-:S05]  /*47e0*/  SHF.R.U32.HI R3, RZ, UR5, R2 ;  /* 0x00000005ff037c19 */ /* 0x000fca0008011602 */
[----:B------:R-:W-:-:S04]  /*47f0*/  IMAD.MOV R18, RZ, RZ, -R3 ;  /* 0x000000ffff127224 */ /* 0x000fc800078e0a03 */
[----:B0-----:R-:W-:-:S04]  /*4800*/  IMAD R18, R18, UR6, R17 ;  /* 0x0000000612127c24 */ /* 0x001fc8000f8e0211 */
[C---:B-----5:R-:W-:Y:S02]  /*4810*/  IMAD R16, R18.reuse, UR8, RZ ;  /* 0x0000000812107c24 */ /* 0x060fe4000f8e02ff */
[C---:B------:R-:W-:Y:S02]  /*4820*/  IMAD R0, R18.reuse, UR9, RZ ;  /* 0x0000000912007c24 */ /* 0x040fe4000f8e02ff */
[----:B-1----:R-:W-:Y:S01]  /*4830*/  IMAD R18, R18, UR4, RZ ;  /* 0x0000000412127c24 */ /* 0x002fe2000f8e02ff */
        /* <DEDUP_REMOVED lines=335> */
.L_x_109:
[----:B------:R-:W1:Y:S01]  /*5d30*/  LDCU.64 UR6, c[0x0][0x5f0] ;  /* 0x0000be00ff0677ac */ /* 0x000e620008000a00 */
[----:B------:R-:W-:-:S04]  /*5d40*/  UPRMT UR4, UR40, 0x7771, URZ ;  /* 0x0000777128047896 */ /* 0x000fc800080000ff */
[----:B------:R-:W-:Y:S01]  /*5d50*/  UISETP.GT.AND UP0, UPT, UR4, 0x9, UPT ;  /* 0x000000090400788c */ /* 0x000fe2000bf04270 */
[----:B-1234-:R-:W-:-:S05]  /*5d60*/  IADD3 R2, P0, PT, R0, UR6, RZ ;  /* 0x0000000600027c10 */ /* 0x01efca000ff1e0ff */
        /* <DEDUP_REMOVED lines=15> */
.L_x_113:
[----:B------:R-:W2:Y:S02]  /*5e60*/  LDG.E.U8 R2, desc[UR36][R2.64] ;  /* 0x0000002402027981 */ /* 0x000ea4000c1e1100 */
[----:B--2---:R-:W-:-:S04]  /*5e70*/  I2FP.F32.U32 R0, R2 ;  /* 0x0000000200007245 */ /* 0x004fc80000201000 */
[----:B------:R-:W-:-:S04]  /*5e80*/  F2FP.BF16.F32.PACK_AB R0, RZ, R0 ;  /* 0x00000000ff00723e */ /* 0x000fc800000010ff */
[----:B------:R-:W-:Y:S01]  /*5e90*/  PRMT R19, R0, 0x7610, R19 ;  /* 0x0000761000137816 */ /* 0x000fe20000000013 */
[----:B------:R-:W-:Y:S06]  /*5ea0*/  BRA `(.L_x_115) ;  /* 0x0000000c00c07947 */ /* 0x000fec0003800000 */
.L_x_112:
        /* <DEDUP_REMOVED lines=11> */
.L_x_117:
[----:B------:R-:W2:Y:S02]  /*5f60*/  LDG.E R2, desc[UR36][R2.64] ;  /* 0x0000002402027981 */ /* 0x000ea4000c1e1900 */
[----:B--2---:R-:W-:-:S04]  /*5f70*/  I2FP.F32.S32 R0, R2 ;  /* 0x0000000200007245 */ /* 0x004fc80000201400 */
[----:B------:R-:W-:-:S04]  /*5f80*/  F2FP.BF16.F32.PACK_AB R0, RZ, R0 ;  /* 0x00000000ff00723e */ /* 0x000fc800000010ff */
[----:B------:R-:W-:Y:S01]  /*5f90*/  PRMT R19, R0, 0x7610, R19 ;  /* 0x0000761000137816 */ /* 0x000fe20000000013 */
[----:B------:R-:W-:Y:S06]  /*5fa0*/  BRA `(.L_x_115) ;  /* 0x0000000c00807947 */ /* 0x000fec0003800000 */
.L_x_116:
[----:B------:R-:W2:Y:S02]  /*5fb0*/  LDG.E.U16 R2, desc[UR36][R2.64] ;  /* 0x0000002402027981 */ /* 0x000ea4000c1e1500 */
[----:B--2---:R-:W0:Y:S02]  /*5fc0*/  I2F.S16 R0, R2 ;  /* 0x0000000200007306 */ /* 0x004e240000101400 */
[----:B0-----:R-:W-:-:S04]  /*5fd0*/  F2FP.BF16.F32.PACK_AB R0, RZ, R0 ;  /* 0x00000000ff00723e */ /* 0x001fc800000010ff */
[----:B------:R-:W-:Y:S01]  /*5fe0*/  PRMT R19, R0, 0x7610, R19 ;  /* 0x0000761000137816 */ /* 0x000fe20000000013 */
[----:B------:R-:W-:Y:S06]  /*5ff0*/  BRA `(.L_x_115) ;  /* 0x0000000c006c7947 */ /* 0x000fec0003800000 */
.L_x_111:
        /* <DEDUP_REMOVED lines=9> */
.L_x_119:
[----:B------:R-:W2:Y:S02]  /*6090*/  LDG.E.U16 R0, desc[UR36][R2.64] ;  /* 0x0000002402007981 */ /* 0x000ea4000c1e1500 */
[----:B--2---:R-:W-:-:S05]  /*60a0*/  HADD2.F32 R0, -RZ, R0.H0_H0 ;  /* 0x20000000ff007230 */ /* 0x004fca0000004100 */
[----:B------:R-:W-:-:S04]  /*60b0*/  F2FP.BF16.F32.PACK_AB R0, RZ, R0 ;  /* 0x00000000ff00723e */ /* 0x000fc800000010ff */
[----:B------:R-:W-:Y:S01]  /*60c0*/  PRMT R19, R0, 0x7610, R19 ;  /* 0x0000761000137816 */ /* 0x000fe20000000013 */
[----:B------:R-:W-:Y:S06]  /*60d0*/  BRA `(.L_x_115) ;  /* 0x0000000c00347947 */ /* 0x000fec0003800000 */
.L_x_118:
        /* <DEDUP_REMOVED lines=9> */
.L_x_121:
[----:B------:R-:W2:Y:S02]  /*6170*/  LDG.E.U16 R2, desc[UR36][R2.64] ;  /* 0x0000002402027981 */ /* 0x000ea4000c1e1500 */
[----:B--2---:R-:W-:-:S05]  /*6180*/  HADD2.F32 R0, -RZ, R2.H0_H0 ;  /* 0x20000002ff007230 */ /* 0x004fca0000004100 */
[----:B------:R-:W-:-:S04]  /*6190*/  F2FP.BF16.F32.PACK_AB R0, RZ, R0 ;  /* 0x00000000ff00723e */ /* 0x000fc800000010ff */
[----:B------:R-:W-:Y:S01]  /*61a0*/  PRMT R19, R0, 0x7610, R19 ;  /* 0x0000761000137816 */ /* 0x000fe20000000013 */
[----:B------:R-:W-:Y:S06]  /*61b0*/  BRA `(.L_x_115) ;  /* 0x0000000800fc7947 */ /* 0x000fec0003800000 */
.L_x_120:
        /* <DEDUP_REMOVED lines=9> */
.L_x_110:
        /* <DEDUP_REMOVED lines=14> */
.L_x_124:
        /* <DEDUP_REMOVED lines=9> */
.L_x_123:
        /* <DEDUP_REMOVED lines=27> */
.L_x_126:
[----:B------:R-:W2:Y:S02]  /*6570*/  LDG.E.U8 R2, desc[UR36][R2.64] ;  /* 0x0000002402027981 */ /* 0x000ea4000c1e1100 */
[C---:B--2---:R-:W-:Y:S01]  /*6580*/  SHF.L.U32 R0, R2.reuse, 0x19, RZ ;  /* 0x0000001902007819 */ /* 0x044fe200000006ff */
[----:B------:R-:W-:-:S03]  /*6590*/  IMAD.SHL.U32 R5, R2, 0x100, RZ ;  /* 0x0000010002057824 */ /* 0x000fc600078e00ff */
[----:B------:R-:W-:-:S13]  /*65a0*/  ISETP.GE.U32.AND P0, PT, R0, 0x8000000, PT ;  /* 0x080000000000780c */ /* 0x000fda0003f06070 */
[C---:B------:R-:W-:Y:S02]  /*65b0*/  @!P0 LOP3.LUT R4, R5.reuse, 0x7f00, RZ, 0xc0, !PT ;  /* 0x00007f0005048812 */ /* 0x040fe400078ec0ff */
[----:B------:R-:W-:Y:S02]  /*65c0*/  @P0 LEA.HI R0, R0, 0x70000000, RZ, 0x1c ;  /* 0x7000000000000811 */ /* 0x000fe400078fe0ff */
[----:B------:R-:W-:Y:S02]  /*65d0*/  @!P0 LOP3.LUT R4, R4, 0x3f000000, RZ, 0xfc, !PT ;  /* 0x3f00000004048812 */ /* 0x000fe400078efcff */
[----:B------:R-:W-:Y:S01]  /*65e0*/  PRMT R5, R5, 0x9910, RZ ;  /* 0x0000991005057816 */ /* 0x000fe200000000ff */
[----:B------:R-:W-:Y:S02]  /*65f0*/  @P0 FMUL.FTZ R0, R0, 1.9259299443872358531e-34 ;  /* 0x0780000000000820 */ /* 0x000fe40000410000 */
[----:B------:R-:W-:-:S05]  /*6600*/  @!P0 FADD.FTZ R0, R4, -0.5 ;  /* 0xbf00000004008421 */ /* 0x000fca0000010000 */
[----:B------:R-:W-:-:S04]  /*6610*/  LOP3.LUT R0, R0, 0x80000000, R5, 0xf8, !PT ;  /* 0x8000000000007812 */ /* 0x000fc800078ef805 */
[----:B------:R-:W-:-:S04]  /*6620*/  F2FP.BF16.F32.PACK_AB R0, RZ, R0 ;  /* 0x00000000ff00723e */ /* 0x000fc800000010ff */
[----:B------:R-:W-:Y:S01]  /*6630*/  PRMT R19, R0, 0x7610, R19 ;  /* 0x0000761000137816 */ /* 0x000fe20000000013 */
[----:B------:R-:W-:Y:S06]  /*6640*/  BRA `(.L_x_115) ;  /* 0x0000000400d87947 */ /* 0x000fec0003800000 */
.L_x_125:
[----:B------:R0:W5:Y:S01]  /*6650*/  LDG.E.U16 R19, desc[UR36][R2.64] ;  /* 0x0000002402137981 */ /* 0x000162000c1e1500 */
[----:B------:R-:W-:Y:S05]  /*6660*/  BRA `(.L_x_115) ;  /* 0x0000000400d07947 */ /* 0x000fea0003800000 */
.L_x_122:
        /* <DEDUP_REMOVED lines=13> */
.L_x_129:
        /* <DEDUP_REMOVED lines=21> */
.L_x_133:
[----:B------:R-:W-:Y:S05]  /*6890*/  BSYNC.RECONVERGENT B1 ;  /* 0x0000000000017941 */ /* 0x000fea0003800200 */
.L_x_132:
[----:B------:R-:W-:Y:S02]  /*68a0*/  SHF.L.U32 R0, R0, 0x14, RZ ;  /* 0x0000001400007819 */ /* 0x000fe400000006ff */
[----:B------:R-:W-:-:S04]  /*68b0*/  LEA R2, R2, 0x3b800000, 0x17 ;  /* 0x3b80000002027811 */ /* 0x000fc800078eb8ff */
[----:B------:R-:W-:-:S07]  /*68c0*/  LOP3.LUT R0, R2, R0, R7, 0xfe, !PT ;  /* 0x0000000002007212 */ /* 0x000fce00078efe07 */
.L_x_131:
[----:B------:R-:W-:Y:S05]  /*68d0*/  BSYNC.RECONVERGENT B0 ;  /* 0x0000000000007941 */ /* 0x000fea0003800200 */
.L_x_130:
[----:B------:R-:W-:-:S04]  /*68e0*/  F2FP.BF16.F32.PACK_AB R0, RZ, R0 ;  /* 0x00000000ff00723e */ /* 0x000fc800000010ff */
[----:B------:R-:W-:Y:S01]  /*68f0*/  PRMT R19, R0, 0x7610, R19 ;  /* 0x0000761000137816 */ /* 0x000fe20000000013 */
[----:B------:R-:W-:Y:S06]  /*6900*/  BRA `(.L_x_115) ;  /* 0x0000000400287947 */ /* 0x000fec0003800000 */
.L_x_128:
        /* <DEDUP_REMOVED lines=21> */
.L_x_137:
[----:B------:R-:W-:Y:S05]  /*6a60*/  BSYNC.RECONVERGENT B1 ;  /* 0x0000000000017941 */ /* 0x000fea0003800200 */
.L_x_136:
[----:B------:R-:W-:Y:S01]  /*6a70*/  IMAD.SHL.U32 R0, R0, 0x200000, RZ ;  /* 0x0020000000007824 */ /* 0x000fe200078e00ff */
[----:B------:R-:W-:-:S04]  /*6a80*/  LEA R2, R2, 0x37800000, 0x17 ;  /* 0x3780000002027811 */ /* 0x000fc800078eb8ff */
[----:B------:R-:W-:-:S07]  /*6a90*/  LOP3.LUT R0, R2, R0, R7, 0xfe, !PT ;  /* 0x0000000002007212 */ /* 0x000fce00078efe07 */
.L_x_135:
[----:B------:R-:W-:Y:S05]  /*6aa0*/  BSYNC.RECONVERGENT B0 ;  /* 0x0000000000007941 */ /* 0x000fea0003800200 */
.L_x_134:
[----:B------:R-:W-:-:S04]  /*6ab0*/  F2FP.BF16.F32.PACK_AB R0, RZ, R0 ;  /* 0x00000000ff00723e */ /* 0x000fc800000010ff */
[----:B------:R-:W-:Y:S01]  /*6ac0*/  PRMT R19, R0, 0x7610, R19 ;  /* 0x0000761000137816 */ /* 0x000fe20000000013 */
[----:B------:R-:W-:Y:S06]  /*6ad0*/  BRA `(.L_x_115) ;  /* 0x0000000000b47947 */ /* 0x000fec0003800000 */
.L_x_127:
[----:B------:R-:W-:-:S09]  /*6ae0*/  UISETP.NE.AND UP0, UPT, UR4, 0x1c, UPT ;  /* 0x0000001c0400788c */ /* 0x000fd2000bf05270 */
[----:B------:R-:W-:Y:S05]  /*6af0*/  BRA.U !UP0, `(.L_x_138) ;  /* 0x00000001089c7547 */ /* 0x000fea000b800000 */
[----:B------:R-:W-:-:S09]  /*6b00*/  UISETP.NE.AND UP0, UPT, UR4, 0x1d, UPT ;  /* 0x0000001d0400788c */ /* 0x000fd2000bf05270 */
[----:B------:R-:W-:Y:S05]  /*6b10*/  BRA.U !UP0, `(.L_x_139) ;  /* 0x0000000108807547 */ /* 0x000fea000b800000 */
[----:B------:R-:W-:-:S09]  /*6b20*/  UISETP.NE.AND UP0, UPT, UR4, 0x2c, UPT ;  /* 0x0000002c0400788c */ /* 0x000fd2000bf05270 */
[----:B------:R-:W-:Y:S05]  /*6b30*/  BRA.U UP0, `(.L_x_114) ;  /* 0x0000000100307547 */ /* 0x000fea000b800000 */
        /* <DEDUP_REMOVED lines=8> */
.L_x_141:
[----:B------:R-:W-:Y:S05]  /*6bc0*/  BSYNC.RECONVERGENT B0 ;  /* 0x0000000000007941 */ /* 0x000fea0003800200 */
.L_x_140:
[----:B------:R-:W-:-:S04]  /*6bd0*/  F2FP.BF16.F32.PACK_AB R0, RZ, R0 ;  /* 0x00000000ff00723e */ /* 0x000fc800000010ff */
[----:B------:R-:W-:Y:S01]  /*6be0*/  PRMT R19, R0, 0x7610, R19 ;  /* 0x0000761000137816 */ /* 0x000fe20000000013 */
[----:B------:R-:W-:Y:S06]  /*6bf0*/  BRA `(.L_x_115) ;  /* 0x00000000006c7947 */ /* 0x000fec0003800000 */
.L_x_114:
        /* <DEDUP_REMOVED lines=16> */
.L_x_142:
[----:B------:R-:W-:Y:S01]  /*6d00*/  PRMT R19, RZ, 0x7610, R19 ;  /* 0x00007610ff137816 */ /* 0x000fe20000000013 */
[----:B------:R-:W-:Y:S06]  /*6d10*/  BRA `(.L_x_115) ;  /* 0x0000000000247947 */ /* 0x000fec0003800000 */
.L_x_139:
[----:B------:R-:W2:Y:S02]  /*6d20*/  LDG.E.64 R2, desc[UR36][R2.64] ;  /* 0x0000002402027981 */ /* 0x000ea4000c1e1b00 */
[----:B--2---:R-:W0:Y:S02]  /*6d30*/  I2F.U64 R0, R2 ;  /* 0x0000000200007312 */ /* 0x004e240000301000 */
[----:B0-----:R-:W-:-:S04]  /*6d40*/  F2FP.BF16.F32.PACK_AB R0, RZ, R0 ;  /* 0x00000000ff00723e */ /* 0x001fc800000010ff */
[----:B------:R-:W-:Y:S01]  /*6d50*/  PRMT R19, R0, 0x7610, R19 ;  /* 0x0000761000137816 */ /* 0x000fe20000000013 */
[----:B------:R-:W-:Y:S06]  /*6d60*/  BRA `(.L_x_115) ;  /* 0x0000000000107947 */ /* 0x000fec0003800000 */
.L_x_138:
[----:B------:R-:W2:Y:S02]  /*6d70*/  LDG.E R2, desc[UR36][R2.64] ;  /* 0x0000002402027981 */ /* 0x000ea4000c1e1900 */
[----:B--2---:R-:W-:-:S04]  /*6d80*/  I2FP.F32.U32 R0, R2 ;  /* 0x0000000200007245 */ /* 0x004fc80000201000 */
[----:B------:R-:W-:-:S04]  /*6d90*/  F2FP.BF16.F32.PACK_AB R0, RZ, R0 ;  /* 0x00000000ff00723e */ /* 0x000fc800000010ff */
[----:B------:R-:W-:-:S07]  /*6da0*/  PRMT R19, R0, 0x7610, R19 ;  /* 0x0000761000137816 */ /* 0x000fce0000000013 */
.L_x_115:
[----:B------:R-:W0:Y:S01]  /*6db0*/  LDCU.64 UR6, c[0x0][0x5f8] ;  /* 0x0000bf00ff0677ac */ /* 0x000e220008000a00 */
[----:B------:R-:W-:-:S04]  /*6dc0*/  UPRMT UR4, UR40, 0x7772, URZ ;  /* 0x0000777228047896 */ /* 0x000fc800080000ff */
[----:B------:R-:W-:Y:S01]  /*6dd0*/  UISETP.GT.AND UP0, UPT, UR4, 0x9, UPT ;  /* 0x000000090400788c */ /* 0x000fe2000bf04270 */
[----:B0-----:R-:W-:-:S04]  /*6de0*/  IADD3 R2, P0, PT, R18, UR6, RZ ;  /* 0x0000000612027c10 */ /* 0x001fc8000ff1e0ff */
[----:B------:R-:W-:-:S04]  /*6df0*/  IADD3.X R3, PT, PT, RZ, UR7, RZ, P0, !PT ;  /* 0x00000007ff037c10 */ /* 0x000fc800087fe4ff */
        /* <DEDUP_REMOVED lines=13> */
.L_x_146:
[----:B------:R-:W2:Y:S02]  /*6ed0*/  LDG.E.U8 R2, desc[UR36][R2.64] ;  /* 0x0000002402027981 */ /* 0x000ea4000c1e1100 */
[----:B--2---:R-:W-:-:S04]  /*6ee0*/  I2FP.F32.U32 R0, R2 ;  /* 0x0000000200007245 */ /* 0x004fc80000201000 */
[----:B------:R-:W-:Y:S01]  /*6ef0*/  F2FP.BF16.F32.PACK_AB R0, RZ, R0 ;  /* 0x00000000ff00723e */ /* 0x000fe200000010ff */
[----:B------:R-:W-:Y:S06]  /*6f00*/  BRA `(.L_x_148) ;  /* 0x0000000c00847947 */ /* 0x000fec0003800000 */
.L_x_145:
        /* <DEDUP_REMOVED lines=10> */
.L_x_150:
[----:B------:R-:W2:Y:S02]  /*6fb0*/  LDG.E R2, desc[UR36][R2.64] ;  /* 0x0000002402027981 */ /* 0x000ea4000c1e1900 */
[----:B--2---:R-:W-:-:S04]  /*6fc0*/  I2FP.F32.S32 R0, R2 ;  /* 0x0000000200007245 */ /* 0x004fc80000201400 */
[----:B------:R-:W-:Y:S01]  /*6fd0*/  F2FP.BF16.F32.PACK_AB R0, RZ, R0 ;  /* 0x00000000ff00723e */ /* 0x000fe200000010ff */
[----:B------:R-:W-:Y:S06]  /*6fe0*/  BRA `(.L_x_148) ;  /* 0x0000000c004c7947 */ /* 0x000fec0003800000 */
.L_x_149:
[----:B------:R-:W2:Y:S02]  /*6ff0*/  LDG.E.U16 R2, desc[UR36][R2.64] ;  /* 0x0000002402027981 */ /* 0x000ea4000c1e1500 */
[----:B--2---:R-:W0:Y:S02]  /*7000*/  I2F.S16 R0, R2 ;  /* 0x0000000200007306 */ /* 0x004e240000101400 */
[----:B0-----:R-:W-:Y:S01]  /*7010*/  F2FP.BF16.F32.PACK_AB R0, RZ, R0 ;  /* 0x00000000ff00723e */ /* 0x001fe200000010ff */
[----:B------:R-:W-:Y:S06]  /*7020*/  BRA `(.L_x_148) ;  /* 0x0000000c003c7947 */ /* 0x000fec0003800000 */
.L_x_144:
        /* <DEDUP_REMOVED lines=9> */
.L_x_152:
[----:B------:R-:W2:Y:S02]  /*70c0*/  LDG.E.U16 R0, desc[UR36][R2.64] ;  /* 0x0000002402007981 */ /* 0x000ea4000c1e1500 */
[----:B--2---:R-:W-:-:S05]  /*70d0*/  HADD2.F32 R0, -RZ, R0.H0_H0 ;  /* 0x20000000ff007230 */ /* 0x004fca0000004100 */
[----:B------:R-:W-:Y:S01]  /*70e0*/  F2FP.BF16.F32.PACK_AB R0, RZ, R0 ;  /* 0x00000000ff00723e */ /* 0x000fe200000010ff */
[----:B------:R-:W-:Y:S06]  /*70f0*/  BRA `(.L_x_148) ;  /* 0x0000000c00087947 */ /* 0x000fec0003800000 */
.L_x_151:
        /* <DEDUP_REMOVED lines=9> */
.L_x_154:
[----:B------:R-:W2:Y:S02]  /*7190*/  LDG.E.U16 R2, desc[UR36][R2.64] ;  /* 0x0000002402027981 */ /* 0x000ea4000c1e1500 */
[----:B--2---:R-:W-:-:S05]  /*71a0*/  HADD2.F32 R0, -RZ, R2.H0_H0 ;  /* 0x20000002ff007230 */ /* 0x004fca0000004100 */
[----:B------:R-:W-:Y:S01]  /*71b0*/  F2FP.BF16.F32.PACK_AB R0, RZ, R0 ;  /* 0x00000000ff00723e */ /* 0x000fe200000010ff */
[----:B------:R-:W-:Y:S06]  /*71c0*/  BRA `(.L_x_148) ;  /* 0x0000000800d47947 */ /* 0x000fec0003800000 */
.L_x_153:
        /* <DEDUP_REMOVED lines=8> */
.L_x_143:
        /* <DEDUP_REMOVED lines=13> */
.L_x_157:
        /* <DEDUP_REMOVED lines=8> */
.L_x_156:
        /* <DEDUP_REMOVED lines=16> */
[C---:B------:R-:W-:Y:S02]  /*74a0*/  SHF.L.U32 R6, R4.reuse, R5, RZ ;  /* 0x0000000504067219 */ /* 0x040fe400000006ff */
[----:B------:R-:W-:Y:S02]  /*74b0*/  IADD3 R5, PT, PT, R4, 0x1000000, RZ ;  /* 0x0100000004057810 */ /* 0x000fe40007ffe0ff */
        /* <DEDUP_REMOVED lines=9> */
.L_x_159:
[----:B------:R-:W2:Y:S02]  /*7550*/  LDG.E.U8 R2, desc[UR36][R2.64] ;  /* 0x0000002402027981 */ /* 0x000ea4000c1e1100 */
[C---:B--2---:R-:W-:Y:S02]  /*7560*/  IMAD.SHL.U32 R0, R2.reuse, 0x2000000, RZ ;  /* 0x0200000002007824 */ /* 0x044fe400078e00ff */
        /* <DEDUP_REMOVED lines=9> */
[----:B------:R-:W-:Y:S01]  /*7600*/  F2FP.BF16.F32.PACK_AB R0, RZ, R0 ;  /* 0x00000000ff00723e */ /* 0x000fe200000010ff */
[----:B------:R-:W-:Y:S06]  /*7610*/  BRA `(.L_x_148) ;  /* 0x0000000400c07947 */ /* 0x000fec0003800000 */
.L_x_158:
[----:B------:R0:W5:Y:S01]  /*7620*/  LDG.E.U16 R0, desc[UR36][R2.64] ;  /* 0x0000002402007981 */ /* 0x000162000c1e1500 */
[----:B------:R-:W-:Y:S05]  /*7630*/  BRA `(.L_x_148) ;  /* 0x0000000400b87947 */ /* 0x000fea0003800000 */
.L_x_155:
        /* <DEDUP_REMOVED lines=12> */
.L_x_162:
        /* <DEDUP_REMOVED lines=11> */
[----:B------:R-:W-:-:S04]  /*77b0*/  SHF.R.U32.HI R0, RZ, 0x7, R3 ;  /* 0x00000007ff007819 */ /* 0x000fc80000011603 */
[----:B------:R-:W-:Y:S02]  /*77c0*/  SHF.L.U32 R7, R0, 0x1f, RZ ;  /* 0x0000001f00077819 */ /* 0x000fe400000006ff */
        /* <DEDUP_REMOVED lines=8> */
.L_x_166:
[----:B------:R-:W-:Y:S05]  /*7850*/  BSYNC.RECONVERGENT B1 ;  /* 0x0000000000017941 */ /* 0x000fea0003800200 */
.L_x_165:
[----:B------:R-:W-:Y:S01]  /*7860*/  IMAD.SHL.U32 R0, R0, 0x100000, RZ ;  /* 0x0010000000007824 */ /* 0x000fe200078e00ff */
[----:B------:R-:W-:-:S04]  /*7870*/  LEA R2, R2, 0x3b800000, 0x17 ;  /* 0x3b80000002027811 */ /* 0x000fc800078eb8ff */
[----:B------:R-:W-:-:S07]  /*7880*/  LOP3.LUT R0, R2, R0, R7, 0xfe, !PT ;  /* 0x0000000002007212 */ /* 0x000fce00078efe07 */
.L_x_164:
[----:B------:R-:W-:Y:S05]  /*7890*/  BSYNC.RECONVERGENT B0 ;  /* 0x0000000000007941 */ /* 0x000fea0003800200 */
.L_x_163:
[----:B------:R-:W-:Y:S01]  /*78a0*/  F2FP.BF16.F32.PACK_AB R0, RZ, R0 ;  /* 0x00000000ff00723e */ /* 0x000fe200000010ff */
[----:B------:R-:W-:Y:S06]  /*78b0*/  BRA `(.L_x_148) ;  /* 0x0000000400187947 */ /* 0x000fec0003800000 */
.L_x_161:
        /* <DEDUP_REMOVED lines=17> */
[----:B------:R-:W-:Y:S02]  /*79d0*/  IADD3 R5, PT, PT, R3, -0x1d, RZ ;  /* 0xffffffe303057810 */ /* 0x000fe40007ffe0ff */
[----:B------:R-:W-:Y:S02]  /*79e0*/  IADD3 R2, PT, PT, R2, 0x1e, -R3 ;  /* 0x0000001e02027810 */ /* 0x000fe40007ffe803 */
[----:B------:R-:W-:-:S04]  /*79f0*/  SHF.L.U32 R5, R0, R5, RZ ;  /* 0x0000000500057219 */ /* 0x000fc800000006ff */
[----:B------:R-:W-:-:S07]  /*7a00*/  LOP3.LUT R0, R5, 0x3, RZ, 0xc0, !PT ;  /* 0x0000000305007812 */ /* 0x000fce00078ec0ff */
.L_x_170:
[----:B------:R-:W-:Y:S05]  /*7a10*/  BSYNC.RECONVERGENT B1 ;  /* 0x0000000000017941 */ /* 0x000fea0003800200 */
.L_x_169:
[----:B------:R-:W-:Y:S01]  /*7a20*/  IMAD.SHL.U32 R0, R0, 0x200000, RZ ;  /* 0x0020000000007824 */ /* 0x000fe200078e00ff */
[----:B------:R-:W-:-:S04]  /*7a30*/  LEA R2, R2, 0x37800000, 0x17 ;  /* 0x3780000002027811 */ /* 0x000fc800078eb8ff */
[----:B------:R-:W-:-:S07]  /*7a40*/  LOP3.LUT R0, R2, R0, R7, 0xfe, !PT ;  /* 0x0000000002007212 */ /* 0x000fce00078efe07 */
.L_x_168:
[----:B------:R-:W-:Y:S05]  /*7a50*/  BSYNC.RECONVERGENT B0 ;  /* 0x0000000000007941 */ /* 0x000fea0003800200 */
.L_x_167:
[----:B------:R-:W-:Y:S01]  /*7a60*/  F2FP.BF16.F32.PACK_AB R0, RZ, R0 ;  /* 0x00000000ff00723e */ /* 0x000fe200000010ff */
[----:B------:R-:W-:Y:S06]  /*7a70*/  BRA `(.L_x_148) ;  /* 0x0000000000a87947 */ /* 0x000fec0003800000 */
.L_x_160:
        /* <DEDUP_REMOVED lines=14> */
.L_x_174:
[----:B------:R-:W-:Y:S05]  /*7b60*/  BSYNC.RECONVERGENT B0 ;  /* 0x0000000000007941 */ /* 0x000fea0003800200 */
.L_x_173:
[----:B------:R-:W-:Y:S01]  /*7b70*/  F2FP.BF16.F32.PACK_AB R0, RZ, R0 ;  /* 0x00000000ff00723e */ /* 0x000fe200000010ff */
[----:B------:R-:W-:Y:S06]  /*7b80*/  BRA `(.L_x_148) ;  /* 0x0000000000647947 */ /* 0x000fec0003800000 */
.L_x_147:
        /* <DEDUP_REMOVED lines=16> */
.L_x_175:
[----:B------:R-:W-:Y:S01]  /*7c90*/  PRMT R0, RZ, 0x7610, R0 ;  /* 0x00007610ff007816 */ /* 0x000fe20000000000 */
[----:B------:R-:W-:Y:S06]  /*7ca0*/  BRA `(.L_x_148) ;  /* 0x00000000001c7947 */ /* 0x000fec0003800000 */
.L_x_172:
[----:B------:R-:W2:Y:S02]  /*7cb0*/  LDG.E.64 R2, desc[UR36][R2.64] ;  /* 0x0000002402027981 */ /* 0x000ea4000c1e1b00 */
[----:B--2---:R-:W0:Y:S02]  /*7cc0*/  I2F.U64 R0, R2 ;  /* 0x0000000200007312 */ /* 0x004e240000301000 */
[----:B0-----:R-:W-:Y:S01]  /*7cd0*/  F2FP.BF16.F32.PACK_AB R0, RZ, R0 ;  /* 0x00000000ff00723e */ /* 0x001fe200000010ff */
[----:B------:R-:W-:Y:S06]  /*7ce0*/  BRA `(.L_x_148) ;  /* 0x00000000000c7947 */ /* 0x000fec0003800000 */
.L_x_171:
[----:B------:R-:W2:Y:S02]  /*7cf0*/  LDG.E R2, desc[UR36][R2.64] ;  /* 0x0000002402027981 */ /* 0x000ea4000c1e1900 */
[----:B--2---:R-:W-:-:S04]  /*7d00*/  I2FP.F32.U32 R0, R2 ;  /* 0x0000000200007245 */ /* 0x004fc80000201000 */
[----:B------:R-:W-:-:S07]  /*7d10*/  F2FP.BF16.F32.PACK_AB R0, RZ, R0 ;  /* 0x00000000ff00723e */ /* 0x000fce00000010ff */
.L_x_148:
[----:B-----5:R-:W-:Y:S01]  /*7d20*/  IMAD.U32 R19, R19, 0x10000, RZ ;  /* 0x0001000013137824 */ /* 0x020fe200078e00ff */
[----:B------:R-:W0:Y:S01]  /*7d30*/  LDCU.64 UR4, c[0x0][0x5e8] ;  /* 0x0000bd00ff0477ac */ /* 0x000e220008000a00 */
[----:B------:R-:W-:Y:S02]  /*7d40*/  IMAD.U32 R0, R0, 0x10000, RZ ;  /* 0x0001000000007824 */ /* 0x000fe400078e00ff */
[----:B------:R-:W-:Y:S01]  /*7d50*/  FMUL.FTZ R19, R19, 0.16666667163372039795 ;  /* 0x3e2aaaab13137820 */ /* 0x000fe20000410000 */
[----:B------:R-:W-:Y:S02]  /*7d60*/  ULOP3.LUT UR6, UR40, 0xff, URZ, 0xc0, !UPT ;  /* 0x000000ff28067892 */ /* 0x000fe4000f8ec0ff */
[----:B------:R-:W-:Y:S02]  /*7d70*/  FSETP.GEU.FTZ.AND P0, PT, |R0|, 3, PT ;  /* 0x404000000000780b */ /* 0x000fe40003f1e200 */
[----:B------:R-:W-:Y:S02]  /*7d80*/  UISETP.GT.AND UP0, UPT, UR6, 0x9, UPT ;  /* 0x000000090600788c */ /* 0x000fe4000bf04270 */
[----:B------:R-:W-:-:S06]  /*7d90*/  FSEL R19, R19, RZ, !P0 ;  /* 0x000000ff13137208 */ /* 0x000fcc0004000000 */
        /* <DEDUP_REMOVED lines=16> */
.L_x_179:
[----:B-1----:R-:W-:-:S06]  /*7ea0*/  SHF.L.U32 R5, R19, 0x10, RZ ;  /* 0x0000001013057819 */ /* 0x002fcc00000006ff */
[----:B------:R-:W0:Y:S02]  /*7eb0*/  F2I.S64.TRUNC R4, R5 ;  /* 0x0000000500047311 */ /* 0x000e24000020d900 */
[----:B0-----:R0:W-:Y:S01]  /*7ec0*/  STG.E.U8 desc[UR36][R2.64], R4 ;  /* 0x0000000402007986 */ /* 0x0011e2000c101124 */
[----:B------:R-:W-:Y:S05]  /*7ed0*/  BRA `(.L_x_181) ;  /* 0x0000000c006c7947 */ /* 0x000fea0003800000 */
.L_x_178:
        /* <DEDUP_REMOVED lines=10> */
.L_x_183:
[----:B-1----:R-:W-:-:S06]  /*7f80*/  IMAD.U32 R19, R19, 0x10000, RZ ;  /* 0x0001000013137824 */ /* 0x002fcc00078e00ff */
[----:B------:R-:W0:Y:S02]  /*7f90*/  F2I.FTZ.TRUNC.NTZ R19, R19 ;  /* 0x0000001300137305 */ /* 0x000e24000021f100 */
[----:B0-----:R0:W-:Y:S01]  /*7fa0*/  STG.E desc[UR36][R2.64], R19 ;  /* 0x0000001302007986 */ /* 0x0011e2000c101924 */
[----:B------:R-:W-:Y:S05]  /*7fb0*/  BRA `(.L_x_181) ;  /* 0x0000000c00347947 */ /* 0x000fea0003800000 */
.L_x_182:
[----:B-1----:R-:W-:-:S06]  /*7fc0*/  IMAD.U32 R19, R19, 0x10000, RZ ;  /* 0x0001000013137824 */ /* 0x002fcc00078e00ff */
[----:B------:R-:W0:Y:S02]  /*7fd0*/  F2I.FTZ.TRUNC.NTZ R19, R19 ;  /* 0x0000001300137305 */ /* 0x000e24000021f100 */
[----:B0-----:R0:W-:Y:S01]  /*7fe0*/  STG.E.U16 desc[UR36][R2.64], R19 ;  /* 0x0000001302007986 */ /* 0x0011e2000c101524 */
[----:B------:R-:W-:Y:S05]  /*7ff0*/  BRA `(.L_x_181) ;  /* 0x0000000c00247947 */ /* 0x000fea0003800000 */
.L_x_177:
        /* <DEDUP_REMOVED lines=9> */
.L_x_185:
[----:B-1----:R-:W-:-:S05]  /*8090*/  IMAD.U32 R0, R19, 0x10000, RZ ;  /* 0x0001000013007824 */ /* 0x002fca00078e00ff */
[----:B------:R-:W-:-:S05]  /*80a0*/  F2FP.F16.F32.PACK_AB R0, RZ, R0 ;  /* 0x00000000ff00723e */ /* 0x000fca00000000ff */
[----:B------:R0:W-:Y:S01]  /*80b0*/  STG.E.U16 desc[UR36][R2.64], R0 ;  /* 0x0000000002007986 */ /* 0x0001e2000c101524 */
[----:B------:R-:W-:Y:S05]  /*80c0*/  BRA `(.L_x_181) ;  /* 0x0000000800f07947 */ /* 0x000fea0003800000 */
.L_x_184:
[----:B------:R-:W-:-:S09]  /*80d0*/  UISETP.NE.AND UP0, UPT, UR6, 0x7, UPT ;  /* 0x000000070600788c */ /* 0x000fd2000bf05270 */
[----:B------:R-:W-:Y:S05]  /*80e0*/  BRA.U !UP0, `(.L_x_186) ;  /* 0x0000000108347547 */ /* 0x000fea000b800000 */
[----:B------:R-:W-:-:S09]  /*80f0*/  UISETP.NE.AND UP0, UPT, UR6, 0x8, UPT ;  /* 0x000000080600788c */ /* 0x000fd2000bf05270 */
[----:B------:R-:W-:Y:S05]  /*8100*/  BRA.U !UP0, `(.L_x_187) ;  /* 0x0000000108187547 */ /* 0x000fea000b800000 */
[----:B------:R-:W-:-:S09]  /*8110*/  UISETP.NE.AND UP0, UPT, UR6, 0x9, UPT ;  /* 0x000000090600788c */ /* 0x000fd2000bf05270 */
[----:B------:R-:W-:Y:S05]  /*8120*/  BRA.U UP0, `(.L_x_180) ;  /* 0x0000000500fc7547 */ /* 0x000fea000b800000 */
[----:B-1----:R-:W-:Y:S01]  /*8130*/  SHF.L.U32 R4, R19, 0x10, RZ ;  /* 0x0000001013047819 */ /* 0x002fe200000006ff */
[----:B------:R-:W-:-:S05]  /*8140*/  IMAD.MOV.U32 R5, RZ, RZ, RZ ;  /* 0x000000ffff057224 */ /* 0x000fca00078e00ff */
[----:B------:R0:W-:Y:S01]  /*8150*/  STG.E.64 desc[UR36][R2.64], R4 ;  /* 0x0000000402007986 */ /* 0x0001e2000c101b24 */
[----:B------:R-:W-:Y:S05]  /*8160*/  BRA `(.L_x_181) ;  /* 0x0000000800c87947 */ /* 0x000fea0003800000 */
.L_x_187:
[----:B-1----:R-:W-:-:S05]  /*8170*/  IMAD.U32 R19, R19, 0x10000, RZ ;  /* 0x0001000013137824 */ /* 0x002fca00078e00ff */
[----:B------:R-:W-:-:S04]  /*8180*/  F2FP.F16.F32.PACK_AB R5, RZ, R19 ;  /* 0x00000013ff05723e */ /* 0x000fc800000000ff */
[----:B------:R-:W-:-:S05]  /*8190*/  PRMT R5, R5, 0x5410, RZ ;  /* 0x0000541005057816 */ /* 0x000fca00000000ff */
[----:B------:R0:W-:Y:S01]  /*81a0*/  STG.E desc[UR36][R2.64], R5 ;  /* 0x0000000502007986 */ /* 0x0001e2000c101924 */
[----:B------:R-:W-:Y:S05]  /*81b0*/  BRA `(.L_x_181) ;  /* 0x0000000800b47947 */ /* 0x000fea0003800000 */
.L_x_186:
[----:B-1----:R-:W-:-:S04]  /*81c0*/  IMAD.U32 R4, R19, 0x10000, RZ ;  /* 0x0001000013047824 */ /* 0x002fc800078e00ff */
[----:B------:R-:W-:-:S06]  /*81d0*/  FMUL.FTZ R4, R4, 1 ;  /* 0x3f80000004047820 */ /* 0x000fcc0000410000 */
[----:B------:R-:W0:Y:S02]  /*81e0*/  F2F.F64.F32 R4, R4 ;  /* 0x0000000400047310 */ /* 0x000e240000201800 */
[----:B0-----:R0:W-:Y:S01]  /*81f0*/  STG.E.64 desc[UR36][R2.64], R4 ;  /* 0x0000000402007986 */ /* 0x0011e2000c101b24 */
[----:B------:R-:W-:Y:S05]  /*8200*/  BRA `(.L_x_181) ;  /* 0x0000000800a07947 */ /* 0x000fea0003800000 */
.L_x_176:
[----:B------:R-:W-:-:S09]  /*8210*/  UISETP.GT.AND UP0, UPT, UR6, 0x18, UPT ;  /* 0x000000180600788c */ /* 0x000fd2000bf04270 */
[----:B------:R-:W-:Y:S05]  /*8220*/  BRA.U !UP0, `(.L_x_188) ;  /* 0x0000000508607547 */ /* 0x000fea000b800000 */
        /* <DEDUP_REMOVED lines=12> */
.L_x_191:
[----:B-1----:R-:W-:Y:S01]  /*82f0*/  IMAD.U32 R5, R19, 0x10000, RZ ;  /* 0x0001000013057824 */ /* 0x002fe200078e00ff */
[----:B------:R-:W-:Y:S01]  /*8300*/  BSSY.RECONVERGENT B0, `(.L_x_192) ;  /* 0x0000013000007945 */ /* 0x000fe20003800200 */
[----:B------:R-:W-:-:S03]  /*8310*/  MOV R0, 0x80 ;  /* 0x0000008000007802 */ /* 0x000fc60000000f00 */
[----:B------:R-:W-:-:S04]  /*8320*/  LOP3.LUT R4, R5, 0x7fffffff, RZ, 0xc0, !PT ;  /* 0x7fffffff05047812 */ /* 0x000fc800078ec0ff */
[----:B------:R-:W-:-:S13]  /*8330*/  ISETP.GT.U32.AND P0, PT, R4, 0x437fffff, PT ;  /* 0x437fffff0400780c */ /* 0x000fda0003f04070 */
[----:B------:R-:W-:Y:S05]  /*8340*/  @P0 BRA `(.L_x_193) ;  /* 0x0000000000380947 */ /* 0x000fea0003800000 */
[----:B------:R-:W-:-:S13]  /*8350*/  ISETP.GE.U32.AND P0, PT, R4, 0x3c000000, PT ;  /* 0x3c0000000400780c */ /* 0x000fda0003f06070 */
[----:B------:R-:W-:-:S04]  /*8360*/  @P0 SHF.R.U32.HI R0, RZ, 0x14, R5 ;  /* 0x00000014ff000819 */ /* 0x000fc80000011605 */
[----:B------:R-:W-:-:S04]  /*8370*/  @P0 LOP3.LUT R0, R0, 0x1, RZ, 0xc0, !PT ;  /* 0x0000000100000812 */ /* 0x000fc800078ec0ff */
[----:B------:R-:W-:-:S04]  /*8380*/  @P0 IADD3 R0, PT, PT, R5, 0x487ffff, R0 ;  /* 0x0487ffff05000810 */ /* 0x000fc80007ffe000 */
[----:B------:R-:W-:-:S04]  /*8390*/  @P0 SHF.R.U32.HI R0, RZ, 0x14, R0 ;  /* 0x00000014ff000819 */ /* 0x000fc80000011600 */
[----:B------:R-:W-:Y:S01]  /*83a0*/  @P0 LOP3.LUT R0, R0, 0xff, RZ, 0xc0, !PT ;  /* 0x000000ff00000812 */ /* 0x000fe200078ec0ff */
[----:B------:R-:W-:Y:S06]  /*83b0*/  @P0 BRA `(.L_x_194) ;  /* 0x0000000000140947 */ /* 0x000fec0003800000 */
[----:B------:R-:W-:-:S05]  /*83c0*/  FADD.FTZ R0, R4, 8192 ;  /* 0x4600000004007421 */ /* 0x000fca0000010000 */
[----:B------:R-:W-:Y:S02]  /*83d0*/  LOP3.LUT P0, R4, R0, 0xff, RZ, 0xc0, !PT ;  /* 0x000000ff00047812 */ /* 0x000fe4000780c0ff */
[----:B------:R-:W-:-:S11]  /*83e0*/  PRMT R0, RZ, 0x7610, R0 ;  /* 0x00007610ff007816 */ /* 0x000fd60000000000 */
[----:B------:R-:W-:Y:S05]  /*83f0*/  @!P0 BRA `(.L_x_193) ;  /* 0x00000000000c8947 */ /* 0x000fea0003800000 */
[----:B------:R-:W-:-:S07]  /*8400*/  IMAD.MOV.U32 R0, RZ, RZ, R4 ;  /* 0x000000ffff007224 */ /* 0x000fce00078e0004 */
.L_x_194:
[----:B------:R-:W-:-:S04]  /*8410*/  SHF.R.U32.HI R5, RZ, 0x18, R5 ;  /* 0x00000018ff057819 */ /* 0x000fc80000011605 */
[----:B------:R-:W-:-:S07]  /*8420*/  LOP3.LUT R0, R0, 0x80, R5, 0xf8, !PT ;  /* 0x0000008000007812 */ /* 0x000fce00078ef805 */
.L_x_193:
[----:B------:R-:W-:Y:S05]  /*8430*/  BSYNC.RECONVERGENT B0 ;  /* 0x0000000000007941 */ /* 0x000fea0003800200 */
.L_x_192:
[----:B------:R3:W-:Y:S01]  /*8440*/  STG.E.U8 desc[UR36][R2.64], R0 ;  /* 0x0000000002007986 */ /* 0x0007e2000c101124 */
[----:B------:R-:W-:Y:S05]  /*8450*/  BRA `(.L_x_181) ;  /* 0x00000008000c7947 */ /* 0x000fea0003800000 */
.L_x_190:
[----:B-1----:R-:W-:Y:S01]  /*8460*/  IMAD.U32 R5, R19, 0x10000, RZ ;  /* 0x0001000013057824 */ /* 0x002fe200078e00ff */
[----:B------:R-:W-:Y:S01]  /*8470*/  BSSY.RECONVERGENT B0, `(.L_x_195) ;  /* 0x0000013000007945 */ /* 0x000fe20003800200 */
[----:B------:R-:W-:-:S03]  /*8480*/  IMAD.MOV.U32 R0, RZ, RZ, 0x80 ;  /* 0x00000080ff007424 */ /* 0x000fc600078e00ff */
        /* <DEDUP_REMOVED lines=15> */
.L_x_197:
[----:B------:R-:W-:-:S04]  /*8580*/  SHF.R.U32.HI R5, RZ, 0x18, R5 ;  /* 0x00000018ff057819 */ /* 0x000fc80000011605 */
[----:B------:R-:W-:-:S07]  /*8590*/  LOP3.LUT R0, R0, 0x80, R5, 0xf8, !PT ;  /* 0x0000008000007812 */ /* 0x000fce00078ef805 */
.L_x_196:
[----:B------:R-:W-:Y:S05]  /*85a0*/  BSYNC.RECONVERGENT B0 ;  /* 0x0000000000007941 */ /* 0x000fea0003800200 */
.L_x_195:
[----:B------:R0:W-:Y:S01]  /*85b0*/  STG.E.U8 desc[UR36][R2.64], R0 ;  /* 0x0000000002007986 */ /* 0x0001e2000c101124 */
[----:B------:R-:W-:Y:S05]  /*85c0*/  BRA `(.L_x_181) ;  /* 0x0000000400b07947 */ /* 0x000fea0003800000 */
.L_x_189:
[----:B------:R-:W-:-:S09]  /*85d0*/  UISETP.NE.AND UP0, UPT, UR6, 0x1c, UPT ;  /* 0x0000001c0600788c */ /* 0x000fd2000bf05270 */
[----:B------:R-:W-:Y:S05]  /*85e0*/  BRA.U !UP0, `(.L_x_198) ;  /* 0x0000000108607547 */ /* 0x000fea000b800000 */
[----:B------:R-:W-:-:S09]  /*85f0*/  UISETP.NE.AND UP0, UPT, UR6, 0x1d, UPT ;  /* 0x0000001d0600788c */ /* 0x000fd2000bf05270 */
[----:B------:R-:W-:Y:S05]  /*8600*/  BRA.U !UP0, `(.L_x_199) ;  /* 0x0000000108487547 */ /* 0x000fea000b800000 */
[----:B------:R-:W-:-:S09]  /*8610*/  UISETP.NE.AND UP0, UPT, UR6, 0x2c, UPT ;  /* 0x0000002c0600788c */ /* 0x000fd2000bf05270 */
[----:B------:R-:W-:Y:S05]  /*8620*/  BRA.U UP0, `(.L_x_180) ;  /* 0x0000000100bc7547 */ /* 0x000fea000b800000 */
[----:B-1----:R-:W-:Y:S02]  /*8630*/  IMAD.U32 R19, R19, 0x10000, RZ ;  /* 0x0001000013137824 */ /* 0x002fe400078e00ff */
[----:B------:R-:W-:-:S03]  /*8640*/  HFMA2 R5, -RZ, RZ, 0, 1.5199184417724609375e-05 ;  /* 0x000000ffff057431 */ /* 0x000fc600000001ff */
        /* <DEDUP_REMOVED lines=10> */
[----:B------:R-:W-:-:S04]  /*86f0*/  @!P0 IMAD.MOV R0, RZ, RZ, R6 ;  /* 0x000000ffff008224 */ /* 0x000fc800078e0206 */
[----:B------:R-:W-:-:S05]  /*8700*/  @P1 IMAD.MOV.U32 R5, RZ, RZ, R0 ;  /* 0x000000ffff051224 */ /* 0x000fca00078e0000 */
[----:B------:R2:W-:Y:S01]  /*8710*/  STG.E.U8 desc[UR36][R2.64], R5 ;  /* 0x0000000502007986 */ /* 0x0005e2000c101124 */
[----:B------:R-:W-:Y:S05]  /*8720*/  BRA `(.L_x_181) ;  /* 0x0000000400587947 */ /* 0x000fea0003800000 */
.L_x_199:
[----:B-1----:R-:W-:-:S06]  /*8730*/  IMAD.U32 R4, R19, 0x10000, RZ ;  /* 0x0001000013047824 */ /* 0x002fcc00078e00ff */
[----:B------:R-:W0:Y:S02]  /*8740*/  F2I.U64.TRUNC R4, R4 ;  /* 0x0000000400047311 */ /* 0x000e24000020d800 */
[----:B0-----:R1:W-:Y:S01]  /*8750*/  STG.E.64 desc[UR36][R2.64], R4 ;  /* 0x0000000402007986 */ /* 0x0013e2000c101b24 */
[----:B------:R-:W-:Y:S05]  /*8760*/  BRA `(.L_x_181) ;  /* 0x0000000400487947 */ /* 0x000fea0003800000 */
.L_x_198:
[----:B-1----:R-:W-:-:S06]  /*8770*/  IMAD.U32 R19, R19, 0x10000, RZ ;  /* 0x0001000013137824 */ /* 0x002fcc00078e00ff */
[----:B------:R-:W0:Y:S02]  /*8780*/  F2I.FTZ.U32.TRUNC.NTZ R19, R19 ;  /* 0x0000001300137305 */ /* 0x000e24000021f000 */
[----:B0-----:R0:W-:Y:S01]  /*8790*/  STG.E desc[UR36][R2.64], R19 ;  /* 0x0000001302007986 */ /* 0x0011e2000c101924 */
[----:B------:R-:W-:Y:S05]  /*87a0*/  BRA `(.L_x_181) ;  /* 0x0000000400387947 */ /* 0x000fea0003800000 */
.L_x_188:
[----:B------:R-:W-:-:S09]  /*87b0*/  UISETP.GT.AND UP0, UPT, UR6, 0xe, UPT ;  /* 0x0000000e0600788c */ /* 0x000fd2000bf04270 */
[----:B------:R-:W-:Y:S05]  /*87c0*/  BRA.U UP0, `(.L_x_200) ;  /* 0x00000001003c7547 */ /* 0x000fea000b800000 */
[----:B------:R-:W-:-:S09]  /*87d0*/  UISETP.NE.AND UP0, UPT, UR6, 0xa, UPT ;  /* 0x0000000a0600788c */ /* 0x000fd2000bf05270 */
[----:B------:R-:W-:Y:S05]  /*87e0*/  BRA.U !UP0, `(.L_x_201) ;  /* 0x00000001081c7547 */ /* 0x000fea000b800000 */
[----:B------:R-:W-:-:S09]  /*87f0*/  UISETP.NE.AND UP0, UPT, UR6, 0xb, UPT ;  /* 0x0000000b0600788c */ /* 0x000fd2000bf05270 */
[----:B------:R-:W-:Y:S05]  /*8800*/  BRA.U UP0, `(.L_x_180) ;  /* 0x0000000100447547 */ /* 0x000fea000b800000 */
[----:B-1----:R-:W-:-:S04]  /*8810*/  SHF.L.U32 R19, R19, 0x10, RZ ;  /* 0x0000001013137819 */ /* 0x002fc800000006ff */
[----:B------:R-:W-:-:S04]  /*8820*/  FSETP.NEU.FTZ.AND P0, PT, R19, RZ, PT ;  /* 0x000000ff1300720b */ /* 0x000fc80003f1d000 */
[----:B------:R-:W-:-:S05]  /*8830*/  SEL R5, RZ, 0x1, !P0 ;  /* 0x00000001ff057807 */ /* 0x000fca0004000000 */
[----:B------:R0:W-:Y:S01]  /*8840*/  STG.E.U8 desc[UR36][R2.64], R5 ;  /* 0x0000000502007986 */ /* 0x0001e2000c101124 */
[----:B------:R-:W-:Y:S05]  /*8850*/  BRA `(.L_x_181) ;  /* 0x00000004000c7947 */ /* 0x000fea0003800000 */
.L_x_201:
[----:B-1----:R-:W-:Y:S01]  /*8860*/  IMAD.U32 R19, R19, 0x10000, RZ ;  /* 0x0001000013137824 */ /* 0x002fe200078e00ff */
[----:B------:R-:W-:-:S03]  /*8870*/  CS2R R6, SRZ ;  /* 0x0000000000067805 */ /* 0x000fc6000001ff00 */
[----:B------:R-:W-:-:S06]  /*8880*/  FMUL.FTZ R4, R19, 1 ;  /* 0x3f80000013047820 */ /* 0x000fcc0000410000 */
[----:B------:R-:W0:Y:S02]  /*8890*/  F2F.F64.F32 R4, R4 ;  /* 0x0000000400047310 */ /* 0x000e240000201800 */
[----:B0-----:R0:W-:Y:S01]  /*88a0*/  STG.E.128 desc[UR36][R2.64], R4 ;  /* 0x0000000402007986 */ /* 0x0011e2000c101d24 */
[----:B------:R-:W-:Y:S05]  /*88b0*/  BRA `(.L_x_181) ;  /* 0x0000000000f47947 */ /* 0x000fea0003800000 */
.L_x_200:
[----:B------:R-:W-:-:S09]  /*88c0*/  UISETP.NE.AND UP0, UPT, UR6, 0xf, UPT ;  /* 0x0000000f0600788c */ /* 0x000fd2000bf05270 */
[----:B------:R-:W-:Y:S05]  /*88d0*/  BRA.U !UP0, `(.L_x_202) ;  /* 0x0000000108e87547 */ /* 0x000fea000b800000 */
[----:B------:R-:W-:-:S09]  /*88e0*/  UISETP.NE.AND UP0, UPT, UR6, 0x17, UPT ;  /* 0x000000170600788c */ /* 0x000fd2000bf05270 */
[----:B------:R-:W-:Y:S05]  /*88f0*/  BRA.U !UP0, `(.L_x_203) ;  /* 0x0000000108907547 */ /* 0x000fea000b800000 */
[----:B------:R-:W-:-:S09]  /*8900*/  UISETP.NE.AND UP0, UPT, UR6, 0x18, UPT ;  /* 0x000000180600788c */ /* 0x000fd2000bf05270 */
[----:B------:R-:W-:Y:S05]  /*8910*/  BRA.U !UP0, `(.L_x_204) ;  /* 0x0000000108447547 */ /* 0x000fea000b800000 */
.L_x_180:
[----:B------:R-:W-:Y:S01]  /*8920*/  MOV R0, 0x0 ;  /* 0x0000000000007802 */ /* 0x000fe20000000f00 */
[----:B------:R-:W0:Y:S01]  /*8930*/  LDCU.64 UR4, c[0x4][0x128] ;  /* 0x01002500ff0477ac */ /* 0x000e220008000a00 */
[----:B------:R-:W-:Y:S02]  /*8940*/  IMAD.MOV.U32 R8, RZ, RZ, 0x65 ;  /* 0x00000065ff087424 */ /* 0x000fe400078e00ff */
[----:B------:R2:W3:Y:S01]  /*8950*/  LDC.64 R2, c[0x4][R0] ;  /* 0x0100000000027b82 */ /* 0x0004e20000000a00 */
[----:B------:R-:W4:Y:S01]  /*8960*/  LDCU.64 UR6, c[0x4][0x130] ;  /* 0x01002600ff0677ac */ /* 0x000f220008000a00 */
[----:B------:R-:W-:Y:S02]  /*8970*/  IMAD.MOV.U32 R12, RZ, RZ, 0x1 ;  /* 0x00000001ff0c7424 */ /* 0x000fe400078e00ff */
[----:B------:R-:W-:Y:S01]  /*8980*/  IMAD.MOV.U32 R13, RZ, RZ, RZ ;  /* 0x000000ffff0d7224 */ /* 0x000fe200078e00ff */
[----:B------:R-:W5:Y:S01]  /*8990*/  LDCU.64 UR8, c[0x4][0x40] ;  /* 0x01000800ff0877ac */ /* 0x000f620008000a00 */
[----:B0-----:R-:W-:-:S02]  /*89a0*/  IMAD.U32 R4, RZ, RZ, UR4 ;  /* 0x00000004ff047e24 */ /* 0x001fc4000f8e00ff */
[----:B------:R-:W-:Y:S02]  /*89b0*/  IMAD.U32 R5, RZ, RZ, UR5 ;  /* 0x00000005ff057e24 */ /* 0x000fe4000f8e00ff */
[----:B----4-:R-:W-:Y:S02]  /*89c0*/  IMAD.U32 R6, RZ, RZ, UR6 ;  /* 0x00000006ff067e24 */ /* 0x010fe4000f8e00ff */
[----:B------:R-:W-:Y:S01]  /*89d0*/  IMAD.U32 R7, RZ, RZ, UR7 ;  /* 0x00000007ff077e24 */ /* 0x000fe2000f8e00ff */
[----:B-----5:R-:W-:Y:S01]  /*89e0*/  MOV R10, UR8 ;  /* 0x00000008000a7c02 */ /* 0x020fe20008000f00 */
[----:B--2---:R-:W-:-:S07]  /*89f0*/  IMAD.U32 R11, RZ, RZ, UR9 ;  /* 0x00000009ff0b7e24 */ /* 0x004fce000f8e00ff */
[----:B------:R-:W-:-:S07]  /*8a00*/  LEPC R20, `(.L_x_205) ;  /* 0x000000001014794e */ /* 0x000fce0000000000 */
[----:B-1-3--:R-:W-:Y:S05]  /*8a10*/  CALL.ABS.NOINC R2 ;  /* 0x0000000002007343 */ /* 0x00afea0003c00000 */
.L_x_205:
[----:B------:R-:W-:Y:S05]  /*8a20*/  BRA `(.L_x_181) ;  /* 0x0000000000987947 */ /* 0x000fea0003800000 */
.L_x_204:
[----:B-1----:R-:W-:Y:S01]  /*8a30*/  IMAD.U32 R19, R19, 0x10000, RZ ;  /* 0x0001000013137824 */ /* 0x002fe200078e00ff */
[----:B------:R-:W-:Y:S01]  /*8a40*/  BSSY.RECONVERGENT B0, `(.L_x_206) ;  /* 0x000000c000007945 */ /* 0x000fe20003800200 */
[----:B------:R-:W-:-:S03]  /*8a50*/  HFMA2 R0, -RZ, RZ, 0, 7.569789886474609375e-06 ;  /* 0x0000007fff007431 */ /* 0x000fc600000001ff */
[----:B------:R-:W-:Y:S02]  /*8a60*/  LOP3.LUT R4, R19, 0x7fffffff, RZ, 0xc0, !PT ;  /* 0x7fffffff13047812 */ /* 0x000fe400078ec0ff */
[----:B------:R-:W-:Y:S02]  /*8a70*/  SHF.R.U32.HI R5, RZ, 0x18, R19 ;  /* 0x00000018ff057819 */ /* 0x000fe40000011613 */
[----:B------:R-:W-:-:S13]  /*8a80*/  ISETP.GT.U32.AND P0, PT, R4, 0x43efffff, PT ;  /* 0x43efffff0400780c */ /* 0x000fda0003f04070 */
[----:B------:R-:W-:Y:S05]  /*8a90*/  @P0 BRA `(.L_x_207) ;  /* 0x0000000000180947 */ /* 0x000fea0003800000 */
[----:B------:R-:W-:-:S13]  /*8aa0*/  ISETP.GE.U32.AND P0, PT, R4, 0x3c800000, PT ;  /* 0x3c8000000400780c */ /* 0x000fda0003f06070 */
[----:B------:R-:W-:-:S04]  /*8ab0*/  @P0 SHF.R.U32.HI R0, RZ, 0x14, R19 ;  /* 0x00000014ff000819 */ /* 0x000fc80000011613 */
[----:B------:R-:W-:-:S04]  /*8ac0*/  @P0 LOP3.LUT R0, R0, 0x1, RZ, 0xc0, !PT ;  /* 0x0000000100000812 */ /* 0x000fc800078ec0ff */
[----:B------:R-:W-:-:S04]  /*8ad0*/  @P0 IADD3 R0, PT, PT, R19, 0x407ffff, R0 ;  /* 0x0407ffff13000810 */ /* 0x000fc80007ffe000 */
[----:B------:R-:W-:Y:S01]  /*8ae0*/  @P0 SHF.R.U32.HI R0, RZ, 0x14, R0 ;  /* 0x00000014ff000819 */ /* 0x000fe20000011600 */
[----:B------:R-:W-:-:S07]  /*8af0*/  @!P0 FADD.FTZ R0, R4, 16384 ;  /* 0x4680000004008421 */ /* 0x000fce0000010000 */
.L_x_207:
[----:B------:R-:W-:Y:S05]  /*8b00*/  BSYNC.RECONVERGENT B0 ;  /* 0x0000000000007941 */ /* 0x000fea0003800200 */
.L_x_206:
[----:B------:R-:W-:-:S05]  /*8b10*/  LOP3.LUT R5, R0, 0x80, R5, 0xf8, !PT ;  /* 0x0000008000057812 */ /* 0x000fca00078ef805 */
[----:B------:R0:W-:Y:S01]  /*8b20*/  STG.E.U8 desc[UR36][R2.64], R5 ;  /* 0x0000000502007986 */ /* 0x0001e2000c101124 */
[----:B------:R-:W-:Y:S05]  /*8b30*/  BRA `(.L_x_181) ;  /* 0x0000000000547947 */ /* 0x000fea0003800000 */
.L_x_203:
[----:B-1----:R-:W-:Y:S01]  /*8b40*/  IMAD.U32 R5, R19, 0x10000, RZ ;  /* 0x0001000013057824 */ /* 0x002fe200078e00ff */
[----:B------:R-:W-:Y:S04]  /*8b50*/  BSSY.RECONVERGENT B0, `(.L_x_208) ;  /* 0x000000e000007945 */ /* 0x000fe80003800200 */
[----:B------:R-:W-:-:S04]  /*8b60*/  LOP3.LUT R4, R5, 0x7fffffff, RZ, 0xc0, !PT ;  /* 0x7fffffff05047812 */ /* 0x000fc800078ec0ff */
[----:B------:R-:W-:-:S13]  /*8b70*/  ISETP.GT.U32.AND P0, PT, R4, 0x477fffff, PT ;  /* 0x477fffff0400780c */ /* 0x000fda0003f04070 */
[----:B------:R-:W-:Y:S05]  /*8b80*/  @P0 BRA `(.L_x_209) ;  /* 0x00000000001c0947 */ /* 0x000fea0003800000 */
[----:B------:R-:W-:-:S13]  /*8b90*/  ISETP.GE.U32.AND P0, PT, R4, 0x38800000, PT ;  /* 0x388000000400780c */ /* 0x000fda0003f06070 */
[----:B------:R-:W-:-:S04]  /*8ba0*/  @P0 SHF.R.U32.HI R0, RZ, 0x15, R5 ;  /* 0x00000015ff000819 */ /* 0x000fc80000011605 */
[----:B------:R-:W-:-:S04]  /*8bb0*/  @P0 LOP3.LUT R0, R0, 0x1, RZ, 0xc0, !PT ;  /* 0x0000000100000812 */ /* 0x000fc800078ec0ff */
[----:B------:R-:W-:-:S04]  /*8bc0*/  @P0 IADD3 R0, PT, PT, R5, 0x80fffff, R0 ;  /* 0x080fffff05000810 */ /* 0x000fc80007ffe000 */
[----:B------:R-:W-:Y:S01]  /*8bd0*/  @P0 SHF.R.U32.HI R0, RZ, 0x15, R0 ;  /* 0x00000015ff000819 */ /* 0x000fe20000011600 */
[----:B------:R-:W-:Y:S01]  /*8be0*/  @!P0 FADD.FTZ R0, R4, 128 ;  /* 0x4300000004008421 */ /* 0x000fe20000010000 */
[----:B------:R-:W-:Y:S06]  /*8bf0*/  BRA `(.L_x_210) ;  /* 0x00000000000c7947 */ /* 0x000fec0003800000 */
.L_x_209:
[----:B------:R-:W-:Y:S01]  /*8c00*/  IMAD.MOV.U32 R0, RZ, RZ, 0x7f ;  /* 0x0000007fff007424 */ /* 0x000fe200078e00ff */
[----:B------:R-:W-:-:S04]  /*8c10*/  ISETP.GT.U32.AND P0, PT, R4, 0x7f800000, PT ;  /* 0x7f8000000400780c */ /* 0x000fc80003f04070 */
[----:B------:R-:W-:-:S09]  /*8c20*/  SEL R0, R0, 0x7c, P0 ;  /* 0x0000007c00007807 */ /* 0x000fd20000000000 */
.L_x_210:
[----:B------:R-:W-:Y:S05]  /*8c30*/  BSYNC.RECONVERGENT B0 ;  /* 0x0000000000007941 */ /* 0x000fea0003800200 */
.L_x_208:
[----:B------:R-:W-:-:S04]  /*8c40*/  SHF.R.U32.HI R5, RZ, 0x18, R5 ;  /* 0x00000018ff057819 */ /* 0x000fc80000011605 */
[----:B------:R-:W-:-:S05]  /*8c50*/  LOP3.LUT R5, R0, 0x80, R5, 0xf8, !PT ;  /* 0x0000008000057812 */ /* 0x000fca00078ef805 */
[----:B------:R0:W-:Y:S01]  /*8c60*/  STG.E.U8 desc[UR36][R2.64], R5 ;  /* 0x0000000502007986 */ /* 0x0001e2000c101124 */
[----:B------:R-:W-:Y:S05]  /*8c70*/  BRA `(.L_x_181) ;  /* 0x0000000000047947 */ /* 0x000fea0003800000 */
.L_x_202:
[----:B-1----:R0:W-:Y:S02]  /*8c80*/  STG.E.U16 desc[UR36][R2.64], R19 ;  /* 0x0000001302007986 */ /* 0x0021e4000c101524 */
.L_x_181:
[----:B------:R-:W-:-:S07]  /*8c90*/  VIADD R17, R17, 0x80 ;  /* 0x0000008011117836 */ /* 0x000fce0000000000 */
.L_x_108:
[----:B------:R-:W-:Y:S05]  /*8ca0*/  BSYNC.RECONVERGENT B6 ;  /* 0x0000000000067941 */ /* 0x000fea0003800200 */
.L_x_107:
[----:B------:R-:W5:Y:S01]  /*8cb0*/  LDCU UR4, c[0x0][0x380] ;  /* 0x00007000ff0477ac */ /* 0x000f620008000800 */
[----:B------:R-:W-:Y:S01]  /*8cc0*/  BSSY.RECONVERGENT B6, `(.L_x_211) ;  /* 0x000045c000067945 */ /* 0x000fe20003800200 */
[----:B-----5:R-:W-:-:S13]  /*8cd0*/  ISETP.GE.AND P0, PT, R17, UR4, PT ;  /* 0x0000000411007c0c */ /* 0x020fda000bf06270 */
[----:B------:R-:W-:Y:S05]  /*8ce0*/  @P0 BRA `(.L_x_212) ;  /* 0x0000004400640947 */ /* 0x000fea0003800000 */
[----:B------:R-:W5:Y:S01]  /*8cf0*/  LDCU UR4, c[0x0][0x388] ;  /* 0x00007100ff0477ac */ /* 0x000f620008000800 */
[----:B------:R-:W-:Y:S01]  /*8d00*/  IMAD.MOV.U32 R18, RZ, RZ, RZ ;  /* 0x000000ffff127224 */ /* 0x000fe200078e00ff */
[----:B------:R-:W-:Y:S01]  /*8d10*/  MOV R16, RZ ;  /* 0x000000ff00107202 */ /* 0x000fe20000000f00 */
[----:B0--3--:R-:W-:Y:S01]  /*8d20*/  IMAD.MOV.U32 R0, RZ, RZ, RZ ;  /* 0x000000ffff007224 */ /* 0x009fe200078e00ff */
[----:B-----5:R-:W-:-:S09]  /*8d30*/  UISETP.NE.AND UP0, UPT, UR4, URZ, UPT ;  /* 0x000000ff0400728c */ /* 0x020fd2000bf05270 */
[----:B------:R-:W-:Y:S05]  /*8d40*/  BRA.U !UP0, `(.L_x_213) ;  /* 0x0000001508707547 */ /* 0x000fea000b800000 */
[----:B------:R-:W1:Y:S01]  /*8d50*/  LDCU.64 UR4, c[0x0][0x390] ;  /* 0x00007200ff0477ac */ /* 0x000e620008000a00 */
[----:B------:R-:W-:Y:S01]  /*8d60*/  IMAD.MOV.U32 R16, RZ, RZ, RZ ;  /* 0x000000ffff107224 */ /* 0x000fe200078e00ff */
[----:B------:R-:W0:Y:S01]  /*8d70*/  LDCU UR6, c[0x0][0x38c] ;  /* 0x00007180ff0677ac */ /* 0x000e220008000800 */
[----:B------:R-:W3:Y:S01]  /*8d80*/  LDCU.64 UR8, c[0x0][0x4b8] ;  /* 0x00009700ff0877ac */ /* 0x000ee20008000a00 */
[----:B------:R-:W-:Y:S01]  /*8d90*/  UISETP.NE.AND UP0, UPT, UR39, URZ, UPT ;  /* 0x000000ff2700728c */ /* 0x000fe2000bf05270 */
[----:B-12-4-:R-:W-:Y:S01]  /*8da0*/  IMAD.HI.U32 R2, R17, UR4, R16 ;  /* 0x0000000411027c27 */ /* 0x016fe2000f8e0010 */
[----:B------:R-:W1:Y:S04]  /*8db0*/  LDCU UR4, c[0x0][0x4c0] ;  /* 0x00009800ff0477ac */ /* 0x000e680008000800 */
[----:B------:R-:W-:-:S05]  /*8dc0*/  SHF.R.U32.HI R3, RZ, UR5, R2 ;  /* 0x00000005ff037c19 */ /* 0x000fca0008011602 */
[----:B------:R-:W-:-:S04]  /*8dd0*/  IMAD.MOV R18, RZ, RZ, -R3 ;  /* 0x000000ffff127224 */ /* 0x000fc800078e0a03 */
[----:B0-----:R-:W-:-:S04]  /*8de0*/  IMAD R18, R18, UR6, R17 ;  /* 0x0000000612127c24 */ /* 0x001fc8000f8e0211 */
[C---:B---3--:R-:W-:Y:S02]  /*8df0*/  IMAD R16, R18.reuse, UR8, RZ ;  /* 0x0000000812107c24 */ /* 0x048fe4000f8e02ff */
        /* <DEDUP_REMOVED lines=337> */
.L_x_213:
[----:B------:R-:W1:Y:S01]  /*a310*/  LDCU.64 UR6, c[0x0][0x5f0] ;  /* 0x0000be00ff0677ac */ /* 0x000e620008000a00 */
[----:B------:R-:W-:-:S04]  /*a320*/  UPRMT UR4, UR40, 0x7771, URZ ;  /* 0x0000777128047896 */ /* 0x000fc800080000ff */
[----:B------:R-:W-:Y:S01]  /*a330*/  UISETP.GT.AND UP0, UPT, UR4, 0x9, UPT ;  /* 0x000000090400788c */ /* 0x000fe2000bf04270 */
[----:B-12-4-:R-:W-:-:S05]  /*a340*/  IADD3 R2, P0, PT, R0, UR6, RZ ;  /* 0x0000000600027c10 */ /* 0x016fca000ff1e0ff */
        /* <DEDUP_REMOVED lines=15> */
.L_x_217:
[----:B------:R-:W2:Y:S02]  /*a440*/  LDG.E.U8 R2, desc[UR36][R2.64] ;  /* 0x0000002402027981 */ /* 0x000ea4000c1e1100 */
[----:B--2---:R-:W-:-:S04]  /*a450*/  I2FP.F32.U32 R0, R2 ;  /* 0x0000000200007245 */ /* 0x004fc80000201000 */
[----:B------:R-:W-:-:S04]  /*a460*/  F2FP.BF16.F32.PACK_AB R0, RZ, R0 ;  /* 0x00000000ff00723e */ /* 0x000fc800000010ff */
[----:B------:R-:W-:Y:S01]  /*a470*/  PRMT R19, R0, 0x7610, R19 ;  /* 0x0000761000137816 */ /* 0x000fe20000000013 */
[----:B------:R-:W-:Y:S06]  /*a480*/  BRA `(.L_x_219) ;  /* 0x0000000c00c07947 */ /* 0x000fec0003800000 */
.L_x_216:
        /* <DEDUP_REMOVED lines=11> */
.L_x_221:
[----:B------:R-:W2:Y:S02]  /*a540*/  LDG.E R2, desc[UR36][R2.64] ;  /* 0x0000002402027981 */ /* 0x000ea4000c1e1900 */
[----:B--2---:R-:W-:-:S04]  /*a550*/  I2FP.F32.S32 R0, R2 ;  /* 0x0000000200007245 */ /* 0x004fc80000201400 */
[----:B------:R-:W-:-:S04]  /*a560*/  F2FP.BF16.F32.PACK_AB R0, RZ, R0 ;  /* 0x00000000ff00723e */ /* 0x000fc800000010ff */
[----:B------:R-:W-:Y:S01]  /*a570*/  PRMT R19, R0, 0x7610, R19 ;  /* 0x0000761000137816 */ /* 0x000fe20000000013 */
[----:B------:R-:W-:Y:S06]  /*a580*/  BRA `(.L_x_219) ;  /* 0x0000000c00807947 */ /* 0x000fec0003800000 */
.L_x_220:
[----:B------:R-:W2:Y:S02]  /*a590*/  LDG.E.U16 R2, desc[UR36][R2.64] ;  /* 0x0000002402027981 */ /* 0x000ea4000c1e1500 */
[----:B--2---:R-:W0:Y:S02]  /*a5a0*/  I2F.S16 R0, R2 ;  /* 0x0000000200007306 */ /* 0x004e240000101400 */
[----:B0-----:R-:W-:-:S04]  /*a5b0*/  F2FP.BF16.F32.PACK_AB R0, RZ, R0 ;  /* 0x00000000ff00723e */ /* 0x001fc800000010ff */
[----:B------:R-:W-:Y:S01]  /*a5c0*/  PRMT R19, R0, 0x7610, R19 ;  /* 0x0000761000137816 */ /* 0x000fe20000000013 */
[----:B------:R-:W-:Y:S06]  /*a5d0*/  BRA `(.L_x_219) ;  /* 0x0000000c006c7947 */ /* 0x000fec0003800000 */
.L_x_215:
        /* <DEDUP_REMOVED lines=9> */
.L_x_223:
[----:B------:R-:W2:Y:S02]  /*a670*/  LDG.E.U16 R0, desc[UR36][R2.64] ;  /* 0x0000002402007981 */ /* 0x000ea4000c1e1500 */
[----:B--2---:R-:W-:-:S05]  /*a680*/  HADD2.F32 R0, -RZ, R0.H0_H0 ;  /* 0x20000000ff007230 */ /* 0x004fca0000004100 */
[----:B------:R-:W-:-:S04]  /*a690*/  F2FP.BF16.F32.PACK_AB R0, RZ, R0 ;  /* 0x00000000ff00723e */ /* 0x000fc800000010ff */
[----:B------:R-:W-:Y:S01]  /*a6a0*/  PRMT R19, R0, 0x7610, R19 ;  /* 0x0000761000137816 */ /* 0x000fe20000000013 */
[----:B------:R-:W-:Y:S06]  /*a6b0*/  BRA `(.L_x_219) ;  /* 0x0000000c00347947 */ /* 0x000fec0003800000 */
.L_x_222:
        /* <DEDUP_REMOVED lines=9> */
.L_x_225:
[----:B------:R-:W2:Y:S02]  /*a750*/  LDG.E.U16 R2, desc[UR36][R2.64] ;  /* 0x0000002402027981 */ /* 0x000ea4000c1e1500 */
[----:B--2---:R-:W-:-:S05]  /*a760*/  HADD2.F32 R0, -RZ, R2.H0_H0 ;  /* 0x20000002ff007230 */ /* 0x004fca0000004100 */
[----:B------:R-:W-:-:S04]  /*a770*/  F2FP.BF16.F32.PACK_AB R0, RZ, R0 ;  /* 0x00000000ff00723e */ /* 0x000fc800000010ff */
[----:B------:R-:W-:Y:S01]  /*a780*/  PRMT R19, R0, 0x7610, R19 ;  /* 0x0000761000137816 */ /* 0x000fe20000000013 */
[----:B------:R-:W-:Y:S06]  /*a790*/  BRA `(.L_x_219) ;  /* 0x0000000800fc7947 */ /* 0x000fec0003800000 */
.L_x_224:
        /* <DEDUP_REMOVED lines=9> */
.L_x_214:
        /* <DEDUP_REMOVED lines=14> */
.L_x_228:
        /* <DEDUP_REMOVED lines=9> */
.L_x_227:
        /* <DEDUP_REMOVED lines=27> */
.L_x_230:
[----:B------:R-:W2:Y:S02]  /*ab50*/  LDG.E.U8 R2, desc[UR36][R2.64] ;  /* 0x0000002402027981 */ /* 0x000ea4000c1e1100 */
[C---:B--2---:R-:W-:Y:S01]  /*ab60*/  IMAD.SHL.U32 R0, R2.reuse, 0x2000000, RZ ;  /* 0x0200000002007824 */ /* 0x044fe200078e00ff */
[----:B------:R-:W-:-:S04]  /*ab70*/  SHF.L.U32 R5, R2, 0x8, RZ ;  /* 0x0000000802057819 */ /* 0x000fc800000006ff */
        /* <DEDUP_REMOVED lines=11> */
.L_x_229:
[----:B------:R0:W5:Y:S01]  /*ac30*/  LDG.E.U16 R19, desc[UR36][R2.64] ;  /* 0x0000002402137981 */ /* 0x000162000c1e1500 */
[----:B------:R-:W-:Y:S05]  /*ac40*/  BRA `(.L_x_219) ;  /* 0x0000000400d07947 */ /* 0x000fea0003800000 */
.L_x_226:
        /* <DEDUP_REMOVED lines=13> */
.L_x_233:
        /* <DEDUP_REMOVED lines=21> */
.L_x_237:
[----:B------:R-:W-:Y:S05]  /*ae70*/  BSYNC.RECONVERGENT B1 ;  /* 0x0000000000017941 */ /* 0x000fea0003800200 */
.L_x_236:
[----:B------:R-:W-:Y:S01]  /*ae80*/  IMAD.SHL.U32 R0, R0, 0x100000, RZ ;  /* 0x0010000000007824 */ /* 0x000fe200078e00ff */
[----:B------:R-:W-:-:S04]  /*ae90*/  LEA R2, R2, 0x3b800000, 0x17 ;  /* 0x3b80000002027811 */ /* 0x000fc800078eb8ff */
[----:B------:R-:W-:-:S07]  /*aea0*/  LOP3.LUT R0, R2, R0, R7, 0xfe, !PT ;  /* 0x0000000002007212 */ /* 0x000fce00078efe07 */
.L_x_235:
[----:B------:R-:W-:Y:S05]  /*aeb0*/  BSYNC.RECONVERGENT B0 ;  /* 0x0000000000007941 */ /* 0x000fea0003800200 */
.L_x_234:
[----:B------:R-:W-:-:S04]  /*aec0*/  F2FP.BF16.F32.PACK_AB R0, RZ, R0 ;  /* 0x00000000ff00723e */ /* 0x000fc800000010ff */
[----:B------:R-:W-:Y:S01]  /*aed0*/  PRMT R19, R0, 0x7610, R19 ;  /* 0x0000761000137816 */ /* 0x000fe20000000013 */
[----:B------:R-:W-:Y:S06]  /*aee0*/  BRA `(.L_x_219) ;  /* 0x0000000400287947 */ /* 0x000fec0003800000 */
.L_x_232:
        /* <DEDUP_REMOVED lines=21> */
.L_x_241:
[----:B------:R-:W-:Y:S05]  /*b040*/  BSYNC.RECONVERGENT B1 ;  /* 0x0000000000017941 */ /* 0x000fea0003800200 */
.L_x_240:
[----:B------:R-:W-:Y:S01]  /*b050*/  IMAD.SHL.U32 R0, R0, 0x200000, RZ ;  /* 0x0020000000007824 */ /* 0x000fe200078e00ff */
[----:B------:R-:W-:-:S04]  /*b060*/  LEA R2, R2, 0x37800000, 0x17 ;  /* 0x3780000002027811 */ /* 0x000fc800078eb8ff */
[----:B------:R-:W-:-:S07]  /*b070*/  LOP3.LUT R0, R2, R0, R7, 0xfe, !PT ;  /* 0x0000000002007212 */ /* 0x000fce00078efe07 */
.L_x_239:
[----:B------:R-:W-:Y:S05]  /*b080*/  BSYNC.RECONVERGENT B0 ;  /* 0x0000000000007941 */ /* 0x000fea0003800200 */
.L_x_238:
[----:B------:R-:W-:-:S04]  /*b090*/  F2FP.BF16.F32.PACK_AB R0, RZ, R0 ;  /* 0x00000000ff00723e */ /* 0x000fc800000010ff */
[----:B------:R-:W-:Y:S01]  /*b0a0*/  PRMT R19, R0, 0x7610, R19 ;  /* 0x0000761000137816 */ /* 0x000fe20000000013 */
[----:B------:R-:W-:Y:S06]  /*b0b0*/  BRA `(.L_x_219) ;  /* 0x0000000000b47947 */ /* 0x000fec0003800000 */
.L_x_231:
        /* <DEDUP_REMOVED lines=12> */
[----:B------:R-:W-:Y:S01]  /*b180*/  @!P0 MOV R0, 0x7f800001 ;  /* 0x7f80000100008802 */ /* 0x000fe20000000f00 */
[----:B------:R-:W-:-:S07]  /*b190*/  @P0 IMAD.SHL.U32 R0, R2, 0x800000, RZ ;  /* 0x0080000002000824 */ /* 0x000fce00078e00ff */
.L_x_245:
[----:B------:R-:W-:Y:S05]  /*b1a0*/  BSYNC.RECONVERGENT B0 ;  /* 0x0000000000007941 */ /* 0x000fea0003800200 */
.L_x_244:
[----:B------:R-:W-:-:S04]  /*b1b0*/  F2FP.BF16.F32.PACK_AB R0, RZ, R0 ;  /* 0x00000000ff00723e */ /* 0x000fc800000010ff */
[----:B------:R-:W-:Y:S01]  /*b1c0*/  PRMT R19, R0, 0x7610, R19 ;  /* 0x0000761000137816 */ /* 0x000fe20000000013 */
[----:B------:R-:W-:Y:S06]  /*b1d0*/  BRA `(.L_x_219) ;  /* 0x00000000006c7947 */ /* 0x000fec0003800000 */
.L_x_218:
        /* <DEDUP_REMOVED lines=10> */
[----:B-1----:R-:W-:Y:S02]  /*b280*/  IMAD.U32 R6, RZ, RZ, UR6 ;  /* 0x00000006ff067e24 */ /* 0x002fe4000f8e00ff */
[----:B------:R-:W-:Y:S01]  /*b290*/  IMAD.U32 R7, RZ, RZ, UR7 ;  /* 0x00000007ff077e24 */ /* 0x000fe2000f8e00ff */
[----:B---3--:R-:W-:Y:S01]  /*b2a0*/  MOV R10, UR8 ;  /* 0x00000008000a7c02 */ /* 0x008fe20008000f00 */
[----:B------:R-:W-:-:S07]  /*b2b0*/  IMAD.U32 R11, RZ, RZ, UR9 ;  /* 0x00000009ff0b7e24 */ /* 0x000fce000f8e00ff */
[----:B------:R-:W-:-:S07]  /*b2c0*/  LEPC R20, `(.L_x_246) ;  /* 0x000000001014794e */ /* 0x000fce0000000000 */
[----:B--2---:R-:W-:Y:S05]  /*b2d0*/  CALL.ABS.NOINC R2 ;  /* 0x0000000002007343 */ /* 0x004fea0003c00000 */
.L_x_246:
[----:B------:R-:W-:Y:S01]  /*b2e0*/  PRMT R19, RZ, 0x7610, R19 ;  /* 0x00007610ff137816 */ /* 0x000fe20000000013 */
[----:B------:R-:W-:Y:S06]  /*b2f0*/  BRA `(.L_x_219) ;  /* 0x0000000000247947 */ /* 0x000fec0003800000 */
.L_x_243:
[----:B------:R-:W2:Y:S02]  /*b300*/  LDG.E.64 R2, desc[UR36][R2.64] ;  /* 0x0000002402027981 */ /* 0x000ea4000c1e1b00 */
[----:B--2---:R-:W0:Y:S02]  /*b310*/  I2F.U64 R0, R2 ;  /* 0x0000000200007312 */ /* 0x004e240000301000 */
[----:B0-----:R-:W-:-:S04]  /*b320*/  F2FP.BF16.F32.PACK_AB R0, RZ, R0 ;  /* 0x00000000ff00723e */ /* 0x001fc800000010ff */
[----:B------:R-:W-:Y:S01]  /*b330*/  PRMT R19, R0, 0x7610, R19 ;  /* 0x0000761000137816 */ /* 0x000fe20000000013 */
[----:B------:R-:W-:Y:S06]  /*b340*/  BRA `(.L_x_219) ;  /* 0x0000000000107947 */ /* 0x000fec0003800000 */
.L_x_242:
[----:B------:R-:W2:Y:S02]  /*b350*/  LDG.E R2, desc[UR36][R2.64] ;  /* 0x0000002402027981 */ /* 0x000ea4000c1e1900 */
[----:B--2---:R-:W-:-:S04]  /*b360*/  I2FP.F32.U32 R0, R2 ;  /* 0x0000000200007245 */ /* 0x004fc80000201000 */
[----:B------:R-:W-:-:S04]  /*b370*/  F2FP.BF16.F32.PACK_AB R0, RZ, R0 ;  /* 0x00000000ff00723e */ /* 0x000fc800000010ff */
[----:B------:R-:W-:-:S07]  /*b380*/  PRMT R19, R0, 0x7610, R19 ;  /* 0x0000761000137816 */ /* 0x000fce0000000013 */
.L_x_219:
        /* <DEDUP_REMOVED lines=18> */
.L_x_250:
[----:B------:R-:W2:Y:S02]  /*b4b0*/  LDG.E.U8 R2, desc[UR36][R2.64] ;  /* 0x0000002402027981 */ /* 0x000ea4000c1e1100 */
[----:B--2---:R-:W-:-:S04]  /*b4c0*/  I2FP.F32.U32 R0, R2 ;  /* 0x0000000200007245 */ /* 0x004fc80000201000 */
[----:B------:R-:W-:Y:S01]  /*b4d0*/  F2FP.BF16.F32.PACK_AB R0, RZ, R0 ;  /* 0x00000000ff00723e */ /* 0x000fe200000010ff */
[----:B------:R-:W-:Y:S06]  /*b4e0*/  BRA `(.L_x_252) ;  /* 0x0000000c00847947 */ /* 0x000fec0003800000 */
.L_x_249:
        /* <DEDUP_REMOVED lines=10> */
.L_x_254:
[----:B------:R-:W2:Y:S02]  /*b590*/  LDG.E R2, desc[UR36][R2.64] ;  /* 0x0000002402027981 */ /* 0x000ea4000c1e1900 */
[----:B--2---:R-:W-:-:S04]  /*b5a0*/  I2FP.F32.S32 R0, R2 ;  /* 0x0000000200007245 */ /* 0x004fc80000201400 */
[----:B------:R-:W-:Y:S01]  /*b5b0*/  F2FP.BF16.F32.PACK_AB R0, RZ, R0 ;  /* 0x00000000ff00723e */ /* 0x000fe200000010ff */
[----:B------:R-:W-:Y:S06]  /*b5c0*/  BRA `(.L_x_252) ;  /* 0x0000000c004c7947 */ /* 0x000fec0003800000 */
.L_x_253:
[----:B------:R-:W2:Y:S02]  /*b5d0*/  LDG.E.U16 R2, desc[UR36][R2.64] ;  /* 0x0000002402027981 */ /* 0x000ea4000c1e1500 */
[----:B--2---:R-:W0:Y:S02]  /*b5e0*/  I2F.S16 R0, R2 ;  /* 0x0000000200007306 */ /* 0x004e240000101400 */
[----:B0-----:R-:W-:Y:S01]  /*b5f0*/  F2FP.BF16.F32.PACK_AB R0, RZ, R0 ;  /* 0x00000000ff00723e */ /* 0x001fe200000010ff */
[----:B------:R-:W-:Y:S06]  /*b600*/  BRA `(.L_x_252) ;  /* 0x0000000c003c7947 */ /* 0x000fec0003800000 */
.L_x_248:
        /* <DEDUP_REMOVED lines=9> */
.L_x_256:
[----:B------:R-:W2:Y:S02]  /*b6a0*/  LDG.E.U16 R0, desc[UR36][R2.64] ;  /* 0x0000002402007981 */ /* 0x000ea4000c1e1500 */
[----:B--2---:R-:W-:-:S05]  /*b6b0*/  HADD2.F32 R0, -RZ, R0.H0_H0 ;  /* 0x20000000ff007230 */ /* 0x004fca0000004100 */
[----:B------:R-:W-:Y:S01]  /*b6c0*/  F2FP.BF16.F32.PACK_AB R0, RZ, R0 ;  /* 0x00000000ff00723e */ /* 0x000fe200000010ff */
[----:B------:R-:W-:Y:S06]  /*b6d0*/  BRA `(.L_x_252) ;  /* 0x0000000c00087947 */ /* 0x000fec0003800000 */
.L_x_255:
        /* <DEDUP_REMOVED lines=9> */
.L_x_258:
[----:B------:R-:W2:Y:S02]  /*b770*/  LDG.E.U16 R2, desc[UR36][R2.64] ;  /* 0x0000002402027981 */ /* 0x000ea4000c1e1500 */
[----:B--2---:R-:W-:-:S05]  /*b780*/  HADD2.F32 R0, -RZ, R2.H0_H0 ;  /* 0x20000002ff007230 */ /* 0x004fca0000004100 */
[----:B------:R-:W-:Y:S01]  /*b790*/  F2FP.BF16.F32.PACK_AB R0, RZ, R0 ;  /* 0x00000000ff00723e */ /* 0x000fe200000010ff */
[----:B------:R-:W-:Y:S06]  /*b7a0*/  BRA `(.L_x_252) ;  /* 0x0000000800d47947 */ /* 0x000fec0003800000 */
.L_x_257:
        /* <DEDUP_REMOVED lines=8> */
.L_x_247:
        /* <DEDUP_REMOVED lines=13> */
.L_x_261:
        /* <DEDUP_REMOVED lines=8> */
.L_x_260:
[----:B------:R-:W-:-:S09]  /*b980*/  UISETP.NE.AND UP0, UPT, UR4, 0xf, UPT ;  /* 0x0000000f0400788c */ /* 0x000fd2000bf05270 */
[----:B------:R-:W-:Y:S05]  /*b990*/  BRA.U !UP0, `(.L_x_262) ;  /* 0x0000000108987547 */ /* 0x000fea000b800000 */
[----:B------:R-:W-:-:S09]  /*b9a0*/  UISETP.NE.AND UP0, UPT, UR4, 0x17, UPT ;  /* 0x000000170400788c */ /* 0x000fd2000bf05270 */
[----:B------:R-:W-:Y:S05]  /*b9b0*/  BRA.U !UP0, `(.L_x_263) ;  /* 0x00000001085c7547 */ /* 0x000fea000b800000 */
[----:B------:R-:W-:-:S09]  /*b9c0*/  UISETP.NE.AND UP0, UPT, UR4, 0x18, UPT ;  /* 0x000000180400788c */ /* 0x000fd2000bf05270 */
[----:B------:R-:W-:Y:S05]  /*b9d0*/  BRA.U UP0, `(.L_x_251) ;  /* 0x0000000500e47547 */ /* 0x000fea000b800000 */
[----:B------:R-:W2:Y:S01]  /*b9e0*/  LDG.E.U8 R0, desc[UR36][R2.64] ;  /* 0x0000002402007981 */ /* 0x000ea2000c1e1100 */
[----:B------:R-:W-:Y:S01]  /*b9f0*/  IMAD.MOV.U32 R6, RZ, RZ, 0x1f ;  /* 0x0000001fff067424 */ /* 0x000fe200078e00ff */
[----:B--2---:R-:W-:-:S04]  /*ba00*/  SHF.L.U32 R0, R0, 0x18, RZ ;  /* 0x0000001800007819 */ /* 0x004fc800000006ff */
        /* <DEDUP_REMOVED lines=10> */
[----:B------:R-:W-:Y:S02]  /*bab0*/  SHF.R.S32.HI R5, RZ, 0x8, R5 ;  /* 0x00000008ff057819 */ /* 0x000fe40000011405 */
[----:B------:R-:W-:-:S04]  /*bac0*/  IADD3 R6, PT, PT, R6, 0x3c000000, RZ ;  /* 0x3c00000006067810 */ /* 0x000fc80007ffe0ff */
[----:B------:R-:W-:-:S04]  /*bad0*/  LOP3.LUT R5, R6, 0x7f800000, R5, 0xf8, !PT ;  /* 0x7f80000006057812 */ /* 0x000fc800078ef805 */
[----:B------:R-:W-:-:S04]  /*bae0*/  SEL R5, R5, RZ, P0 ;  /* 0x000000ff05057207 */ /* 0x000fc80000000000 */
[----:B------:R-:W-:-:S04]  /*baf0*/  LOP3.LUT R5, R5, 0x80000000, R0, 0xf8, !PT ;  /* 0x8000000005057812 */ /* 0x000fc800078ef800 */
[----:B------:R-:W-:-:S04]  /*bb00*/  F2FP.BF16.F32.PACK_AB R5, RZ, R5 ;  /* 0x00000005ff05723e */ /* 0x000fc800000010ff */
[----:B------:R-:W-:Y:S01]  /*bb10*/  PRMT R0, R5, 0x7610, R0 ;  /* 0x0000761005007816 */ /* 0x000fe20000000000 */
[----:B------:R-:W-:Y:S06]  /*bb20*/  BRA `(.L_x_252) ;  /* 0x0000000400f47947 */ /* 0x000fec0003800000 */
.L_x_263:
        /* <DEDUP_REMOVED lines=13> */
.L_x_262:
[----:B------:R0:W5:Y:S01]  /*bc00*/  LDG.E.U16 R0, desc[UR36][R2.64] ;  /* 0x0000002402007981 */ /* 0x000162000c1e1500 */
[----:B------:R-:W-:Y:S05]  /*bc10*/  BRA `(.L_x_252) ;  /* 0x0000000400b87947 */ /* 0x000fea0003800000 */
.L_x_259:
        /* <DEDUP_REMOVED lines=12> */
.L_x_266:
        /* <DEDUP_REMOVED lines=21> */
.L_x_270:
[----:B------:R-:W-:Y:S05]  /*be30*/  BSYNC.RECONVERGENT B1 ;  /* 0x0000000000017941 */ /* 0x000fea0003800200 */
.L_x_269:
[----:B------:R-:W-:Y:S01]  /*be40*/  IMAD.SHL.U32 R0, R0, 0x100000, RZ ;  /* 0x0010000000007824 */ /* 0x000fe200078e00ff */
[----:B------:R-:W-:-:S04]  /*be50*/  LEA R2, R2, 0x3b800000, 0x17 ;  /* 0x3b80000002027811 */ /* 0x000fc800078eb8ff */
[----:B------:R-:W-:-:S07]  /*be60*/  LOP3.LUT R0, R2, R0, R7, 0xfe, !PT ;  /* 0x0000000002007212 */ /* 0x000fce00078efe07 */
.L_x_268:
[----:B------:R-:W-:Y:S05]  /*be70*/  BSYNC.RECONVERGENT B0 ;  /* 0x0000000000007941 */ /* 0x000fea0003800200 */
.L_x_267:
[----:B------:R-:W-:Y:S01]  /*be80*/  F2FP.BF16.F32.PACK_AB R0, RZ, R0 ;  /* 0x00000000ff00723e */ /* 0x000fe200000010ff */
[----:B------:R-:W-:Y:S06]  /*be90*/  BRA `(.L_x_252) ;  /* 0x0000000400187947 */ /* 0x000fec0003800000 */
.L_x_265:
        /* <DEDUP_REMOVED lines=21> */
.L_x_274:
[----:B------:R-:W-:Y:S05]  /*bff0*/  BSYNC.RECONVERGENT B1 ;  /* 0x0000000000017941 */ /* 0x000fea0003800200 */
.L_x_273:
[----:B------:R-:W-:Y:S02]  /*c000*/  SHF.L.U32 R0, R0, 0x15, RZ ;  /* 0x0000001500007819 */ /* 0x000fe400000006ff */
[----:B------:R-:W-:-:S04]  /*c010*/  LEA R2, R2, 0x37800000, 0x17 ;  /* 0x3780000002027811 */ /* 0x000fc800078eb8ff */
[----:B------:R-:W-:-:S07]  /*c020*/  LOP3.LUT R0, R2, R0, R7, 0xfe, !PT ;  /* 0x0000000002007212 */ /* 0x000fce00078efe07 */
.L_x_272:
[----:B------:R-:W-:Y:S05]  /*c030*/  BSYNC.RECONVERGENT B0 ;  /* 0x0000000000007941 */ /* 0x000fea0003800200 */
.L_x_271:
[----:B------:R-:W-:Y:S01]  /*c040*/  F2FP.BF16.F32.PACK_AB R0, RZ, R0 ;  /* 0x00000000ff00723e */ /* 0x000fe200000010ff */
[----:B------:R-:W-:Y:S06]  /*c050*/  BRA `(.L_x_252) ;  /* 0x0000000000a87947 */ /* 0x000fec0003800000 */
.L_x_264:
        /* <DEDUP_REMOVED lines=14> */
.L_x_278:
[----:B------:R-:W-:Y:S05]  /*c140*/  BSYNC.RECONVERGENT B0 ;  /* 0x0000000000007941 */ /* 0x000fea0003800200 */
.L_x_277:
[----:B------:R-:W-:Y:S01]  /*c150*/  F2FP.BF16.F32.PACK_AB R0, RZ, R0 ;  /* 0x00000000ff00723e */ /* 0x000fe200000010ff */
[----:B------:R-:W-:Y:S06]  /*c160*/  BRA `(.L_x_252) ;  /* 0x0000000000647947 */ /* 0x000fec0003800000 */
.L_x_251:
[----:B------:R-:W-:Y:S01]  /*c170*/  MOV R2, 0x0 ;  /* 0x0000000000027802 */ /* 0x000fe20000000f00 */
[----:B------:R-:W0:Y:S01]  /*c180*/  LDCU.64 UR4, c[0x4][0x128] ;  /* 0x01002500ff0477ac */ /* 0x000e220008000a00 */
[----:B------:R-:W-:Y:S02]  /*c190*/  HFMA2 R13, -RZ, RZ, 0, 0 ;  /* 0x00000000ff0d7431 */ /* 0x000fe400000001ff */
[----:B------:R-:W-:Y:S01]  /*c1a0*/  IMAD.MOV.U32 R8, RZ, RZ, 0x4e ;  /* 0x0000004eff087424 */ /* 0x000fe200078e00ff */
[----:B------:R-:W1:Y:S01]  /*c1b0*/  LDCU.64 UR6, c[0x4][0x130] ;  /* 0x01002600ff0677ac */ /* 0x000e620008000a00 */
[----:B------:R-:W2:Y:S01]  /*c1c0*/  LDC.64 R2, c[0x4][R2] ;  /* 0x0100000002027b82 */ /* 0x000ea20000000a00 */
[----:B------:R-:W-:Y:S01]  /*c1d0*/  IMAD.MOV.U32 R12, RZ, RZ, 0x1 ;  /* 0x00000001ff0c7424 */ /* 0x000fe200078e00ff */
[----:B------:R-:W3:Y:S01]  /*c1e0*/  LDCU.64 UR8, c[0x4][0x38] ;  /* 0x01000700ff0877ac */ /* 0x000ee20008000a00 */
[----:B0-----:R-:W-:Y:S02]  /*c1f0*/  IMAD.U32 R4, RZ, RZ, UR4 ;  /* 0x00000004ff047e24 */ /* 0x001fe4000f8e00ff */
[----:B------:R-:W-:Y:S01]  /*c200*/  IMAD.U32 R5, RZ, RZ, UR5 ;  /* 0x00000005ff057e24 */ /* 0x000fe2000f8e00ff */
[----:B-1----:R-:W-:Y:S01]  /*c210*/  MOV R6, UR6 ;  /* 0x0000000600067c02 */ /* 0x002fe20008000f00 */
[----:B------:R-:W-:-:S02]  /*c220*/  IMAD.U32 R7, RZ, RZ, UR7 ;  /* 0x00000007ff077e24 */ /* 0x000fc4000f8e00ff */
[----:B---3--:R-:W-:Y:S02]  /*c230*/  IMAD.U32 R10, RZ, RZ, UR8 ;  /* 0x00000008ff0a7e24 */ /* 0x008fe4000f8e00ff */
[----:B------:R-:W-:-:S07]  /*c240*/  IMAD.U32 R11, RZ, RZ, UR9 ;  /* 0x00000009ff0b7e24 */ /* 0x000fce000f8e00ff */
[----:B------:R-:W-:-:S07]  /*c250*/  LEPC R20, `(.L_x_279) ;  /* 0x000000001014794e */ /* 0x000fce0000000000 */
[----:B--2--5:R-:W-:Y:S05]  /*c260*/  CALL.ABS.NOINC R2 ;  /* 0x0000000002007343 */ /* 0x024fea0003c00000 */
.L_x_279:
[----:B------:R-:W-:Y:S01]  /*c270*/  PRMT R0, RZ, 0x7610, R0 ;  /* 0x00007610ff007816 */ /* 0x000fe20000000000 */
[----:B------:R-:W-:Y:S06]  /*c280*/  BRA `(.L_x_252) ;  /* 0x00000000001c7947 */ /* 0x000fec0003800000 */
.L_x_276:
[----:B------:R-:W2:Y:S02]  /*c290*/  LDG.E.64 R2, desc[UR36][R2.64] ;  /* 0x0000002402027981 */ /* 0x000ea4000c1e1b00 */
[----:B--2---:R-:W0:Y:S02]  /*c2a0*/  I2F.U64 R0, R2 ;  /* 0x0000000200007312 */ /* 0x004e240000301000 */
[----:B0-----:R-:W-:Y:S01]  /*c2b0*/  F2FP.BF16.F32.PACK_AB R0, RZ, R0 ;  /* 0x00000000ff00723e */ /* 0x001fe200000010ff */
[----:B------:R-:W-:Y:S06]  /*c2c0*/  BRA `(.L_x_252) ;  /* 0x00000000000c7947 */ /* 0x000fec0003800000 */
.L_x_275:
[----:B------:R-:W2:Y:S02]  /*c2d0*/  LDG.E R2, desc[UR36][R2.64] ;  /* 0x0000002402027981 */ /* 0x000ea4000c1e1900 */
[----:B--2---:R-:W-:-:S04]  /*c2e0*/  I2FP.F32.U32 R0, R2 ;  /* 0x0000000200007245 */ /* 0x004fc80000201000 */
[----:B------:R-:W-:-:S07]  /*c2f0*/  F2FP.BF16.F32.PACK_AB R0, RZ, R0 ;  /* 0x00000000ff00723e */ /* 0x000fce00000010ff */
.L_x_252:
        /* <DEDUP_REMOVED lines=24> */
.L_x_283:
[----:B-1----:R-:W-:-:S06]  /*c480*/  IMAD.U32 R5, R19, 0x10000, RZ ;  /* 0x0001000013057824 */ /* 0x002fcc00078e00ff */
[----:B------:R-:W0:Y:S02]  /*c490*/  F2I.S64.TRUNC R4, R5 ;  /* 0x0000000500047311 */ /* 0x000e24000020d900 */
[----:B0-----:R0:W-:Y:S01]  /*c4a0*/  STG.E.U8 desc[UR36][R2.64], R4 ;  /* 0x0000000402007986 */ /* 0x0011e2000c101124 */
[----:B------:R-:W-:Y:S05]  /*c4b0*/  BRA `(.L_x_285) ;  /* 0x0000000c006c7947 */ /* 0x000fea0003800000 */
.L_x_282:
[----:B------:R-:W-:-:S09]  /*c4c0*/  UISETP.NE.AND UP0, UPT, UR6, 0x2, UPT ;  /* 0x000000020600788c */ /* 0x000fd2000bf05270 */
[----:B------:R-:W-:Y:S05]  /*c4d0*/  BRA.U !UP0, `(.L_x_286) ;  /* 0x0000000108307547 */ /* 0x000fea000b800000 */
[----:B------:R-:W-:-:S09]  /*c4e0*/  UISETP.NE.AND UP0, UPT, UR6, 0x3, UPT ;  /* 0x000000030600788c */ /* 0x000fd2000bf05270 */
[----:B------:R-:W-:Y:S05]  /*c4f0*/  BRA.U !UP0, `(.L_x_287) ;  /* 0x0000000108187547 */ /* 0x000fea000b800000 */
[----:B------:R-:W-:-:S09]  /*c500*/  UISETP.NE.AND UP0, UPT, UR6, 0x4, UPT ;  /* 0x000000040600788c */ /* 0x000fd2000bf05270 */
[----:B------:R-:W-:Y:S05]  /*c510*/  BRA.U UP0, `(.L_x_284) ;  /* 0x0000000900787547 */ /* 0x000fea000b800000 */
[----:B-1----:R-:W-:-:S06]  /*c520*/  SHF.L.U32 R4, R19, 0x10, RZ ;  /* 0x0000001013047819 */ /* 0x002fcc00000006ff */
[----:B------:R-:W0:Y:S02]  /*c530*/  F2I.S64.TRUNC R4, R4 ;  /* 0x0000000400047311 */ /* 0x000e24000020d900 */
[----:B0-----:R0:W-:Y:S01]  /*c540*/  STG.E.64 desc[UR36][R2.64], R4 ;  /* 0x0000000402007986 */ /* 0x0011e2000c101b24 */
[----:B------:R-:W-:Y:S05]  /*c550*/  BRA `(.L_x_285) ;  /* 0x0000000c00447947 */ /* 0x000fea0003800000 */
.L_x_287:
[----:B-1----:R-:W-:-:S06]  /*c560*/  IMAD.U32 R19, R19, 0x10000, RZ ;  /* 0x0001000013137824 */ /* 0x002fcc00078e00ff */
[----:B------:R-:W0:Y:S02]  /*c570*/  F2I.FTZ.TRUNC.NTZ R19, R19 ;  /* 0x0000001300137305 */ /* 0x000e24000021f100 */
[----:B0-----:R0:W-:Y:S01]  /*c580*/  STG.E desc[UR36][R2.64], R19 ;  /* 0x0000001302007986 */ /* 0x0011e2000c101924 */
[----:B------:R-:W-:Y:S05]  /*c590*/  BRA `(.L_x_285) ;  /* 0x0000000c00347947 */ /* 0x000fea0003800000 */
.L_x_286:
[----:B-1----:R-:W-:-:S06]  /*c5a0*/  IMAD.U32 R19, R19, 0x10000, RZ ;  /* 0x0001000013137824 */ /* 0x002fcc00078e00ff */
[----:B------:R-:W0:Y:S02]  /*c5b0*/  F2I.FTZ.TRUNC.NTZ R19, R19 ;  /* 0x0000001300137305 */ /* 0x000e24000021f100 */
[----:B0-----:R0:W-:Y:S01]  /*c5c0*/  STG.E.U16 desc[UR36][R2.64], R19 ;  /* 0x0000001302007986 */ /* 0x0011e2000c101524 */
[----:B------:R-:W-:Y:S05]  /*c5d0*/  BRA `(.L_x_285) ;  /* 0x0000000c00247947 */ /* 0x000fea0003800000 */
.L_x_281:
        /* <DEDUP_REMOVED lines=9> */
.L_x_289:
[----:B-1----:R-:W-:-:S05]  /*c670*/  IMAD.U32 R0, R19, 0x10000, RZ ;  /* 0x0001000013007824 */ /* 0x002fca00078e00ff */
[----:B------:R-:W-:-:S05]  /*c680*/  F2FP.F16.F32.PACK_AB R0, RZ, R0 ;  /* 0x00000000ff00723e */ /* 0x000fca00000000ff */
[----:B------:R0:W-:Y:S01]  /*c690*/  STG.E.U16 desc[UR36][R2.64], R0 ;  /* 0x0000000002007986 */ /* 0x0001e2000c101524 */
[----:B------:R-:W-:Y:S05]  /*c6a0*/  BRA `(.L_x_285) ;  /* 0x0000000800f07947 */ /* 0x000fea0003800000 */
.L_x_288:
[----:B------:R-:W-:-:S09]  /*c6b0*/  UISETP.NE.AND UP0, UPT, UR6, 0x7, UPT ;  /* 0x000000070600788c */ /* 0x000fd2000bf05270 */
[----:B------:R-:W-:Y:S05]  /*c6c0*/  BRA.U !UP0, `(.L_x_290) ;  /* 0x0000000108347547 */ /* 0x000fea000b800000 */
[----:B------:R-:W-:-:S09]  /*c6d0*/  UISETP.NE.AND UP0, UPT, UR6, 0x8, UPT ;  /* 0x000000080600788c */ /* 0x000fd2000bf05270 */
[----:B------:R-:W-:Y:S05]  /*c6e0*/  BRA.U !UP0, `(.L_x_291) ;  /* 0x0000000108187547 */ /* 0x000fea000b800000 */
[----:B------:R-:W-:-:S09]  /*c6f0*/  UISETP.NE.AND UP0, UPT, UR6, 0x9, UPT ;  /* 0x000000090600788c */ /* 0x000fd2000bf05270 */
[----:B------:R-:W-:Y:S05]  /*c700*/  BRA.U UP0, `(.L_x_284) ;  /* 0x0000000500fc7547 */ /* 0x000fea000b800000 */
[----:B-1----:R-:W-:Y:S01]  /*c710*/  IMAD.U32 R4, R19, 0x10000, RZ ;  /* 0x0001000013047824 */ /* 0x002fe200078e00ff */
[----:B------:R-:W-:-:S05]  /*c720*/  MOV R5, RZ ;  /* 0x000000ff00057202 */ /* 0x000fca0000000f00 */
[----:B------:R0:W-:Y:S01]  /*c730*/  STG.E.64 desc[UR36][R2.64], R4 ;  /* 0x0000000402007986 */ /* 0x0001e2000c101b24 */
[----:B------:R-:W-:Y:S05]  /*c740*/  BRA `(.L_x_285) ;  /* 0x0000000800c87947 */ /* 0x000fea0003800000 */
.L_x_291:
[----:B-1----:R-:W-:-:S05]  /*c750*/  IMAD.U32 R19, R19, 0x10000, RZ ;  /* 0x0001000013137824 */ /* 0x002fca00078e00ff */
[----:B------:R-:W-:-:S04]  /*c760*/  F2FP.F16.F32.PACK_AB R5, RZ, R19 ;  /* 0x00000013ff05723e */ /* 0x000fc800000000ff */
[----:B------:R-:W-:-:S05]  /*c770*/  PRMT R5, R5, 0x5410, RZ ;  /* 0x0000541005057816 */ /* 0x000fca00000000ff */
[----:B------:R0:W-:Y:S01]  /*c780*/  STG.E desc[UR36][R2.64], R5 ;  /* 0x0000000502007986 */ /* 0x0001e2000c101924 */
[----:B------:R-:W-:Y:S05]  /*c790*/  BRA `(.L_x_285) ;  /* 0x0000000800b47947 */ /* 0x000fea0003800000 */
.L_x_290:
[----:B-1----:R-:W-:-:S04]  /*c7a0*/  IMAD.U32 R4, R19, 0x10000, RZ ;  /* 0x0001000013047824 */ /* 0x002fc800078e00ff */
[----:B------:R-:W-:-:S06]  /*c7b0*/  FMUL.FTZ R4, R4, 1 ;  /* 0x3f80000004047820 */ /* 0x000fcc0000410000 */
[----:B------:R-:W0:Y:S02]  /*c7c0*/  F2F.F64.F32 R4, R4 ;  /* 0x0000000400047310 */ /* 0x000e240000201800 */
[----:B0-----:R0:W-:Y:S01]  /*c7d0*/  STG.E.64 desc[UR36][R2.64], R4 ;  /* 0x0000000402007986 */ /* 0x0011e2000c101b24 */
[----:B------:R-:W-:Y:S05]  /*c7e0*/  BRA `(.L_x_285) ;  /* 0x0000000800a07947 */ /* 0x000fea0003800000 */
.L_x_280:
        /* <DEDUP_REMOVED lines=14> */
.L_x_295:
        /* <DEDUP_REMOVED lines=17> */
[----:B------:R-:W-:-:S07]  /*c9e0*/  MOV R0, R4 ;  /* 0x0000000400007202 */ /* 0x000fce0000000f00 */
.L_x_298:
[----:B------:R-:W-:-:S04]  /*c9f0*/  SHF.R.U32.HI R5, RZ, 0x18, R5 ;  /* 0x00000018ff057819 */ /* 0x000fc80000011605 */
[----:B------:R-:W-:-:S07]  /*ca00*/  LOP3.LUT R0, R0, 0x80, R5, 0xf8, !PT ;  /* 0x0000008000007812 */ /* 0x000fce00078ef805 */
.L_x_297:
[----:B------:R-:W-:Y:S05]  /*ca10*/  BSYNC.RECONVERGENT B0 ;  /* 0x0000000000007941 */ /* 0x000fea0003800200 */
.L_x_296:
[----:B------:R0:W-:Y:S01]  /*ca20*/  STG.E.U8 desc[UR36][R2.64], R0 ;  /* 0x0000000002007986 */ /* 0x0001e2000c101124 */
[----:B------:R-:W-:Y:S05]  /*ca30*/  BRA `(.L_x_285) ;  /* 0x00000008000c7947 */ /* 0x000fea0003800000 */
.L_x_294:
        /* <DEDUP_REMOVED lines=18> */
.L_x_301:
[----:B------:R-:W-:-:S04]  /*cb60*/  SHF.R.U32.HI R5, RZ, 0x18, R5 ;  /* 0x00000018ff057819 */ /* 0x000fc80000011605 */
[----:B------:R-:W-:-:S07]  /*cb70*/  LOP3.LUT R0, R0, 0x80, R5, 0xf8, !PT ;  /* 0x0000008000007812 */ /* 0x000fce00078ef805 */
.L_x_300:
[----:B------:R-:W-:Y:S05]  /*cb80*/  BSYNC.RECONVERGENT B0 ;  /* 0x0000000000007941 */ /* 0x000fea0003800200 */
.L_x_299:
[----:B------:R0:W-:Y:S01]  /*cb90*/  STG.E.U8 desc[UR36][R2.64], R0 ;  /* 0x0000000002007986 */ /* 0x0001e2000c101124 */
[----:B------:R-:W-:Y:S05]  /*cba0*/  BRA `(.L_x_285) ;  /* 0x0000000400b07947 */ /* 0x000fea0003800000 */
.L_x_293:
[----:B------:R-:W-:-:S09]  /*cbb0*/  UISETP.NE.AND UP0, UPT, UR6, 0x1c, UPT ;  /* 0x0000001c0600788c */ /* 0x000fd2000bf05270 */
[----:B------:R-:W-:Y:S05]  /*cbc0*/  BRA.U !UP0, `(.L_x_302) ;  /* 0x0000000108607547 */ /* 0x000fea000b800000 */
[----:B------:R-:W-:-:S09]  /*cbd0*/  UISETP.NE.AND UP0, UPT, UR6, 0x1d, UPT ;  /* 0x0000001d0600788c */ /* 0x000fd2000bf05270 */
[----:B------:R-:W-:Y:S05]  /*cbe0*/  BRA.U !UP0, `(.L_x_303) ;  /* 0x0000000108487547 */ /* 0x000fea000b800000 */
[----:B------:R-:W-:-:S09]  /*cbf0*/  UISETP.NE.AND UP0, UPT, UR6, 0x2c, UPT ;  /* 0x0000002c0600788c */ /* 0x000fd2000bf05270 */
[----:B------:R-:W-:Y:S05]  /*cc00*/  BRA.U UP0, `(.L_x_284) ;  /* 0x0000000100bc7547 */ /* 0x000fea000b800000 */
        /* <DEDUP_REMOVED lines=8> */
[----:B------:R-:W-:Y:S02]  /*cc90*/  @P1 ISETP.EQ.U32.AND P2, PT, R0, 0x1, P0 ;  /* 0x000000010000180c */ /* 0x000fe40000742070 */
[----:B------:R-:W-:Y:S02]  /*cca0*/  PLOP3.LUT P0, PT, PT, PT, PT, 0x80, 0x8 ;  /* 0x000000000008781c */ /* 0x000fe40003f0f070 */
[----:B------:R-:W-:Y:S02]  /*ccb0*/  @P1 PLOP3.LUT P0, PT, P2, PT, PT, 0x80, 0x8 ;  /* 0x000000000008181c */ /* 0x000fe4000170f070 */
[----:B------:R-:W-:-:S11]  /*ccc0*/  @P1 IADD3 R0, PT, PT, R6, 0x1, RZ ;  /* 0x0000000106001810 */ /* 0x000fd60007ffe0ff */
[----:B------:R-:W-:-:S04]  /*ccd0*/  @!P0 IMAD.MOV R0, RZ, RZ, R6 ;  /* 0x000000ffff008224 */ /* 0x000fc800078e0206 */
[----:B------:R-:W-:-:S05]  /*cce0*/  @P1 IMAD.MOV.U32 R5, RZ, RZ, R0 ;  /* 0x000000ffff051224 */ /* 0x000fca00078e0000 */
[----:B------:R0:W-:Y:S01]  /*ccf0*/  STG.E.U8 desc[UR36][R2.64], R5 ;  /* 0x0000000502007986 */ /* 0x0001e2000c101124 */
[----:B------:R-:W-:Y:S05]  /*cd00*/  BRA `(.L_x_285) ;  /* 0x0000000400587947 */ /* 0x000fea0003800000 */
.L_x_303:
[----:B-1----:R-:W-:-:S06]  /*cd10*/  IMAD.U32 R4, R19, 0x10000, RZ ;  /* 0x0001000013047824 */ /* 0x002fcc00078e00ff */
[----:B------:R-:W0:Y:S02]  /*cd20*/  F2I.U64.TRUNC R4, R4 ;  /* 0x0000000400047311 */ /* 0x000e24000020d800 */
[----:B0-----:R0:W-:Y:S01]  /*cd30*/  STG.E.64 desc[UR36][R2.64], R4 ;  /* 0x0000000402007986 */ /* 0x0011e2000c101b24 */
[----:B------:R-:W-:Y:S05]  /*cd40*/  BRA `(.L_x_285) ;  /* 0x0000000400487947 */ /* 0x000fea0003800000 */
.L_x_302:
[----:B-1----:R-:W-:-:S06]  /*cd50*/  IMAD.U32 R19, R19, 0x10000, RZ ;  /* 0x0001000013137824 */ /* 0x002fcc00078e00ff */
[----:B------:R-:W0:Y:S02]  /*cd60*/  F2I.FTZ.U32.TRUNC.NTZ R19, R19 ;  /* 0x0000001300137305 */ /* 0x000e24000021f000 */
[----:B0-----:R0:W-:Y:S01]  /*cd70*/  STG.E desc[UR36][R2.64], R19 ;  /* 0x0000001302007986 */ /* 0x0011e2000c101924 */
[----:B------:R-:W-:Y:S05]  /*cd80*/  BRA `(.L_x_285) ;  /* 0x0000000400387947 */ /* 0x000fea0003800000 */
.L_x_292:
        /* <DEDUP_REMOVED lines=11> */
.L_x_305:
[----:B-1----:R-:W-:Y:S02]  /*ce40*/  SHF.L.U32 R19, R19, 0x10, RZ ;  /* 0x0000001013137819 */ /* 0x002fe400000006ff */
[----:B------:R-:W-:-:S03]  /*ce50*/  CS2R R6, SRZ ;  /* 0x0000000000067805 */ /* 0x000fc6000001ff00 */
[----:B------:R-:W-:-:S06]  /*ce60*/  FMUL.FTZ R4, R19, 1 ;  /* 0x3f80000013047820 */ /* 0x000fcc0000410000 */
[----:B------:R-:W0:Y:S02]  /*ce70*/  F2F.F64.F32 R4, R4 ;  /* 0x0000000400047310 */ /* 0x000e240000201800 */
[----:B0-----:R0:W-:Y:S01]  /*ce80*/  STG.E.128 desc[UR36][R2.64], R4 ;  /* 0x0000000402007986 */ /* 0x0011e2000c101d24 */
[----:B------:R-:W-:Y:S05]  /*ce90*/  BRA `(.L_x_285) ;  /* 0x0000000000f47947 */ /* 0x000fea0003800000 */
.L_x_304:
[----:B------:R-:W-:-:S09]  /*cea0*/  UISETP.NE.AND UP0, UPT, UR6, 0xf, UPT ;  /* 0x0000000f0600788c */ /* 0x000fd2000bf05270 */
[----:B------:R-:W-:Y:S05]  /*ceb0*/  BRA.U !UP0, `(.L_x_306) ;  /* 0x0000000108e87547 */ /* 0x000fea000b800000 */
[----:B------:R-:W-:-:S09]  /*cec0*/  UISETP.NE.AND UP0, UPT, UR6, 0x17, UPT ;  /* 0x000000170600788c */ /* 0x000fd2000bf05270 */
[----:B------:R-:W-:Y:S05]  /*ced0*/  BRA.U !UP0, `(.L_x_307) ;  /* 0x0000000108907547 */ /* 0x000fea000b800000 */
[----:B------:R-:W-:-:S09]  /*cee0*/  UISETP.NE.AND UP0, UPT, UR6, 0x18, UPT ;  /* 0x000000180600788c */ /* 0x000fd2000bf05270 */
[----:B------:R-:W-:Y:S05]  /*cef0*/  BRA.U !UP0, `(.L_x_308) ;  /* 0x0000000108447547 */ /* 0x000fea000b800000 */
.L_x_284:
        /* <DEDUP_REMOVED lines=11> */
[----:B------:R-:W-:Y:S02]  /*cfb0*/  IMAD.U32 R7, RZ, RZ, UR7 ;  /* 0x00000007ff077e24 */ /* 0x000fe4000f8e00ff */
[----:B-----5:R-:W-:Y:S01]  /*cfc0*/  IMAD.U32 R10, RZ, RZ, UR8 ;  /* 0x00000008ff0a7e24 */ /* 0x020fe2000f8e00ff */
[----:B--2---:R-:W-:-:S07]  /*cfd0*/  MOV R11, UR9 ;  /* 0x00000009000b7c02 */ /* 0x004fce0008000f00 */
[----:B------:R-:W-:-:S07]  /*cfe0*/  LEPC R20, `(.L_x_309) ;  /* 0x000000001014794e */ /* 0x000fce0000000000 */
[----:B-1-3--:R-:W-:Y:S05]  /*cff0*/  CALL.ABS.NOINC R2 ;  /* 0x0000000002007343 */ /* 0x00afea0003c00000 */
.L_x_309:
[----:B------:R-:W-:Y:S05]  /*d000*/  BRA `(.L_x_285) ;  /* 0x0000000000987947 */ /* 0x000fea0003800000 */
.L_x_308:
[----:B-1----:R-:W-:Y:S01]  /*d010*/  IMAD.U32 R19, R19, 0x10000, RZ ;  /* 0x0001000013137824 */ /* 0x002fe200078e00ff */
[----:B------:R-:W-:Y:S01]  /*d020*/  BSSY.RECONVERGENT B0, `(.L_x_310) ;  /* 0x000000c000007945 */ /* 0x000fe20003800200 */
[----:B------:R-:W-:-:S03]  /*d030*/  IMAD.MOV.U32 R0, RZ, RZ, 0x7f ;  /* 0x0000007fff007424 */ /* 0x000fc600078e00ff */
        /* <DEDUP_REMOVED lines=10> */
.L_x_311:
[----:B------:R-:W-:Y:S05]  /*d0e0*/  BSYNC.RECONVERGENT B0 ;  /* 0x0000000000007941 */ /* 0x000fea0003800200 */
.L_x_310:
[----:B------:R-:W-:-:S05]  /*d0f0*/  LOP3.LUT R5, R0, 0x80, R5, 0xf8, !PT ;  /* 0x0000008000057812 */ /* 0x000fca00078ef805 */
[----:B------:R3:W-:Y:S01]  /*d100*/  STG.E.U8 desc[UR36][R2.64], R5 ;  /* 0x0000000502007986 */ /* 0x0007e2000c101124 */
[----:B------:R-:W-:Y:S05]  /*d110*/  BRA `(.L_x_285) ;  /* 0x0000000000547947 */ /* 0x000fea0003800000 */
.L_x_307:
[----:B-1----:R-:W-:Y:S01]  /*d120*/  SHF.L.U32 R5, R19, 0x10, RZ ;  /* 0x0000001013057819 */ /* 0x002fe200000006ff */
[----:B------:R-:W-:Y:S03]  /*d130*/  BSSY.RECONVERGENT B0, `(.L_x_312) ;  /* 0x000000e000007945 */ /* 0x000fe60003800200 */
        /* <DEDUP_REMOVED lines=10> */
.L_x_313:
[----:B------:R-:W-:Y:S01]  /*d1e0*/  IMAD.MOV.U32 R0, RZ, RZ, 0x7f ;  /* 0x0000007fff007424 */ /* 0x000fe200078e00ff */
[----:B------:R-:W-:-:S04]  /*d1f0*/  ISETP.GT.U32.AND P0, PT, R4, 0x7f800000, PT ;  /* 0x7f8000000400780c */ /* 0x000fc80003f04070 */
[----:B------:R-:W-:-:S09]  /*d200*/  SEL R0, R0, 0x7c, P0 ;  /* 0x0000007c00007807 */ /* 0x000fd20000000000 */
.L_x_314:
[----:B------:R-:W-:Y:S05]  /*d210*/  BSYNC.RECONVERGENT B0 ;  /* 0x0000000000007941 */ /* 0x000fea0003800200 */
.L_x_312:
[----:B------:R-:W-:-:S04]  /*d220*/  SHF.R.U32.HI R5, RZ, 0x18, R5 ;  /* 0x00000018ff057819 */ /* 0x000fc80000011605 */
[----:B------:R-:W-:-:S05]  /*d230*/  LOP3.LUT R5, R0, 0x80, R5, 0xf8, !PT ;  /* 0x0000008000057812 */ /* 0x000fca00078ef805 */
[----:B------:R2:W-:Y:S01]  /*d240*/  STG.E.U8 desc[UR36][R2.64], R5 ;  /* 0x0000000502007986 */ /* 0x0005e2000c101124 */
[----:B------:R-:W-:Y:S05]  /*d250*/  BRA `(.L_x_285) ;  /* 0x0000000000047947 */ /* 0x000fea0003800000 */
.L_x_306:
[----:B-1----:R4:W-:Y:S02]  /*d260*/  STG.E.U16 desc[UR36][R2.64], R19 ;  /* 0x0000001302007986 */ /* 0x0029e4000c101524 */
.L_x_285:
[----:B------:R-:W-:-:S07]  /*d270*/  VIADD R17, R17, 0x80 ;  /* 0x0000008011117836 */ /* 0x000fce0000000000 */
.L_x_212:
[----:B------:R-:W-:Y:S05]  /*d280*/  BSYNC.RECONVERGENT B6 ;  /* 0x0000000000067941 */ /* 0x000fea0003800200 */
.L_x_211:
[----:B------:R-:W5:Y:S02]  /*d290*/  LDCU UR4, c[0x0][0x380] ;  /* 0x00007000ff0477ac */ /* 0x000f640008000800 */
[----:B-----5:R-:W-:-:S13]  /*d2a0*/  ISETP.GE.AND P0, PT, R17, UR4, PT ;  /* 0x0000000411007c0c */ /* 0x020fda000bf06270 */
[----:B------:R-:W-:Y:S05]  /*d2b0*/  @P0 EXIT ;  /* 0x000000000000094d */ /* 0x000fea0003800000 */
[----:B------:R-:W5:Y:S01]  /*d2c0*/  LDCU UR4, c[0x0][0x388] ;  /* 0x00007100ff0477ac */ /* 0x000f620008000800 */
[----:B------:R-:W-:Y:S02]  /*d2d0*/  IMAD.MOV.U32 R18, RZ, RZ, RZ ;  /* 0x000000ffff127224 */ /* 0x000fe400078e00ff */
[----:B0--3--:R-:W-:Y:S02]  /*d2e0*/  IMAD.MOV.U32 R0, RZ, RZ, RZ ;  /* 0x000000ffff007224 */ /* 0x009fe400078e00ff */
[----:B------:R-:W-:Y:S01]  /*d2f0*/  IMAD.MOV.U32 R16, RZ, RZ, RZ ;  /* 0x000000ffff107224 */ /* 0x000fe200078e00ff */
[----:B-----5:R-:W-:-:S09]  /*d300*/  UISETP.NE.AND UP0, UPT, UR4, URZ, UPT ;  /* 0x000000ff0400728c */ /* 0x020fd2000bf05270 */
[----:B------:R-:W-:Y:S05]  /*d310*/  BRA.U !UP0, `(.L_x_315) ;  /* 0x0000001508707547 */ /* 0x000fea000b800000 */
[----:B------:R-:W1:Y:S01]  /*d320*/  LDCU.64 UR4, c[0x0][0x390] ;  /* 0x00007200ff0477ac */ /* 0x000e620008000a00 */
[----:B------:R-:W-:Y:S01]  /*d330*/  HFMA2 R16, -RZ, RZ, 0, 0 ;  /* 0x00000000ff107431 */ /* 0x000fe200000001ff */
[----:B------:R-:W0:Y:S01]  /*d340*/  LDCU UR6, c[0x0][0x38c] ;  /* 0x00007180ff0677ac */ /* 0x000e220008000800 */
[----:B------:R-:W3:Y:S01]  /*d350*/  LDCU.64 UR8, c[0x0][0x4b8] ;  /* 0x00009700ff0877ac */ /* 0x000ee20008000a00 */
[----:B------:R-:W-:Y:S02]  /*d360*/  UISETP.NE.AND UP0, UPT, UR39, URZ, UPT ;  /* 0x000000ff2700728c */ /* 0x000fe4000bf05270 */
        /* <DEDUP_REMOVED lines=38> */
[----:B------:R-:W-:Y:S01]  /*d5d0*/  MOV R2, RZ ;  /* 0x000000ff00027202 */ /* 0x000fe20000000f00 */
        /* <DEDUP_REMOVED lines=41> */
[----:B------:R-:W-:Y:S01]  /*d870*/  HFMA2 R4, -RZ, RZ, 0, 0 ;  /* 0x00000000ff047431 */ /* 0x000fe200000001ff */
        /* <DEDUP_REMOVED lines=253> */
[----:B------:R-:W2:Y:S03]  /*e850*/  LDCU.64 UR8, c[0x0][0x5d8] ;  /* 0x0000bb00ff0877ac */ /* 0x000ea60008000a00 */
        /* <DEDUP_REMOVED lines=8> */
.L_x_315:
[----:B------:R-:W0:Y:S01]  /*e8e0*/  LDCU.64 UR6, c[0x0][0x5e8] ;  /* 0x0000bd00ff0677ac */ /* 0x000e220008000a00 */
[----:B------:R-:W1:Y:S01]  /*e8f0*/  LDCU.64 UR8, c[0x0][0x5f0] ;  /* 0x0000be00ff0877ac */ /* 0x000e620008000a00 */
[----:B------:R-:W-:-:S04]  /*e900*/  UPRMT UR4, UR40, 0x7771, URZ ;  /* 0x0000777128047896 */ /* 0x000fc800080000ff */
[----:B------:R-:W-:Y:S01]  /*e910*/  UISETP.GT.AND UP0, UPT, UR4, 0x9, UPT ;  /* 0x000000090400788c */ /* 0x000fe2000bf04270 */
[----:B0-----:R-:W-:Y:S02]  /*e920*/  IADD3 R16, P0, PT, R16, UR6, RZ ;  /* 0x0000000610107c10 */ /* 0x001fe4000ff1e0ff */
[----:B-12-4-:R-:W-:-:S03]  /*e930*/  IADD3 R2, P1, PT, R0, UR8, RZ ;  /* 0x0000000800027c10 */ /* 0x016fc6000ff3e0ff */
[----:B------:R-:W-:Y:S02]  /*e940*/  IMAD.X R17, RZ, RZ, UR7, P0 ;  /* 0x00000007ff117e24 */ /* 0x000fe400080e06ff */
        /* <DEDUP_REMOVED lines=15> */
.L_x_319:
[----:B------:R-:W2:Y:S02]  /*ea40*/  LDG.E.U8 R2, desc[UR36][R2.64] ;  /* 0x0000002402027981 */ /* 0x000ea4000c1e1100 */
[----:B--2---:R-:W-:-:S04]  /*ea50*/  I2FP.F32.U32 R0, R2 ;  /* 0x0000000200007245 */ /* 0x004fc80000201000 */
[----:B------:R-:W-:-:S04]  /*ea60*/  F2FP.BF16.F32.PACK_AB R0, RZ, R0 ;  /* 0x00000000ff00723e */ /* 0x000fc800000010ff */
[----:B------:R-:W-:Y:S01]  /*ea70*/  PRMT R19, R0, 0x7610, R19 ;  /* 0x0000761000137816 */ /* 0x000fe20000000013 */
[----:B------:R-:W-:Y:S06]  /*ea80*/  BRA `(.L_x_321) ;  /* 0x0000000c00c07947 */ /* 0x000fec0003800000 */
.L_x_318:
        /* <DEDUP_REMOVED lines=11> */
.L_x_323:
[----:B------:R-:W2:Y:S02]  /*eb40*/  LDG.E R2, desc[UR36][R2.64] ;  /* 0x0000002402027981 */ /* 0x000ea4000c1e1900 */
[----:B--2---:R-:W-:-:S04]  /*eb50*/  I2FP.F32.S32 R0, R2 ;  /* 0x0000000200007245 */ /* 0x004fc80000201400 */
[----:B------:R-:W-:-:S04]  /*eb60*/  F2FP.BF16.F32.PACK_AB R0, RZ, R0 ;  /* 0x00000000ff00723e */ /* 0x000fc800000010ff */
[----:B------:R-:W-:Y:S01]  /*eb70*/  PRMT R19, R0, 0x7610, R19 ;  /* 0x0000761000137816 */ /* 0x000fe20000000013 */
[----:B------:R-:W-:Y:S06]  /*eb80*/  BRA `(.L_x_321) ;  /* 0x0000000c00807947 */ /* 0x000fec0003800000 */
.L_x_322:
[----:B------:R-:W2:Y:S02]  /*eb90*/  LDG.E.U16 R2, desc[UR36][R2.64] ;  /* 0x0000002402027981 */ /* 0x000ea4000c1e1500 */
[----:B--2---:R-:W0:Y:S02]  /*eba0*/  I2F.S16 R0, R2 ;  /* 0x0000000200007306 */ /* 0x004e240000101400 */
[----:B0-----:R-:W-:-:S04]  /*ebb0*/  F2FP.BF16.F32.PACK_AB R0, RZ, R0 ;  /* 0x00000000ff00723e */ /* 0x001fc800000010ff */
[----:B------:R-:W-:Y:S01]  /*ebc0*/  PRMT R19, R0, 0x7610, R19 ;  /* 0x0000761000137816 */ /* 0x000fe20000000013 */
[----:B------:R-:W-:Y:S06]  /*ebd0*/  BRA `(.L_x_321) ;  /* 0x0000000c006c7947 */ /* 0x000fec0003800000 */
.L_x_317:
        /* <DEDUP_REMOVED lines=9> */
.L_x_325:
[----:B------:R-:W2:Y:S02]  /*ec70*/  LDG.E.U16 R0, desc[UR36][R2.64] ;  /* 0x0000002402007981 */ /* 0x000ea4000c1e1500 */
[----:B--2---:R-:W-:-:S05]  /*ec80*/  HADD2.F32 R0, -RZ, R0.H0_H0 ;  /* 0x20000000ff007230 */ /* 0x004fca0000004100 */
[----:B------:R-:W-:-:S04]  /*ec90*/  F2FP.BF16.F32.PACK_AB R0, RZ, R0 ;  /* 0x00000000ff00723e */ /* 0x000fc800000010ff */
[----:B------:R-:W-:Y:S01]  /*eca0*/  PRMT R19, R0, 0x7610, R19 ;  /* 0x0000761000137816 */ /* 0x000fe20000000013 */
[----:B------:R-:W-:Y:S06]  /*ecb0*/  BRA `(.L_x_321) ;  /* 0x0000000c00347947 */ /* 0x000fec0003800000 */
.L_x_324:
        /* <DEDUP_REMOVED lines=9> */
.L_x_327:
[----:B------:R-:W2:Y:S02]  /*ed50*/  LDG.E.U16 R2, desc[UR36][R2.64] ;  /* 0x0000002402027981 */ /* 0x000ea4000c1e1500 */
[----:B--2---:R-:W-:-:S05]  /*ed60*/  HADD2.F32 R0, -RZ, R2.H0_H0 ;  /* 0x20000002ff007230 */ /* 0x004fca0000004100 */
[----:B------:R-:W-:-:S04]  /*ed70*/  F2FP.BF16.F32.PACK_AB R0, RZ, R0 ;  /* 0x00000000ff00723e */ /* 0x000fc800000010ff */
[----:B------:R-:W-:Y:S01]  /*ed80*/  PRMT R19, R0, 0x7610, R19 ;  /* 0x0000761000137816 */ /* 0x000fe20000000013 */
[----:B------:R-:W-:Y:S06]  /*ed90*/  BRA `(.L_x_321) ;  /* 0x0000000800fc7947 */ /* 0x000fec0003800000 */
.L_x_326:
        /* <DEDUP_REMOVED lines=9> */
.L_x_316:
        /* <DEDUP_REMOVED lines=14> */
.L_x_330:
        /* <DEDUP_REMOVED lines=9> */
.L_x_329:
        /* <DEDUP_REMOVED lines=27> */
.L_x_332:
        /* <DEDUP_REMOVED lines=14> */
.L_x_331:
[----:B------:R0:W5:Y:S01]  /*f230*/  LDG.E.U16 R19, desc[UR36][R2.64] ;  /* 0x0000002402137981 */ /* 0x000162000c1e1500 */
[----:B------:R-:W-:Y:S05]  /*f240*/  BRA `(.L_x_321) ;  /* 0x0000000400d07947 */ /* 0x000fea0003800000 */
.L_x_328:
        /* <DEDUP_REMOVED lines=13> */
.L_x_335:
        /* <DEDUP_REMOVED lines=21> */
.L_x_339:
[----:B------:R-:W-:Y:S05]  /*f470*/  BSYNC.RECONVERGENT B1 ;  /* 0x0000000000017941 */ /* 0x000fea0003800200 */
.L_x_338:
[----:B------:R-:W-:Y:S01]  /*f480*/  IMAD.SHL.U32 R0, R0, 0x100000, RZ ;  /* 0x0010000000007824 */ /* 0x000fe200078e00ff */
[----:B------:R-:W-:-:S04]  /*f490*/  LEA R2, R2, 0x3b800000, 0x17 ;  /* 0x3b80000002027811 */ /* 0x000fc800078eb8ff */
[----:B------:R-:W-:-:S07]  /*f4a0*/  LOP3.LUT R0, R2, R0, R7, 0xfe, !PT ;  /* 0x0000000002007212 */ /* 0x000fce00078efe07 */
.L_x_337:
[----:B------:R-:W-:Y:S05]  /*f4b0*/  BSYNC.RECONVERGENT B0 ;  /* 0x0000000000007941 */ /* 0x000fea0003800200 */
.L_x_336:
[----:B------:R-:W-:-:S04]  /*f4c0*/  F2FP.BF16.F32.PACK_AB R0, RZ, R0 ;  /* 0x00000000ff00723e */ /* 0x000fc800000010ff */
[----:B------:R-:W-:Y:S01]  /*f4d0*/  PRMT R19, R0, 0x7610, R19 ;  /* 0x0000761000137816 */ /* 0x000fe20000000013 */
[----:B------:R-:W-:Y:S06]  /*f4e0*/  BRA `(.L_x_321) ;  /* 0x0000000400287947 */ /* 0x000fec0003800000 */
.L_x_334:
        /* <DEDUP_REMOVED lines=21> */
.L_x_343:
[----:B------:R-:W-:Y:S05]  /*f640*/  BSYNC.RECONVERGENT B1 ;  /* 0x0000000000017941 */ /* 0x000fea0003800200 */
.L_x_342:
[----:B------:R-:W-:Y:S01]  /*f650*/  IMAD.SHL.U32 R0, R0, 0x200000, RZ ;  /* 0x0020000000007824 */ /* 0x000fe200078e00ff */
[----:B------:R-:W-:-:S04]  /*f660*/  LEA R2, R2, 0x37800000, 0x17 ;  /* 0x3780000002027811 */ /* 0x000fc800078eb8ff */
[----:B------:R-:W-:-:S07]  /*f670*/  LOP3.LUT R0, R2, R0, R7, 0xfe, !PT ;  /* 0x0000000002007212 */ /* 0x000fce00078efe07 */
.L_x_341:
[----:B------:R-:W-:Y:S05]  /*f680*/  BSYNC.RECONVERGENT B0 ;  /* 0x0000000000007941 */ /* 0x000fea0003800200 */
.L_x_340:
[----:B------:R-:W-:-:S04]  /*f690*/  F2FP.BF16.F32.PACK_AB R0, RZ, R0 ;  /* 0x00000000ff00723e */ /* 0x000fc800000010ff */
[----:B------:R-:W-:Y:S01]  /*f6a0*/  PRMT R19, R0, 0x7610, R19 ;  /* 0x0000761000137816 */ /* 0x000fe20000000013 */
[----:B------:R-:W-:Y:S06]  /*f6b0*/  BRA `(.L_x_321) ;  /* 0x0000000000b47947 */ /* 0x000fec0003800000 */
.L_x_333:
        /* <DEDUP_REMOVED lines=14> */
.L_x_347:
[----:B------:R-:W-:Y:S05]  /*f7a0*/  BSYNC.RECONVERGENT B0 ;  /* 0x0000000000007941 */ /* 0x000fea0003800200 */
.L_x_346:
[----:B------:R-:W-:-:S04]  /*f7b0*/  F2FP.BF16.F32.PACK_AB R0, RZ, R0 ;  /* 0x00000000ff00723e */ /* 0x000fc800000010ff */
[----:B------:R-:W-:Y:S01]  /*f7c0*/  PRMT R19, R0, 0x7610, R19 ;  /* 0x0000761000137816 */ /* 0x000fe20000000013 */
[----:B------:R-:W-:Y:S06]  /*f7d0*/  BRA `(.L_x_321) ;  /* 0x00000000006c7947 */ /* 0x000fec0003800000 */
.L_x_320:
        /* <DEDUP_REMOVED lines=16> */
.L_x_348:
[----:B------:R-:W-:Y:S01]  /*f8e0*/  PRMT R19, RZ, 0x7610, R19 ;  /* 0x00007610ff137816 */ /* 0x000fe20000000013 */
[----:B------:R-:W-:Y:S06]  /*f8f0*/  BRA `(.L_x_321) ;  /* 0x0000000000247947 */ /* 0x000fec0003800000 */
.L_x_345:
[----:B------:R-:W2:Y:S02]  /*f900*/  LDG.E.64 R2, desc[UR36][R2.64] ;  /* 0x0000002402027981 */ /* 0x000ea4000c1e1b00 */
[----:B--2---:R-:W0:Y:S02]  /*f910*/  I2F.U64 R0, R2 ;  /* 0x0000000200007312 */ /* 0x004e240000301000 */
[----:B0-----:R-:W-:-:S04]  /*f920*/  F2FP.BF16.F32.PACK_AB R0, RZ, R0 ;  /* 0x00000000ff00723e */ /* 0x001fc800000010ff */
[----:B------:R-:W-:Y:S01]  /*f930*/  PRMT R19, R0, 0x7610, R19 ;  /* 0x0000761000137816 */ /* 0x000fe20000000013 */
[----:B------:R-:W-:Y:S06]  /*f940*/  BRA `(.L_x_321) ;  /* 0x0000000000107947 */ /* 0x000fec0003800000 */
.L_x_344:
[----:B------:R-:W2:Y:S02]  /*f950*/  LDG.E R2, desc[UR36][R2.64] ;  /* 0x0000002402027981 */ /* 0x000ea4000c1e1900 */
[----:B--2---:R-:W-:-:S04]  /*f960*/  I2FP.F32.U32 R0, R2 ;  /* 0x0000000200007245 */ /* 0x004fc80000201000 */
[----:B------:R-:W-:-:S04]  /*f970*/  F2FP.BF16.F32.PACK_AB R0, RZ, R0 ;  /* 0x00000000ff00723e */ /* 0x000fc800000010ff */
[----:B------:R-:W-:-:S07]  /*f980*/  PRMT R19, R0, 0x7610, R19 ;  /* 0x0000761000137816 */ /* 0x000fce0000000013 */
.L_x_321:
        /* <DEDUP_REMOVED lines=18> */
.L_x_352:
[----:B------:R-:W2:Y:S02]  /*fab0*/  LDG.E.U8 R2, desc[UR36][R2.64] ;  /* 0x0000002402027981 */ /* 0x000ea4000c1e1100 */
[----:B--2---:R-:W-:-:S04]  /*fac0*/  I2FP.F32.U32 R0, R2 ;  /* 0x0000000200007245 */ /* 0x004fc80000201000 */
[----:B------:R-:W-:Y:S01]  /*fad0*/  F2FP.BF16.F32.PACK_AB R0, RZ, R0 ;  /* 0x00000000ff00723e */ /* 0x000fe200000010ff */
[----:B------:R-:W-:Y:S06]  /*fae0*/  BRA `(.L_x_354) ;  /* 0x0000000c00847947 */ /* 0x000fec0003800000 */
.L_x_351:
        /* <DEDUP_REMOVED lines=10> */
.L_x_356:
[----:B------:R-:W2:Y:S02]  /*fb90*/  LDG.E R2, desc[UR36][R2.64] ;  /* 0x0000002402027981 */ /* 0x000ea4000c1e1900 */
[----:B--2---:R-:W-:-:S04]  /*fba0*/  I2FP.F32.S32 R0, R2 ;  /* 0x0000000200007245 */ /* 0x004fc80000201400 */
[----:B------:R-:W-:Y:S01]  /*fbb0*/  F2FP.BF16.F32.PACK_AB R0, RZ, R0 ;  /* 0x00000000ff00723e */ /* 0x000fe200000010ff */
[----:B------:R-:W-:Y:S06]  /*fbc0*/  BRA `(.L_x_354) ;  /* 0x0000000c004c7947 */ /* 0x000fec0003800000 */
.L_x_355:
[----:B------:R-:W2:Y:S02]  /*fbd0*/  LDG.E.U16 R2, desc[UR36][R2.64] ;  /* 0x0000002402027981 */ /* 0x000ea4000c1e1500 */
[----:B--2---:R-:W0:Y:S02]  /*fbe0*/  I2F.S16 R0, R2 ;  /* 0x0000000200007306 */ /* 0x004e240000101400 */
[----:B0-----:R-:W-:Y:S01]  /*fbf0*/  F2FP.BF16.F32.PACK_AB R0, RZ, R0 ;  /* 0x00000000ff00723e */ /* 0x001fe200000010ff */
[----:B------:R-:W-:Y:S06]  /*fc00*/  BRA `(.L_x_354) ;  /* 0x0000000c003c7947 */ /* 0x000fec0003800000 */
.L_x_350:
        /* <DEDUP_REMOVED lines=9> */
.L_x_358:
[----:B------:R-:W2:Y:S02]  /*fca0*/  LDG.E.U16 R0, desc[UR36][R2.64] ;  /* 0x0000002402007981 */ /* 0x000ea4000c1e1500 */
[----:B--2---:R-:W-:-:S05]  /*fcb0*/  HADD2.F32 R0, -RZ, R0.H0_H0 ;  /* 0x20000000ff007230 */ /* 0x004fca0000004100 */
[----:B------:R-:W-:Y:S01]  /*fcc0*/  F2FP.BF16.F32.PACK_AB R0, RZ, R0 ;  /* 0x00000000ff00723e */ /* 0x000fe200000010ff */
[----:B------:R-:W-:Y:S06]  /*fcd0*/  BRA `(.L_x_354) ;  /* 0x0000000c00087947 */ /* 0x000fec0003800000 */
.L_x_357:
        /* <DEDUP_REMOVED lines=9> */
.L_x_360:
[----:B------:R-:W2:Y:S02]  /*fd70*/  LDG.E.U16 R2, desc[UR36][R2.64] ;  /* 0x0000002402027981 */ /* 0x000ea4000c1e1500 */
[----:B--2---:R-:W-:-:S05]  /*fd80*/  HADD2.F32 R0, -RZ, R2.H0_H0 ;  /* 0x20000002ff007230 */ /* 0x004fca0000004100 */
[----:B------:R-:W-:Y:S01]  /*fd90*/  F2FP.BF16.F32.PACK_AB R0, RZ, R0 ;  /* 0x00000000ff00723e */ /* 0x000fe200000010ff */
[----:B------:R-:W-:Y:S06]  /*fda0*/  BRA `(.L_x_354) ;  /* 0x0000000800d47947 */ /* 0x000fec0003800000 */
.L_x_359:
        /* <DEDUP_REMOVED lines=8> */
.L_x_349:
        /* <DEDUP_REMOVED lines=13> */
.L_x_363:
        /* <DEDUP_REMOVED lines=8> */
.L_x_362:
        /* <DEDUP_REMOVED lines=27> */
.L_x_365:
        /* <DEDUP_REMOVED lines=13> */
.L_x_364:
[----:B------:R0:W5:Y:S01]  /*10200*/  LDG.E.U16 R0, desc[UR36][R2.64] ;  /* 0x0000002402007981 */ /* 0x000162000c1e1500 */
[----:B------:R-:W-:Y:S05]  /*10210*/  BRA `(.L_x_354) ;  /* 0x0000000400b87947 */ /* 0x000fea0003800000 */
.L_x_361:
        /* <DEDUP_REMOVED lines=12> */
.L_x_368:
        /* <DEDUP_REMOVED lines=21> */
.L_x_372:
[----:B------:R-:W-:Y:S05]  /*10430*/  BSYNC.RECONVERGENT B1 ;  /* 0x0000000000017941 */ /* 0x000fea0003800200 */
.L_x_371:
[----:B------:R-:W-:Y:S01]  /*10440*/  IMAD.SHL.U32 R0, R0, 0x100000, RZ ;  /* 0x0010000000007824 */ /* 0x000fe200078e00ff */
[----:B------:R-:W-:-:S04]  /*10450*/  LEA R2, R2, 0x3b800000, 0x17 ;  /* 0x3b80000002027811 */ /* 0x000fc800078eb8ff */
[----:B------:R-:W-:-:S07]  /*10460*/  LOP3.LUT R0, R2, R0, R7, 0xfe, !PT ;  /* 0x0000000002007212 */ /* 0x000fce00078efe07 */
.L_x_370:
[----:B------:R-:W-:Y:S05]  /*10470*/  BSYNC.RECONVERGENT B0 ;  /* 0x0000000000007941 */ /* 0x000fea0003800200 */
.L_x_369:
[----:B------:R-:W-:Y:S01]  /*10480*/  F2FP.BF16.F32.PACK_AB R0, RZ, R0 ;  /* 0x00000000ff00723e */ /* 0x000fe200000010ff */
[----:B------:R-:W-:Y:S06]  /*10490*/  BRA `(.L_x_354) ;  /* 0x0000000400187947 */ /* 0x000fec0003800000 */
.L_x_367:
        /* <DEDUP_REMOVED lines=21> */
.L_x_376:
[----:B------:R-:W-:Y:S05]  /*105f0*/  BSYNC.RECONVERGENT B1 ;  /* 0x0000000000017941 */ /* 0x000fea0003800200 */
.L_x_375:
[----:B------:R-:W-:Y:S02]  /*10600*/  SHF.L.U32 R0, R0, 0x15, RZ ;  /* 0x0000001500007819 */ /* 0x000fe400000006ff */
[----:B------:R-:W-:-:S04]  /*10610*/  LEA R2, R2, 0x37800000, 0x17 ;  /* 0x3780000002027811 */ /* 0x000fc800078eb8ff */
[----:B------:R-:W-:-:S07]  /*10620*/  LOP3.LUT R0, R2, R0, R7, 0xfe, !PT ;  /* 0x0000000002007212 */ /* 0x000fce00078efe07 */
.L_x_374:
[----:B------:R-:W-:Y:S05]  /*10630*/  BSYNC.RECONVERGENT B0 ;  /* 0x0000000000007941 */ /* 0x000fea0003800200 */
.L_x_373:
[----:B------:R-:W-:Y:S01]  /*10640*/  F2FP.BF16.F32.PACK_AB R0, RZ, R0 ;  /* 0x00000000ff00723e */ /* 0x000fe200000010ff */
[----:B------:R-:W-:Y:S06]  /*10650*/  BRA `(.L_x_354) ;  /* 0x0000000000a87947 */ /* 0x000fec0003800000 */
.L_x_366:
        /* <DEDUP_REMOVED lines=14> */
.L_x_380:
[----:B------:R-:W-:Y:S05]  /*10740*/  BSYNC.RECONVERGENT B0 ;  /* 0x0000000000007941 */ /* 0x000fea0003800200 */
.L_x_379:
[----:B------:R-:W-:Y:S01]  /*10750*/  F2FP.BF16.F32.PACK_AB R0, RZ, R0 ;  /* 0x00000000ff00723e */ /* 0x000fe200000010ff */
[----:B------:R-:W-:Y:S06]  /*10760*/  BRA `(.L_x_354) ;  /* 0x0000000000647947 */ /* 0x000fec0003800000 */
.L_x_353:
        /* <DEDUP_REMOVED lines=16> */
.L_x_381:
[----:B------:R-:W-:Y:S01]  /*10870*/  PRMT R0, RZ, 0x7610, R0 ;  /* 0x00007610ff007816 */ /* 0x000fe20000000000 */
[----:B------:R-:W-:Y:S06]  /*10880*/  BRA `(.L_x_354) ;  /* 0x00000000001c7947 */ /* 0x000fec0003800000 */
.L_x_378:
[----:B------:R-:W2:Y:S02]  /*10890*/  LDG.E.64 R2, desc[UR36][R2.64] ;  /* 0x0000002402027981 */ /* 0x000ea4000c1e1b00 */
[----:B--2---:R-:W0:Y:S02]  /*108a0*/  I2F.U64 R0, R2 ;  /* 0x0000000200007312 */ /* 0x004e240000301000 */
[----:B0-----:R-:W-:Y:S01]  /*108b0*/  F2FP.BF16.F32.PACK_AB R0, RZ, R0 ;  /* 0x00000000ff00723e */ /* 0x001fe200000010ff */
[----:B------:R-:W-:Y:S06]  /*108c0*/  BRA `(.L_x_354) ;  /* 0x00000000000c7947 */ /* 0x000fec0003800000 */
.L_x_377:
[----:B------:R-:W2:Y:S02]  /*108d0*/  LDG.E R2, desc[UR36][R2.64] ;  /* 0x0000002402027981 */ /* 0x000ea4000c1e1900 */
[----:B--2---:R-:W-:-:S04]  /*108e0*/  I2FP.F32.U32 R0, R2 ;  /* 0x0000000200007245 */ /* 0x004fc80000201000 */
[----:B------:R-:W-:-:S07]  /*108f0*/  F2FP.BF16.F32.PACK_AB R0, RZ, R0 ;  /* 0x00000000ff00723e */ /* 0x000fce00000010ff */
.L_x_354:
[----:B-----5:R-:W-:Y:S01]  /*10900*/  IMAD.U32 R19, R19, 0x10000, RZ ;  /* 0x0001000013137824 */ /* 0x020fe200078e00ff */
[----:B------:R-:W-:Y:S01]  /*10910*/  ULOP3.LUT UR4, UR40, 0xff, URZ, 0xc0, !UPT ;  /* 0x000000ff28047892 */ /* 0x000fe2000f8ec0ff */
[----:B------:R-:W-:Y:S02]  /*10920*/  IMAD.U32 R0, R0, 0x10000, RZ ;  /* 0x0001000000007824 */ /* 0x000fe400078e00ff */
[----:B------:R-:W-:Y:S01]  /*10930*/  FMUL.FTZ R19, R19, 0.16666667163372039795 ;  /* 0x3e2aaaab13137820 */ /* 0x000fe20000410000 */
[----:B------:R-:W-:Y:S02]  /*10940*/  UISETP.GT.AND UP0, UPT, UR4, 0x9, UPT ;  /* 0x000000090400788c */ /* 0x000fe4000bf04270 */
[----:B------:R-:W-:-:S04]  /*10950*/  FSETP.GEU.FTZ.AND P0, PT, |R0|, 3, PT ;  /* 0x404000000000780b */ /* 0x000fc80003f1e200 */
[----:B------:R-:W-:-:S06]  /*10960*/  FSEL R19, R19, RZ, !P0 ;  /* 0x000000ff13137208 */ /* 0x000fcc0004000000 */
[----:B------:R-:W1:Y:S01]  /*10970*/  F2F.BF16.F32 R19, R19 ;  /* 0x0000001300137304 */ /* 0x000e620000202000 */
        /* <DEDUP_REMOVED lines=10> */
[----:B0-----:R-:W0:Y:S02]  /*10a20*/  F2I.FTZ.TRUNC.NTZ R3, R0 ;  /* 0x0000000000037305 */ /* 0x001e24000021f100 */
[----:B0-----:R-:W-:Y:S01]  /*10a30*/  STG.E.U8 desc[UR36][R16.64], R3 ;  /* 0x0000000310007986 */ /* 0x001fe2000c101124 */
[----:B------:R-:W-:Y:S05]  /*10a40*/  EXIT ;  /* 0x000000000000794d */ /* 0x000fea0003800000 */
.L_x_385:
[----:B01----:R-:W-:-:S06]  /*10a50*/  IMAD.U32 R3, R19, 0x10000, RZ ;  /* 0x0001000013037824 */ /* 0x003fcc00078e00ff */
[----:B------:R-:W0:Y:S02]  /*10a60*/  F2I.S64.TRUNC R2, R3 ;  /* 0x0000000300027311 */ /* 0x000e24000020d900 */
[----:B0-----:R-:W-:Y:S01]  /*10a70*/  STG.E.U8 desc[UR36][R16.64], R2 ;  /* 0x0000000210007986 */ /* 0x001fe2000c101124 */
[----:B------:R-:W-:Y:S05]  /*10a80*/  EXIT ;  /* 0x000000000000794d */ /* 0x000fea0003800000 */
.L_x_384:
[----:B------:R-:W-:-:S09]  /*10a90*/  UISETP.NE.AND UP0, UPT, UR4, 0x2, UPT ;  /* 0x000000020400788c */ /* 0x000fd2000bf05270 */
[----:B------:R-:W-:Y:S05]  /*10aa0*/  BRA.U !UP0, `(.L_x_387) ;  /* 0x0000000108307547 */ /* 0x000fea000b800000 */
[----:B------:R-:W-:-:S09]  /*10ab0*/  UISETP.NE.AND UP0, UPT, UR4, 0x3, UPT ;  /* 0x000000030400788c */ /* 0x000fd2000bf05270 */
[----:B------:R-:W-:Y:S05]  /*10ac0*/  BRA.U !UP0, `(.L_x_388) ;  /* 0x0000000108187547 */ /* 0x000fea000b800000 */
[----:B------:R-:W-:-:S09]  /*10ad0*/  UISETP.NE.AND UP0, UPT, UR4, 0x4, UPT ;  /* 0x000000040400788c */ /* 0x000fd2000bf05270 */
[----:B------:R-:W-:Y:S05]  /*10ae0*/  BRA.U UP0, `(.L_x_386) ;  /* 0x0000000900787547 */ /* 0x000fea000b800000 */
[----:B01----:R-:W-:-:S06]  /*10af0*/  IMAD.U32 R2, R19, 0x10000, RZ ;  /* 0x0001000013027824 */ /* 0x003fcc00078e00ff */
[----:B------:R-:W0:Y:S02]  /*10b00*/  F2I.S64.TRUNC R2, R2 ;  /* 0x0000000200027311 */ /* 0x000e24000020d900 */
[----:B0-----:R-:W-:Y:S01]  /*10b10*/  STG.E.64 desc[UR36][R16.64], R2 ;  /* 0x0000000210007986 */ /* 0x001fe2000c101b24 */
[----:B------:R-:W-:Y:S05]  /*10b20*/  EXIT ;  /* 0x000000000000794d */ /* 0x000fea0003800000 */
.L_x_388:
[----:B-1----:R-:W-:-:S06]  /*10b30*/  SHF.L.U32 R19, R19, 0x10, RZ ;  /* 0x0000001013137819 */ /* 0x002fcc00000006ff */
[----:B------:R-:W1:Y:S02]  /*10b40*/  F2I.FTZ.TRUNC.NTZ R19, R19 ;  /* 0x0000001300137305 */ /* 0x000e64000021f100 */
[----:B-1----:R-:W-:Y:S01]  /*10b50*/  STG.E desc[UR36][R16.64], R19 ;  /* 0x0000001310007986 */ /* 0x002fe2000c101924 */
[----:B------:R-:W-:Y:S05]  /*10b60*/  EXIT ;  /* 0x000000000000794d */ /* 0x000fea0003800000 */
.L_x_387:
[----:B-1----:R-:W-:-:S06]  /*10b70*/  IMAD.U32 R19, R19, 0x10000, RZ ;  /* 0x0001000013137824 */ /* 0x002fcc00078e00ff */
[----:B------:R-:W1:Y:S02]  /*10b80*/  F2I.FTZ.TRUNC.NTZ R19, R19 ;  /* 0x0000001300137305 */ /* 0x000e64000021f100 */
[----:B-1----:R-:W-:Y:S01]  /*10b90*/  STG.E.U16 desc[UR36][R16.64], R19 ;  /* 0x0000001310007986 */ /* 0x002fe2000c101524 */
[----:B------:R-:W-:Y:S05]  /*10ba0*/  EXIT ;  /* 0x000000000000794d */ /* 0x000fea0003800000 */
.L_x_383:
[----:B------:R-:W-:-:S09]  /*10bb0*/  UISETP.GT.AND UP0, UPT, UR4, 0x6, UPT ;  /* 0x000000060400788c */ /* 0x000fd2000bf04270 */
[----:B------:R-:W-:Y:S05]  /*10bc0*/  BRA.U UP0, `(.L_x_389) ;  /* 0x00000001002c7547 */ /* 0x000fea000b800000 */
[----:B------:R-:W-:-:S09]  /*10bd0*/  UISETP.NE.AND UP0, UPT, UR4, 0x5, UPT ;  /* 0x000000050400788c */ /* 0x000fd2000bf05270 */
[----:B------:R-:W-:Y:S05]  /*10be0*/  BRA.U !UP0, `(.L_x_390) ;  /* 0x0000000108147547 */ /* 0x000fea000b800000 */
[----:B------:R-:W-:-:S09]  /*10bf0*/  UISETP.NE.AND UP0, UPT, UR4, 0x6, UPT ;  /* 0x000000060400788c */ /* 0x000fd2000bf05270 */
[----:B------:R-:W-:Y:S05]  /*10c00*/  BRA.U UP0, `(.L_x_386) ;  /* 0x0000000900307547 */ /* 0x000fea000b800000 */
[----:B-1----:R-:W-:-:S05]  /*10c10*/  IMAD.U32 R19, R19, 0x10000, RZ ;  /* 0x0001000013137824 */ /* 0x002fca00078e00ff */
[----:B------:R-:W-:Y:S01]  /*10c20*/  STG.E desc[UR36][R16.64], R19 ;  /* 0x0000001310007986 */ /* 0x000fe2000c101924 */
[----:B------:R-:W-:Y:S05]  /*10c30*/  EXIT ;  /* 0x000000000000794d */ /* 0x000fea0003800000 */
.L_x_390:
[----:B-1----:R-:W-:-:S05]  /*10c40*/  IMAD.U32 R0, R19, 0x10000, RZ ;  /* 0x0001000013007824 */ /* 0x002fca00078e00ff */
[----:B------:R-:W-:-:S05]  /*10c50*/  F2FP.F16.F32.PACK_AB R0, RZ, R0 ;  /* 0x00000000ff00723e */ /* 0x000fca00000000ff */
[----:B------:R-:W-:Y:S01]  /*10c60*/  STG.E.U16 desc[UR36][R16.64], R0 ;  /* 0x0000000010007986 */ /* 0x000fe2000c101524 */
[----:B------:R-:W-:Y:S05]  /*10c70*/  EXIT ;  /* 0x000000000000794d */ /* 0x000fea0003800000 */
.L_x_389:
[----:B------:R-:W-:-:S09]  /*10c80*/  UISETP.NE.AND UP0, UPT, UR4, 0x7, UPT ;  /* 0x000000070400788c */ /* 0x000fd2000bf05270 */
[----:B------:R-:W-:Y:S05]  /*10c90*/  BRA.U !UP0, `(.L_x_391) ;  /* 0x0000000108347547 */ /* 0x000fea000b800000 */
[----:B------:R-:W-:-:S09]  /*10ca0*/  UISETP.NE.AND UP0, UPT, UR4, 0x8, UPT ;  /* 0x000000080400788c */ /* 0x000fd2000bf05270 */
[----:B------:R-:W-:Y:S05]  /*10cb0*/  BRA.U !UP0, `(.L_x_392) ;  /* 0x0000000108187547 */ /* 0x000fea000b800000 */
[----:B------:R-:W-:-:S09]  /*10cc0*/  UISETP.NE.AND UP0, UPT, UR4, 0x9, UPT ;  /* 0x000000090400788c */ /* 0x000fd2000bf05270 */
[----:B------:R-:W-:Y:S05]  /*10cd0*/  BRA.U UP0, `(.L_x_386) ;  /* 0x0000000500fc7547 */ /* 0x000fea000b800000 */
[----:B01----:R-:W-:Y:S02]  /*10ce0*/  IMAD.U32 R2, R19, 0x10000, RZ ;  /* 0x0001000013027824 */ /* 0x003fe400078e00ff */
[----:B------:R-:W-:-:S05]  /*10cf0*/  IMAD.MOV.U32 R3, RZ, RZ, RZ ;  /* 0x000000ffff037224 */ /* 0x000fca00078e00ff */
[----:B------:R-:W-:Y:S01]  /*10d00*/  STG.E.64 desc[UR36][R16.64], R2 ;  /* 0x0000000210007986 */ /* 0x000fe2000c101b24 */
[----:B------:R-:W-:Y:S05]  /*10d10*/  EXIT ;  /* 0x000000000000794d */ /* 0x000fea0003800000 */
.L_x_392:
[----:B-1----:R-:W-:-:S04]  /*10d20*/  SHF.L.U32 R19, R19, 0x10, RZ ;  /* 0x0000001013137819 */ /* 0x002fc800000006ff */
[----:B0-----:R-:W-:-:S04]  /*10d30*/  F2FP.F16.F32.PACK_AB R3, RZ, R19 ;  /* 0x00000013ff03723e */ /* 0x001fc800000000ff */
[----:B------:R-:W-:-:S05]  /*10d40*/  PRMT R3, R3, 0x5410, RZ ;  /* 0x0000541003037816 */ /* 0x000fca00000000ff */
[----:B------:R-:W-:Y:S01]  /*10d50*/  STG.E desc[UR36][R16.64], R3 ;  /* 0x0000000310007986 */ /* 0x000fe2000c101924 */
[----:B------:R-:W-:Y:S05]  /*10d60*/  EXIT ;  /* 0x000000000000794d */ /* 0x000fea0003800000 */
.L_x_391:
[----:B01----:R-:W-:-:S04]  /*10d70*/  IMAD.U32 R2, R19, 0x10000, RZ ;  /* 0x0001000013027824 */ /* 0x003fc800078e00ff */
[----:B------:R-:W-:-:S06]  /*10d80*/  FMUL.FTZ R2, R2, 1 ;  /* 0x3f80000002027820 */ /* 0x000fcc0000410000 */
[----:B------:R-:W0:Y:S02]  /*10d90*/  F2F.F64.F32 R2, R2 ;  /* 0x0000000200027310 */ /* 0x000e240000201800 */
[----:B0-----:R-:W-:Y:S01]  /*10da0*/  STG.E.64 desc[UR36][R16.64], R2 ;  /* 0x0000000210007986 */ /* 0x001fe2000c101b24 */
[----:B------:R-:W-:Y:S05]  /*10db0*/  EXIT ;  /* 0x000000000000794d */ /* 0x000fea0003800000 */
.L_x_382:
        /* <DEDUP_REMOVED lines=10> */
[----:B01----:R-:W-:-:S06]  /*10e60*/  IMAD.U32 R3, R19, 0x10000, RZ ;  /* 0x0001000013037824 */ /* 0x003fcc00078e00ff */
[----:B------:R-:W0:Y:S02]  /*10e70*/  F2I.FTZ.U32.TRUNC.NTZ R3, R3 ;  /* 0x0000000300037305 */ /* 0x000e24000021f000 */
[----:B0-----:R-:W-:Y:S01]  /*10e80*/  STG.E.U16 desc[UR36][R16.64], R3 ;  /* 0x0000000310007986 */ /* 0x001fe2000c101524 */
[----:B------:R-:W-:Y:S05]  /*10e90*/  EXIT ;  /* 0x000000000000794d */ /* 0x000fea0003800000 */
.L_x_396:
[----:B01----:R-:W-:Y:S01]  /*10ea0*/  IMAD.U32 R3, R19, 0x10000, RZ ;  /* 0x0001000013037824 */ /* 0x003fe200078e00ff */
        /* <DEDUP_REMOVED lines=12> */
[----:B------:R-:W-:Y:S01]  /*10f70*/  FADD.FTZ R0, R2, 8192 ;  /* 0x4600000002007421 */ /* 0x000fe20000010000 */
[----:B------:R-:W-:-:S04]  /*10f80*/  PRMT R8, RZ, 0x7610, R8 ;  /* 0x00007610ff087816 */ /* 0x000fc80000000008 */
[----:B------:R-:W-:-:S13]  /*10f90*/  LOP3.LUT P0, R0, R0, 0xff, RZ, 0xc0, !PT ;  /* 0x000000ff00007812 */ /* 0x000fda000780c0ff */
[----:B------:R-:W-:Y:S05]  /*10fa0*/  @!P0 BRA `(.L_x_398) ;  /* 0x00000000000c8947 */ /* 0x000fea0003800000 */
.L_x_399:
[----:B------:R-:W-:-:S04]  /*10fb0*/  SHF.R.U32.HI R3, RZ, 0x18, R3 ;  /* 0x00000018ff037819 */ /* 0x000fc80000011603 */
[----:B------:R-:W-:-:S04]  /*10fc0*/  LOP3.LUT R0, R0, 0x80, R3, 0xf8, !PT ;  /* 0x0000008000007812 */ /* 0x000fc800078ef803 */
[----:B------:R-:W-:-:S07]  /*10fd0*/  PRMT R8, R0, 0x7610, R8 ;  /* 0x0000761000087816 */ /* 0x000fce0000000008 */
.L_x_398:
[----:B------:R-:W-:Y:S05]  /*10fe0*/  BSYNC.RECONVERGENT B0 ;  /* 0x0000000000007941 */ /* 0x000fea0003800200 */
.L_x_397:
[----:B------:R-:W-:Y:S01]  /*10ff0*/  STG.E.U8 desc[UR36][R16.64], R8 ;  /* 0x0000000810007986 */ /* 0x000fe2000c101124 */
[----:B------:R-:W-:Y:S05]  /*11000*/  EXIT ;  /* 0x000000000000794d */ /* 0x000fea0003800000 */
.L_x_395:
[----:B01----:R-:W-:Y:S01]  /*11010*/  IMAD.U32 R3, R19, 0x10000, RZ ;  /* 0x0001000013037824 */ /* 0x003fe200078e00ff */
        /* <DEDUP_REMOVED lines=16> */
.L_x_402:
[----:B------:R-:W-:-:S04]  /*11120*/  SHF.R.U32.HI R3, RZ, 0x18, R3 ;  /* 0x00000018ff037819 */ /* 0x000fc80000011603 */
[----:B------:R-:W-:-:S04]  /*11130*/  LOP3.LUT R0, R0, 0x80, R3, 0xf8, !PT ;  /* 0x0000008000007812 */ /* 0x000fc800078ef803 */
[----:B------:R-:W-:-:S07]  /*11140*/  PRMT R8, R0, 0x7610, R8 ;  /* 0x0000761000087816 */ /* 0x000fce0000000008 */
.L_x_401:
[----:B------:R-:W-:Y:S05]  /*11150*/  BSYNC.RECONVERGENT B0 ;  /* 0x0000000000007941 */ /* 0x000fea0003800200 */
.L_x_400:
[----:B------:R-:W-:Y:S01]  /*11160*/  STG.E.U8 desc[UR36][R16.64], R8 ;  /* 0x0000000810007986 */ /* 0x000fe2000c101124 */
[----:B------:R-:W-:Y:S05]  /*11170*/  EXIT ;  /* 0x000000000000794d */ /* 0x000fea0003800000 */
.L_x_394:
[----:B------:R-:W-:-:S09]  /*11180*/  UISETP.NE.AND UP0, UPT, UR4, 0x1c, UPT ;  /* 0x0000001c0400788c */ /* 0x000fd2000bf05270 */
[----:B------:R-:W-:Y:S05]  /*11190*/  BRA.U !UP0, `(.L_x_403) ;  /* 0x0000000108607547 */ /* 0x000fea000b800000 */
[----:B------:R-:W-:-:S09]  /*111a0*/  UISETP.NE.AND UP0, UPT, UR4, 0x1d, UPT ;  /* 0x0000001d0400788c */ /* 0x000fd2000bf05270 */
[----:B------:R-:W-:Y:S05]  /*111b0*/  BRA.U !UP0, `(.L_x_404) ;  /* 0x0000000108487547 */ /* 0x000fea000b800000 */
[----:B------:R-:W-:-:S09]  /*111c0*/  UISETP.NE.AND UP0, UPT, UR4, 0x2c, UPT ;  /* 0x0000002c0400788c */ /* 0x000fd2000bf05270 */
[----:B------:R-:W-:Y:S05]  /*111d0*/  BRA.U UP0, `(.L_x_386) ;  /* 0x0000000100bc7547 */ /* 0x000fea000b800000 */
[----:B-1----:R-:W-:Y:S02]  /*111e0*/  IMAD.U32 R19, R19, 0x10000, RZ ;  /* 0x0001000013137824 */ /* 0x002fe400078e00ff */
[----:B0-----:R-:W-:-:S03]  /*111f0*/  IMAD.MOV.U32 R3, RZ, RZ, 0xff ;  /* 0x000000ffff037424 */ /* 0x001fc600078e00ff */
        /* <DEDUP_REMOVED lines=12> */
[----:B------:R-:W-:Y:S01]  /*112c0*/  STG.E.U8 desc[UR36][R16.64], R3 ;  /* 0x0000000310007986 */ /* 0x000fe2000c101124 */
[----:B------:R-:W-:Y:S05]  /*112d0*/  EXIT ;  /* 0x000000000000794d */ /* 0x000fea0003800000 */
.L_x_404:
[----:B01----:R-:W-:-:S06]  /*112e0*/  SHF.L.U32 R2, R19, 0x10, RZ ;  /* 0x0000001013027819 */ /* 0x003fcc00000006ff */
[----:B------:R-:W0:Y:S02]  /*112f0*/  F2I.U64.TRUNC R2, R2 ;  /* 0x0000000200027311 */ /* 0x000e24000020d800 */
[----:B0-----:R-:W-:Y:S01]  /*11300*/  STG.E.64 desc[UR36][R16.64], R2 ;  /* 0x0000000210007986 */ /* 0x001fe2000c101b24 */
[----:B------:R-:W-:Y:S05]  /*11310*/  EXIT ;  /* 0x000000000000794d */ /* 0x000fea0003800000 */
.L_x_403:
[----:B-1----:R-:W-:-:S06]  /*11320*/  IMAD.U32 R19, R19, 0x10000, RZ ;  /* 0x0001000013137824 */ /* 0x002fcc00078e00ff */
[----:B------:R-:W1:Y:S02]  /*11330*/  F2I.FTZ.U32.TRUNC.NTZ R19, R19 ;  /* 0x0000001300137305 */ /* 0x000e64000021f000 */
[----:B-1----:R-:W-:Y:S01]  /*11340*/  STG.E desc[UR36][R16.64], R19 ;  /* 0x0000001310007986 */ /* 0x002fe2000c101924 */
[----:B------:R-:W-:Y:S05]  /*11350*/  EXIT ;  /* 0x000000000000794d */ /* 0x000fea0003800000 */
.L_x_393:
        /* <DEDUP_REMOVED lines=8> */
[----:B0-----:R-:W-:-:S05]  /*113e0*/  SEL R3, RZ, 0x1, !P0 ;  /* 0x00000001ff037807 */ /* 0x001fca0004000000 */
[----:B------:R-:W-:Y:S01]  /*113f0*/  STG.E.U8 desc[UR36][R16.64], R3 ;  /* 0x0000000310007986 */ /* 0x000fe2000c101124 */
[----:B------:R-:W-:Y:S05]  /*11400*/  EXIT ;  /* 0x000000000000794d */ /* 0x000fea0003800000 */
.L_x_406:
[----:B-1----:R-:W-:Y:S01]  /*11410*/  IMAD.U32 R19, R19, 0x10000, RZ ;  /* 0x0001000013137824 */ /* 0x002fe200078e00ff */
[----:B------:R-:W-:-:S03]  /*11420*/  CS2R R6, SRZ ;  /* 0x0000000000067805 */ /* 0x000fc6000001ff00 */
[----:B------:R-:W-:-:S06]  /*11430*/  FMUL.FTZ R4, R19, 1 ;  /* 0x3f80000013047820 */ /* 0x000fcc0000410000 */
[----:B------:R-:W1:Y:S02]  /*11440*/  F2F.F64.F32 R4, R4 ;  /* 0x0000000400047310 */ /* 0x000e640000201800 */
[----:B-1----:R-:W-:Y:S01]  /*11450*/  STG.E.128 desc[UR36][R16.64], R4 ;  /* 0x0000000410007986 */ /* 0x002fe2000c101d24 */
[----:B------:R-:W-:Y:S05]  /*11460*/  EXIT ;  /* 0x000000000000794d */ /* 0x000fea0003800000 */
.L_x_405:
[----:B------:R-:W-:-:S09]  /*11470*/  UISETP.NE.AND UP0, UPT, UR4, 0xf, UPT ;  /* 0x0000000f0400788c */ /* 0x000fd2000bf05270 */
[----:B------:R-:W-:Y:S05]  /*11480*/  BRA.U !UP0, `(.L_x_407) ;  /* 0x0000000108e87547 */ /* 0x000fea000b800000 */
[----:B------:R-:W-:-:S09]  /*11490*/  UISETP.NE.AND UP0, UPT, UR4, 0x17, UPT ;  /* 0x000000170400788c */ /* 0x000fd2000bf05270 */
[----:B------:R-:W-:Y:S05]  /*114a0*/  BRA.U !UP0, `(.L_x_408) ;  /* 0x0000000108907547 */ /* 0x000fea000b800000 */
[----:B------:R-:W-:-:S09]  /*114b0*/  UISETP.NE.AND UP0, UPT, UR4, 0x18, UPT ;  /* 0x000000180400788c */ /* 0x000fd2000bf05270 */
[----:B------:R-:W-:Y:S05]  /*114c0*/  BRA.U !UP0, `(.L_x_409) ;  /* 0x0000000108447547 */ /* 0x000fea000b800000 */
.L_x_386:
[----:B------:R-:W-:Y:S01]  /*114d0*/  MOV R0, 0x0 ;  /* 0x0000000000007802 */ /* 0x000fe20000000f00 */
[----:B------:R-:W2:Y:S01]  /*114e0*/  LDCU.64 UR4, c[0x4][0x128] ;  /* 0x01002500ff0477ac */ /* 0x000ea20008000a00 */
[----:B------:R-:W-:Y:S02]  /*114f0*/  HFMA2 R13, -RZ, RZ, 0, 0 ;  /* 0x00000000ff0d7431 */ /* 0x000fe400000001ff */
[----:B------:R-:W-:Y:S01]  /*11500*/  IMAD.MOV.U32 R8, RZ, RZ, 0x65 ;  /* 0x00000065ff087424 */ /* 0x000fe200078e00ff */
[----:B0-----:R0:W3:Y:S01]  /*11510*/  LDC.64 R2, c[0x4][R0] ;  /* 0x0100000000027b82 */ /* 0x0010e20000000a00 */
[----:B------:R-:W4:Y:S01]  /*11520*/  LDCU.64 UR6, c[0x4][0x130] ;  /* 0x01002600ff0677ac */ /* 0x000f220008000a00 */
[----:B------:R-:W-:Y:S01]  /*11530*/  IMAD.MOV.U32 R12, RZ, RZ, 0x1 ;  /* 0x00000001ff0c7424 */ /* 0x000fe200078e00ff */
[----:B------:R-:W5:Y:S01]  /*11540*/  LDCU.64 UR8, c[0x4][0x40] ;  /* 0x01000800ff0877ac */ /* 0x000f620008000a00 */
[----:B--2---:R-:W-:Y:S02]  /*11550*/  IMAD.U32 R4, RZ, RZ, UR4 ;  /* 0x00000004ff047e24 */ /* 0x004fe4000f8e00ff */
[----:B------:R-:W-:Y:S01]  /*11560*/  IMAD.U32 R5, RZ, RZ, UR5 ;  /* 0x00000005ff057e24 */ /* 0x000fe2000f8e00ff */
[----:B----4-:R-:W-:Y:S01]  /*11570*/  MOV R6, UR6 ;  /* 0x0000000600067c02 */ /* 0x010fe20008000f00 */
[----:B------:R-:W-:-:S02]  /*11580*/  IMAD.U32 R7, RZ, RZ, UR7 ;  /* 0x00000007ff077e24 */ /* 0x000fc4000f8e00ff */
[----:B-----5:R-:W-:Y:S02]  /*11590*/  IMAD.U32 R10, RZ, RZ, UR8 ;  /* 0x00000008ff0a7e24 */ /* 0x020fe4000f8e00ff */
[----:B0-----:R-:W-:-:S07]  /*115a0*/  IMAD.U32 R11, RZ, RZ, UR9 ;  /* 0x00000009ff0b7e24 */ /* 0x001fce000f8e00ff */
[----:B------:R-:W-:-:S07]  /*115b0*/  LEPC R20, `(.L_x_410) ;  /* 0x000000001014794e */ /* 0x000fce0000000000 */
[----:B-1-3--:R-:W-:Y:S05]  /*115c0*/  CALL.ABS.NOINC R2 ;  /* 0x0000000002007343 */ /* 0x00afea0003c00000 */
.L_x_410:
[----:B------:R-:W-:Y:S05]  /*115d0*/  EXIT ;  /* 0x000000000000794d */ /* 0x000fea0003800000 */
.L_x_409:
[----:B-1----:R-:W-:Y:S01]  /*115e0*/  IMAD.U32 R19, R19, 0x10000, RZ ;  /* 0x0001000013137824 */ /* 0x002fe200078e00ff */
[----:B------:R-:W-:Y:S01]  /*115f0*/  BSSY.RECONVERGENT B0, `(.L_x_411) ;  /* 0x000000c000007945 */ /* 0x000fe20003800200 */
[----:B------:R-:W-:-:S03]  /*11600*/  IMAD.MOV.U32 R0, RZ, RZ, 0x7f ;  /* 0x0000007fff007424 */ /* 0x000fc600078e00ff */
[----:B0-----:R-:W-:Y:S02]  /*11610*/  LOP3.LUT R2, R19, 0x7fffffff, RZ, 0xc0, !PT ;  /* 0x7fffffff13027812 */ /* 0x001fe400078ec0ff */
        /* <DEDUP_REMOVED lines=9> */
.L_x_412:
[----:B------:R-:W-:Y:S05]  /*116b0*/  BSYNC.RECONVERGENT B0 ;  /* 0x0000000000007941 */ /* 0x000fea0003800200 */
.L_x_411:
[----:B------:R-:W-:-:S05]  /*116c0*/  LOP3.LUT R3, R0, 0x80, R3, 0xf8, !PT ;  /* 0x0000008000037812 */ /* 0x000fca00078ef803 */
[----:B------:R-:W-:Y:S01]  /*116d0*/  STG.E.U8 desc[UR36][R16.64], R3 ;  /* 0x0000000310007986 */ /* 0x000fe2000c101124 */
[----:B------:R-:W-:Y:S05]  /*116e0*/  EXIT ;  /* 0x000000000000794d */ /* 0x000fea0003800000 */
.L_x_408:
[----:B01----:R-:W-:Y:S01]  /*116f0*/  IMAD.U32 R3, R19, 0x10000, RZ ;  /* 0x0001000013037824 */ /* 0x003fe200078e00ff */
        /* <DEDUP_REMOVED lines=11> */
.L_x_414:
[----:B------:R-:W-:Y:S01]  /*117b0*/  IMAD.MOV.U32 R0, RZ, RZ, 0x7f ;  /* 0x0000007fff007424 */ /* 0x000fe200078e00ff */
[----:B------:R-:W-:-:S04]  /*117c0*/  ISETP.GT.U32.AND P0, PT, R2, 0x7f800000, PT ;  /* 0x7f8000000200780c */ /* 0x000fc80003f04070 */
[----:B------:R-:W-:-:S09]  /*117d0*/  SEL R0, R0, 0x7c, P0 ;  /* 0x0000007c00007807 */ /* 0x000fd20000000000 */
.L_x_415:
[----:B------:R-:W-:Y:S05]  /*117e0*/  BSYNC.RECONVERGENT B0 ;  /* 0x0000000000007941 */ /* 0x000fea0003800200 */
.L_x_413:
[----:B------:R-:W-:-:S04]  /*117f0*/  SHF.R.U32.HI R3, RZ, 0x18, R3 ;  /* 0x00000018ff037819 */ /* 0x000fc80000011603 */
[----:B------:R-:W-:-:S05]  /*11800*/  LOP3.LUT R3, R0, 0x80, R3, 0xf8, !PT ;  /* 0x0000008000037812 */ /* 0x000fca00078ef803 */
[----:B------:R-:W-:Y:S01]  /*11810*/  STG.E.U8 desc[UR36][R16.64], R3 ;  /* 0x0000000310007986 */ /* 0x000fe2000c101124 */
[----:B------:R-:W-:Y:S05]  /*11820*/  EXIT ;  /* 0x000000000000794d */ /* 0x000fea0003800000 */
.L_x_407:
[----:B-1----:R-:W-:Y:S01]  /*11830*/  STG.E.U16 desc[UR36][R16.64], R19 ;  /* 0x0000001310007986 */ /* 0x002fe2000c101524 */
[----:B------:R-:W-:Y:S05]  /*11840*/  EXIT ;  /* 0x000000000000794d */ /* 0x000fea0003800000 */
.L_x_416:
[----:B------:R-:W-:-:S00]  /*11850*/  BRA `(.L_x_416) ;  /* 0xfffffffc00fc7947 */ /* 0x000fc0000383ffff */
[----:B------:R-:W-:-:S00]  /*11860*/  NOP ;  /* 0x0000000000007918 */ /* 0x000fc00000000000 */
        /* <DEDUP_REMOVED lines=9> */
.L_x_5901:


//--------------------- .text._ZN2at6native27unrolled_elementwise_kernelIZZZNS0_68_GLOBAL__N__08176361_30_ActivationHardsigmoidKernel_cu_1520ed90_310227hardsigmoid_backward_kernelERNS_18TensorIteratorBaseEENKUlvE_clEvENKUlvE2_clEvEUlN3c108BFloat16ES8_E_St5arrayIPcLm3EELi4E23TrivialOffsetCalculatorILi2EjESD_ILi1EjENS0_6memory12LoadWithCastILi2EEENSG_13StoreWithCastILi1EEEEEviT_T0_T2_T3_T4_T5_ --------------------------
	.section	.text._ZN2at6native27unrolled_elementwise_kernelIZZZNS0_68_GLOBAL__N__08176361_30_ActivationHardsigmoidKernel_cu_1520ed90_310227hardsigmoid_backward_kernelERNS_18TensorIteratorBaseEENKUlvE_clEvENKUlvE2_clEvEUlN3c108BFloat16ES8_E_St5arrayIPcLm3EELi4E23TrivialOffsetCalculatorILi2EjESD_ILi1EjENS0_6memory12LoadWithCastILi2EEENSG_13StoreWithCastILi1EEEEEviT_T0_T2_T3_T4_T5_,"ax",@progbits
	.align	128
        .global         _ZN2at6native27unrolled_elementwise_kernelIZZZNS0_68_GLOBAL__N__08176361_30_ActivationHardsigmoidKernel_cu_1520ed90_310227hardsigmoid_backward_kernelERNS_18TensorIteratorBaseEENKUlvE_clEvENKUlvE2_clEvEUlN3c108BFloat16ES8_E_St5arrayIPcLm3EELi4E23TrivialOffsetCalculatorILi2EjESD_ILi1EjENS0_6memory12LoadWithCastILi2EEENSG_13StoreWithCastILi1EEEEEviT_T0_T2_T3_T4_T5_
        .type           _ZN2at6native27unrolled_elementwise_kernelIZZZNS0_68_GLOBAL__N__08176361_30_ActivationHardsigmoidKernel_cu_1520ed90_310227hardsigmoid_backward_kernelERNS_18TensorIteratorBaseEENKUlvE_clEvENKUlvE2_clEvEUlN3c108BFloat16ES8_E_St5arrayIPcLm3EELi4E23TrivialOffsetCalculatorILi2EjESD_ILi1EjENS0_6memory12LoadWithCastILi2EEENSG_13StoreWithCastILi1EEEEEviT_T0_T2_T3_T4_T5_,@function
        .size           _ZN2at6native27unrolled_elementwise_kernelIZZZNS0_68_GLOBAL__N__08176361_30_ActivationHardsigmoidKernel_cu_1520ed90_310227hardsigmoid_backward_kernelERNS_18TensorIteratorBaseEENKUlvE_clEvENKUlvE2_clEvEUlN3c108BFloat16ES8_E_St5arrayIPcLm3EELi4E23TrivialOffsetCalculatorILi2EjESD_ILi1EjENS0_6memory12LoadWithCastILi2EEENSG_13StoreWithCastILi1EEEEEviT_T0_T2_T3_T4_T5_,(.L_x_5902 - _ZN2at6native27unrolled_elementwise_kernelIZZZNS0_68_GLOBAL__N__08176361_30_ActivationHardsigmoidKernel_cu_1520ed90_310227hardsigmoid_backward_kernelERNS_18TensorIteratorBaseEENKUlvE_clEvENKUlvE2_clEvEUlN3c108BFloat16ES8_E_St5arrayIPcLm3EELi4E23TrivialOffsetCalculatorILi2EjESD_ILi1EjENS0_6memory12LoadWithCastILi2EEENSG_13StoreWithCastILi1EEEEEviT_T0_T2_T3_T4_T5_)
        .other          _ZN2at6native27unrolled_elementwise_kernelIZZZNS0_68_GLOBAL__N__08176361_30_ActivationHardsigmoidKernel_cu_1520ed90_310227hardsigmoid_backward_kernelERNS_18TensorIteratorBaseEENKUlvE_clEvENKUlvE2_clEvEUlN3c108BFloat16ES8_E_St5arrayIPcLm3EELi4E23TrivialOffsetCalculatorILi2EjESD_ILi1EjENS0_6memory12LoadWithCastILi2EEENSG_13StoreWithCastILi1EEEEEviT_T0_T2_T3_T4_T5_,@"STO_CUDA_ENTRY STV_DEFAULT"
_ZN2at6native27unrolled_elementwise_kernelIZZZNS0_68_GLOBAL__N__08176361_30_ActivationHardsigmoidKernel_cu_1520ed90_310227hardsigmoid_backward_kernelERNS_18TensorIteratorBaseEENKUlvE_clEvENKUlvE2_clEvEUlN3c108BFloat16ES8_E_St5arrayIPcLm3EELi4E23TrivialOffsetCalculatorILi2EjESD_ILi1EjENS0_6memory12LoadWithCastILi2EEENSG_13StoreWithCastILi1EEEEEviT_T0_T2_T3_T4_T5_:
.text._ZN2at6native27unrolled_elementwise_kernelIZZZNS0_68_GLOBAL__N__08176361_30_ActivationHardsigmoidKernel_cu_1520ed90_310227hardsigmoid_backward_kernelERNS_18TensorIteratorBaseEENKUlvE_clEvENKUlvE2_clEvEUlN3c108BFloat16ES8_E_St5arrayIPcLm3EELi4E23TrivialOffsetCalculatorILi2EjESD_ILi1EjENS0_6memory12LoadWithCastILi2EEENSG_13StoreWithCastILi1EEEEEviT_T0_T2_T3_T4_T5_:
[----:B------:R-:W0:Y:S01]  /*0000*/  LDC R1, c[0x0][0x37c] ;  /* 0x0000df00ff017b82 */ /* 0x000e220000000800 */
[----:B------:R-:W1:Y:S07]  /*0010*/  S2R R2, SR_CTAID.X ;  /* 0x0000000000027919 */ /* 0x000e6e0000002500 */
[----:B------:R-:W1:Y:S01]  /*0020*/  LDC R3, c[0x0][0x380] ;  /* 0x0000e000ff037b82 */ /* 0x000e620000000800 */
[----:B------:R-:W2:Y:S01]  /*0030*/  LDCU.64 UR36, c[0x0][0x358] ;  /* 0x00006b00ff2477ac */ /* 0x000ea20008000a00 */
[----:B------:R-:W-:Y:S01]  /*0040*/  BSSY.RECONVERGENT B6, `(.L_x_417) ;  /* 0x0000222000067945 */ /* 0x000fe20003800200 */
[----:B------:R-:W3:Y:S01]  /*0050*/  S2R R23, SR_TID.X ;  /* 0x0000000000177919 */ /* 0x000ee20000002100 */
[----:B------:R-:W-:Y:S01]  /*0060*/  PRMT R27, RZ, 0x7610, R27 ;  /* 0x00007610ff1b7816 */ /* 0x000fe2000000001b */
[----:B------:R-:W4:Y:S01]  /*0070*/  LDCU.U8 UR38, c[0x0][0x3bc] ;  /* 0x00007780ff2677ac */ /* 0x000f220008000000 */
[----:B------:R-:W-:Y:S01]  /*0080*/  PRMT R26, RZ, 0x7610, R26 ;  /* 0x00007610ff1a7816 */ /* 0x000fe2000000001a */
[----:B------:R-:W0:Y:S01]  /*0090*/  LDCU.U8 UR39, c[0x0][0x3bd] ;  /* 0x000077a0ff2777ac */ /* 0x000e220008000000 */
[----:B-1----:R-:W-:-:S02]  /*00a0*/  IMAD R16, R2, -0x200, R3 ;  /* 0xfffffe0002107824 */ /* 0x002fc400078e0203 */
[----:B---3--:R-:W-:-:S03]  /*00b0*/  IMAD.MOV.U32 R25, RZ, RZ, R23 ;  /* 0x000000ffff197224 */ /* 0x008fc600078e0017 */
[----:B------:R-:W-:-:S13]  /*00c0*/  ISETP.GE.AND P0, PT, R23, R16, PT ;  /* 0x000000101700720c */ /* 0x000fda0003f06270 */
[----:B0-2-4-:R-:W-:Y:S05]  /*00d0*/  @P0 BRA `(.L_x_418) ;  /* 0x0000002000600947 */ /* 0x015fea0003800000 */
[----:B------:R-:W0:Y:S01]  /*00e0*/  LDC.64 R4, c[0x0][0x3a8] ;  /* 0x0000ea00ff047b82 */ /* 0x000e220000000a00 */
[----:B------:R-:W1:Y:S01]  /*00f0*/  LDCU UR5, c[0x0][0x3c0] ;  /* 0x00007800ff0577ac */ /* 0x000e620008000800 */
[----:B------:R-:W-:Y:S01]  /*0100*/  IMAD R17, R2, 0x200, R25 ;  /* 0x0000020002117824 */ /* 0x000fe200078e0219 */
[----:B------:R-:W-:-:S04]  /*0110*/  UPRMT UR4, UR38, 0x9910, URZ ;  /* 0x0000991026047896 */ /* 0x000fc800080000ff */
[----:B------:R-:W-:Y:S01]  /*0120*/  UISETP.GT.AND UP0, UPT, UR4, 0x9, UPT ;  /* 0x000000090400788c */ /* 0x000fe2000bf04270 */
[----:B-1----:R-:W-:-:S05]  /*0130*/  IMAD R3, R17, UR5, RZ ;  /* 0x0000000511037c24 */ /* 0x002fca000f8e02ff */
[----:B0-----:R-:W-:-:S05]  /*0140*/  IADD3 R4, P0, PT, R3, R4, RZ ;  /* 0x0000000403047210 */ /* 0x001fca0007f1e0ff */
[----:B------:R-:W-:Y:S01]  /*0150*/  IMAD.X R5, RZ, RZ, R5, P0 ;  /* 0x000000ffff057224 */ /* 0x000fe200000e0605 */
        /* <DEDUP_REMOVED lines=14> */
.L_x_422:
[----:B------:R-:W2:Y:S02]  /*0240*/  LDG.E.U8 R4, desc[UR36][R4.64] ;  /* 0x0000002404047981 */ /* 0x000ea4000c1e1100 */
[----:B--2---:R-:W-:-:S04]  /*0250*/  I2FP.F32.U32 R0, R4 ;  /* 0x0000000400007245 */ /* 0x004fc80000201000 */
[----:B------:R-:W-:-:S04]  /*0260*/  F2FP.BF16.F32.PACK_AB R0, RZ, R0 ;  /* 0x00000000ff00723e */ /* 0x000fc800000010ff */
[----:B------:R-:W-:Y:S01]  /*0270*/  PRMT R27, R0, 0x7610, R27 ;  /* 0x00007610001b7816 */ /* 0x000fe2000000001b */
[----:B------:R-:W-:Y:S06]  /*0280*/  BRA `(.L_x_424) ;  /* 0x0000000c00c47947 */ /* 0x000fec0003800000 */
.L_x_421:
        /* <DEDUP_REMOVED lines=11> */
.L_x_426:
[----:B------:R-:W2:Y:S02]  /*0340*/  LDG.E R4, desc[UR36][R4.64] ;  /* 0x0000002404047981 */ /* 0x000ea4000c1e1900 */
[----:B--2---:R-:W-:-:S04]  /*0350*/  I2FP.F32.S32 R0, R4 ;  /* 0x0000000400007245 */ /* 0x004fc80000201400 */
[----:B------:R-:W-:-:S04]  /*0360*/  F2FP.BF16.F32.PACK_AB R0, RZ, R0 ;  /* 0x00000000ff00723e */ /* 0x000fc800000010ff */
[----:B------:R-:W-:Y:S01]  /*0370*/  PRMT R27, R0, 0x7610, R27 ;  /* 0x00007610001b7816 */ /* 0x000fe2000000001b */
[----:B------:R-:W-:Y:S06]  /*0380*/  BRA `(.L_x_424) ;  /* 0x0000000c00847947 */ /* 0x000fec0003800000 */
.L_x_425:
[----:B------:R-:W2:Y:S02]  /*0390*/  LDG.E.U16 R4, desc[UR36][R4.64] ;  /* 0x0000002404047981 */ /* 0x000ea4000c1e1500 */
[----:B--2---:R-:W0:Y:S02]  /*03a0*/  I2F.S16 R0, R4 ;  /* 0x0000000400007306 */ /* 0x004e240000101400 */
[----:B0-----:R-:W-:-:S04]  /*03b0*/  F2FP.BF16.F32.PACK_AB R0, RZ, R0 ;  /* 0x00000000ff00723e */ /* 0x001fc800000010ff */
[----:B------:R-:W-:Y:S01]  /*03c0*/  PRMT R27, R0, 0x7610, R27 ;  /* 0x00007610001b7816 */ /* 0x000fe2000000001b */
[----:B------:R-:W-:Y:S06]  /*03d0*/  BRA `(.L_x_424) ;  /* 0x0000000c00707947 */ /* 0x000fec0003800000 */
.L_x_420:
        /* <DEDUP_REMOVED lines=9> */
.L_x_428:
[----:B------:R-:W2:Y:S02]  /*0470*/  LDG.E.U16 R0, desc[UR36][R4.64] ;  /* 0x0000002404007981 */ /* 0x000ea4000c1e1500 */
[----:B--2---:R-:W-:-:S05]  /*0480*/  HADD2.F32 R0, -RZ, R0.H0_H0 ;  /* 0x20000000ff007230 */ /* 0x004fca0000004100 */
[----:B------:R-:W-:-:S04]  /*0490*/  F2FP.BF16.F32.PACK_AB R0, RZ, R0 ;  /* 0x00000000ff00723e */ /* 0x000fc800000010ff */
[----:B------:R-:W-:Y:S01]  /*04a0*/  PRMT R27, R0, 0x7610, R27 ;  /* 0x00007610001b7816 */ /* 0x000fe2000000001b */
[----:B------:R-:W-:Y:S06]  /*04b0*/  BRA `(.L_x_424) ;  /* 0x0000000c00387947 */ /* 0x000fec0003800000 */
.L_x_427:
        /* <DEDUP_REMOVED lines=9> */
.L_x_430:
[----:B------:R-:W2:Y:S02]  /*0550*/  LDG.E.U16 R4, desc[UR36][R4.64] ;  /* 0x0000002404047981 */ /* 0x000ea4000c1e1500 */
[----:B--2---:R-:W-:-:S05]  /*0560*/  HADD2.F32 R0, -RZ, R4.H0_H0 ;  /* 0x20000004ff007230 */ /* 0x004fca0000004100 */
[----:B------:R-:W-:-:S04]  /*0570*/  F2FP.BF16.F32.PACK_AB R0, RZ, R0 ;  /* 0x00000000ff00723e */ /* 0x000fc800000010ff */
[----:B------:R-:W-:Y:S01]  /*0580*/  PRMT R27, R0, 0x7610, R27 ;  /* 0x00007610001b7816 */ /* 0x000fe2000000001b */
[----:B------:R-:W-:Y:S06]  /*0590*/  BRA `(.L_x_424) ;  /* 0x0000000c00007947 */ /* 0x000fec0003800000 */
.L_x_429:
        /* <DEDUP_REMOVED lines=9> */
.L_x_419:
        /* <DEDUP_REMOVED lines=14> */
.L_x_433:
        /* <DEDUP_REMOVED lines=9> */
.L_x_432:
        /* <DEDUP_REMOVED lines=27> */
.L_x_435:
[----:B------:R-:W2:Y:S02]  /*0950*/  LDG.E.U8 R4, desc[UR36][R4.64] ;  /* 0x0000002404047981 */ /* 0x000ea4000c1e1100 */
[C---:B--2---:R-:W-:Y:S02]  /*0960*/  IMAD.SHL.U32 R3, R4.reuse, 0x2000000, RZ ;  /* 0x0200000004037824 */ /* 0x044fe400078e00ff */
[----:B------:R-:W-:-:S03]  /*0970*/  IMAD.SHL.U32 R6, R4, 0x100, RZ ;  /* 0x0000010004067824 */ /* 0x000fc600078e00ff */
[----:B------:R-:W-:-:S13]  /*0980*/  ISETP.GT.U32.AND P0, PT, R3, 0x7ffffff, PT ;  /* 0x07ffffff0300780c */ /* 0x000fda0003f04070 */
[----:B------:R-:W-:Y:S02]  /*0990*/  @!P0 LOP3.LUT R0, R6, 0x7f00, RZ, 0xc0, !PT ;  /* 0x00007f0006008812 */ /* 0x000fe400078ec0ff */
[----:B------:R-:W-:Y:S02]  /*09a0*/  @P0 LEA.HI R3, R3, 0x70000000, RZ, 0x1c ;  /* 0x7000000003030811 */ /* 0x000fe400078fe0ff */
[----:B------:R-:W-:Y:S02]  /*09b0*/  @!P0 LOP3.LUT R0, R0, 0x3f000000, RZ, 0xfc, !PT ;  /* 0x3f00000000008812 */ /* 0x000fe400078efcff */
[----:B------:R-:W-:-:S03]  /*09c0*/  PRMT R6, R6, 0x9910, RZ ;  /* 0x0000991006067816 */ /* 0x000fc600000000ff */
[----:B------:R-:W-:Y:S01]  /*09d0*/  @!P0 FADD.FTZ R0, R0, -0.5 ;  /* 0xbf00000000008421 */ /* 0x000fe20000010000 */
[----:B------:R-:W-:Y:S01]  /*09e0*/  @P0 FMUL.FTZ R0, R3, 1.9259299443872358531e-34 ;  /* 0x0780000003000820 */ /* 0x000fe20000410000 */
[----:B------:R-:W-:-:S05]  /*09f0*/  IMAD.MOV.U32 R3, RZ, RZ, R6 ;  /* 0x000000ffff037224 */ /* 0x000fca00078e0006 */
[----:B------:R-:W-:-:S04]  /*0a00*/  LOP3.LUT R0, R0, 0x80000000, R3, 0xf8, !PT ;  /* 0x8000000000007812 */ /* 0x000fc800078ef803 */
[----:B------:R-:W-:-:S04]  /*0a10*/  F2FP.BF16.F32.PACK_AB R0, RZ, R0 ;  /* 0x00000000ff00723e */ /* 0x000fc800000010ff */
[----:B------:R-:W-:Y:S01]  /*0a20*/  PRMT R27, R0, 0x7610, R27 ;  /* 0x00007610001b7816 */ /* 0x000fe2000000001b */
[----:B------:R-:W-:Y:S06]  /*0a30*/  BRA `(.L_x_424) ;  /* 0x0000000400d87947 */ /* 0x000fec0003800000 */
.L_x_434:
[----:B------:R0:W5:Y:S01]  /*0a40*/  LDG.E.U16 R27, desc[UR36][R4.64] ;  /* 0x00000024041b7981 */ /* 0x000162000c1e1500 */
[----:B------:R-:W-:Y:S05]  /*0a50*/  BRA `(.L_x_424) ;  /* 0x0000000400d07947 */ /* 0x000fea0003800000 */
.L_x_431:
        /* <DEDUP_REMOVED lines=13> */
.L_x_438:
        /* <DEDUP_REMOVED lines=21> */
.L_x_442:
[----:B------:R-:W-:Y:S05]  /*0c80*/  BSYNC.RECONVERGENT B1 ;  /* 0x0000000000017941 */ /* 0x000fea0003800200 */
.L_x_441:
[----:B------:R-:W-:Y:S01]  /*0c90*/  IMAD.SHL.U32 R0, R0, 0x100000, RZ ;  /* 0x0010000000007824 */ /* 0x000fe200078e00ff */
[----:B------:R-:W-:-:S04]  /*0ca0*/  LEA R3, R3, 0x3b800000, 0x17 ;  /* 0x3b80000003037811 */ /* 0x000fc800078eb8ff */
[----:B------:R-:W-:-:S07]  /*0cb0*/  LOP3.LUT R0, R3, R0, R7, 0xfe, !PT ;  /* 0x0000000003007212 */ /* 0x000fce00078efe07 */
.L_x_440:
[----:B------:R-:W-:Y:S05]  /*0cc0*/  BSYNC.RECONVERGENT B0 ;  /* 0x0000000000007941 */ /* 0x000fea0003800200 */
.L_x_439:
[----:B------:R-:W-:-:S04]  /*0cd0*/  F2FP.BF16.F32.PACK_AB R0, RZ, R0 ;  /* 0x00000000ff00723e */ /* 0x000fc800000010ff */
[----:B------:R-:W-:Y:S01]  /*0ce0*/  PRMT R27, R0, 0x7610, R27 ;  /* 0x00007610001b7816 */ /* 0x000fe2000000001b */
[----:B------:R-:W-:Y:S06]  /*0cf0*/  BRA `(.L_x_424) ;  /* 0x0000000400287947 */ /* 0x000fec0003800000 */
.L_x_437:
        /* <DEDUP_REMOVED lines=21> */
.L_x_446:
[----:B------:R-:W-:Y:S05]  /*0e50*/  BSYNC.RECONVERGENT B1 ;  /* 0x0000000000017941 */ /* 0x000fea0003800200 */
.L_x_445:
[----:B------:R-:W-:Y:S01]  /*0e60*/  IMAD.SHL.U32 R0, R0, 0x200000, RZ ;  /* 0x0020000000007824 */ /* 0x000fe200078e00ff */
[----:B------:R-:W-:-:S04]  /*0e70*/  LEA R3, R3, 0x37800000, 0x17 ;  /* 0x3780000003037811 */ /* 0x000fc800078eb8ff */
[----:B------:R-:W-:-:S07]  /*0e80*/  LOP3.LUT R0, R3, R0, R7, 0xfe, !PT ;  /* 0x0000000003007212 */ /* 0x000fce00078efe07 */
.L_x_444:
[----:B------:R-:W-:Y:S05]  /*0e90*/  BSYNC.RECONVERGENT B0 ;  /* 0x0000000000007941 */ /* 0x000fea0003800200 */
.L_x_443:
[----:B------:R-:W-:-:S04]  /*0ea0*/  F2FP.BF16.F32.PACK_AB R0, RZ, R0 ;  /* 0x00000000ff00723e */ /* 0x000fc800000010ff */
[----:B------:R-:W-:Y:S01]  /*0eb0*/  PRMT R27, R0, 0x7610, R27 ;  /* 0x00007610001b7816 */ /* 0x000fe2000000001b */
[----:B------:R-:W-:Y:S06]  /*0ec0*/  BRA `(.L_x_424) ;  /* 0x0000000000b47947 */ /* 0x000fec0003800000 */
.L_x_436:
[----:B------:R-:W-:-:S09]  /*0ed0*/  UISETP.NE.AND UP0, UPT, UR4, 0x1c, UPT ;  /* 0x0000001c0400788c */ /* 0x000fd2000bf05270 */
[----:B------:R-:W-:Y:S05]  /*0ee0*/  BRA.U !UP0, `(.L_x_447) ;  /* 0x00000001089c7547 */ /* 0x000fea000b800000 */
[----:B------:R-:W-:-:S09]  /*0ef0*/  UISETP.NE.AND UP0, UPT, UR4, 0x1d, UPT ;  /* 0x0000001d0400788c */ /* 0x000fd2000bf05270 */
[----:B------:R-:W-:Y:S05]  /*0f00*/  BRA.U !UP0, `(.L_x_448) ;  /* 0x0000000108807547 */ /* 0x000fea000b800000 */
[----:B------:R-:W-:-:S09]  /*0f10*/  UISETP.NE.AND UP0, UPT, UR4, 0x2c, UPT ;  /* 0x0000002c0400788c */ /* 0x000fd2000bf05270 */
[----:B------:R-:W-:Y:S05]  /*0f20*/  BRA.U !UP0, `(.L_x_449) ;  /* 0x0000000108487547 */ /* 0x000fea000b800000 */
.L_x_423:
        /* <DEDUP_REMOVED lines=11> */
[----:B------:R-:W-:Y:S02]  /*0fe0*/  IMAD.U32 R7, RZ, RZ, UR7 ;  /* 0x00000007ff077e24 */ /* 0x000fe4000f8e00ff */
[----:B---3--:R-:W-:Y:S02]  /*0ff0*/  IMAD.U32 R10, RZ, RZ, UR8 ;  /* 0x00000008ff0a7e24 */ /* 0x008fe4000f8e00ff */
[----:B------:R-:W-:-:S07]  /*1000*/  IMAD.U32 R11, RZ, RZ, UR9 ;  /* 0x00000009ff0b7e24 */ /* 0x000fce000f8e00ff */
[----:B------:R-:W-:-:S07]  /*1010*/  LEPC R20, `(.L_x_450) ;  /* 0x000000001014794e */ /* 0x000fce0000000000 */
[----:B--2---:R-:W-:Y:S05]  /*1020*/  CALL.ABS.NOINC R14 ;  /* 0x000000000e007343 */ /* 0x004fea0003c00000 */
.L_x_450:
[----:B------:R-:W-:Y:S01]  /*1030*/  PRMT R27, RZ, 0x7610, R27 ;  /* 0x00007610ff1b7816 */ /* 0x000fe2000000001b */
[----:B------:R-:W-:Y:S06]  /*1040*/  BRA `(.L_x_424) ;  /* 0x0000000000547947 */ /* 0x000fec0003800000 */
.L_x_449:
        /* <DEDUP_REMOVED lines=8> */
.L_x_452:
[----:B------:R-:W-:Y:S05]  /*10d0*/  BSYNC.RECONVERGENT B0 ;  /* 0x0000000000007941 */ /* 0x000fea0003800200 */
.L_x_451:
[----:B------:R-:W-:-:S04]  /*10e0*/  F2FP.BF16.F32.PACK_AB R0, RZ, R0 ;  /* 0x00000000ff00723e */ /* 0x000fc800000010ff */
[----:B------:R-:W-:Y:S01]  /*10f0*/  PRMT R27, R0, 0x7610, R27 ;  /* 0x00007610001b7816 */ /* 0x000fe2000000001b */
[----:B------:R-:W-:Y:S06]  /*1100*/  BRA `(.L_x_424) ;  /* 0x0000000000247947 */ /* 0x000fec0003800000 */
.L_x_448:
[----:B------:R-:W2:Y:S02]  /*1110*/  LDG.E.64 R4, desc[UR36][R4.64] ;  /* 0x0000002404047981 */ /* 0x000ea4000c1e1b00 */
[----:B--2---:R-:W0:Y:S02]  /*1120*/  I2F.U64 R0, R4 ;  /* 0x0000000400007312 */ /* 0x004e240000301000 */
[----:B0-----:R-:W-:-:S04]  /*1130*/  F2FP.BF16.F32.PACK_AB R0, RZ, R0 ;  /* 0x00000000ff00723e */ /* 0x001fc800000010ff */
[----:B------:R-:W-:Y:S01]  /*1140*/  PRMT R27, R0, 0x7610, R27 ;  /* 0x00007610001b7816 */ /* 0x000fe2000000001b */
[----:B------:R-:W-:Y:S06]  /*1150*/  BRA `(.L_x_424) ;  /* 0x0000000000107947 */ /* 0x000fec0003800000 */
.L_x_447:
[----:B------:R-:W2:Y:S02]  /*1160*/  LDG.E R4, desc[UR36][R4.64] ;  /* 0x0000002404047981 */ /* 0x000ea4000c1e1900 */
[----:B--2---:R-:W-:-:S04]  /*1170*/  I2FP.F32.U32 R0, R4 ;  /* 0x0000000400007245 */ /* 0x004fc80000201000 */
[----:B------:R-:W-:-:S04]  /*1180*/  F2FP.BF16.F32.PACK_AB R0, RZ, R0 ;  /* 0x00000000ff00723e */ /* 0x000fc800000010ff */
[----:B------:R-:W-:-:S07]  /*1190*/  PRMT R27, R0, 0x7610, R27 ;  /* 0x00007610001b7816 */ /* 0x000fce000000001b */
.L_x_424:
[----:B0-----:R-:W0:Y:S01]  /*11a0*/  LDC.64 R4, c[0x0][0x3b0] ;  /* 0x0000ec00ff047b82 */ /* 0x001e220000000a00 */
[----:B------:R-:W1:Y:S01]  /*11b0*/  LDCU UR5, c[0x0][0x3c4] ;  /* 0x00007880ff0577ac */ /* 0x000e620008000800 */
        /* <DEDUP_REMOVED lines=19> */
.L_x_456:
[----:B------:R-:W2:Y:S02]  /*12f0*/  LDG.E.U8 R4, desc[UR36][R4.64] ;  /* 0x0000002404047981 */ /* 0x000ea4000c1e1100 */
[----:B--2---:R-:W-:-:S04]  /*1300*/  I2FP.F32.U32 R0, R4 ;  /* 0x0000000400007245 */ /* 0x004fc80000201000 */
[----:B------:R-:W-:-:S04]  /*1310*/  F2FP.BF16.F32.PACK_AB R0, RZ, R0 ;  /* 0x00000000ff00723e */ /* 0x000fc800000010ff */
[----:B------:R-:W-:Y:S01]  /*1320*/  PRMT R26, R0, 0x7610, R26 ;  /* 0x00007610001a7816 */ /* 0x000fe2000000001a */
[----:B------:R-:W-:Y:S06]  /*1330*/  BRA `(.L_x_458) ;  /* 0x0000000c00c47947 */ /* 0x000fec0003800000 */
.L_x_455:
        /* <DEDUP_REMOVED lines=11> */
.L_x_460:
[----:B------:R-:W2:Y:S02]  /*13f0*/  LDG.E R4, desc[UR36][R4.64] ;  /* 0x0000002404047981 */ /* 0x000ea4000c1e1900 */
[----:B--2---:R-:W-:-:S04]  /*1400*/  I2FP.F32.S32 R0, R4 ;  /* 0x0000000400007245 */ /* 0x004fc80000201400 */
[----:B------:R-:W-:-:S04]  /*1410*/  F2FP.BF16.F32.PACK_AB R0, RZ, R0 ;  /* 0x00000000ff00723e */ /* 0x000fc800000010ff */
[----:B------:R-:W-:Y:S01]  /*1420*/  PRMT R26, R0, 0x7610, R26 ;  /* 0x00007610001a7816 */ /* 0x000fe2000000001a */
[----:B------:R-:W-:Y:S06]  /*1430*/  BRA `(.L_x_458) ;  /* 0x0000000c00847947 */ /* 0x000fec0003800000 */
.L_x_459:
[----:B------:R-:W2:Y:S02]  /*1440*/  LDG.E.U16 R4, desc[UR36][R4.64] ;  /* 0x0000002404047981 */ /* 0x000ea4000c1e1500 */
[----:B--2---:R-:W0:Y:S02]  /*1450*/  I2F.S16 R0, R4 ;  /* 0x0000000400007306 */ /* 0x004e240000101400 */
[----:B0-----:R-:W-:-:S04]  /*1460*/  F2FP.BF16.F32.PACK_AB R0, RZ, R0 ;  /* 0x00000000ff00723e */ /* 0x001fc800000010ff */
[----:B------:R-:W-:Y:S01]  /*1470*/  PRMT R26, R0, 0x7610, R26 ;  /* 0x00007610001a7816 */ /* 0x000fe2000000001a */
[----:B------:R-:W-:Y:S06]  /*1480*/  BRA `(.L_x_458) ;  /* 0x0000000c00707947 */ /* 0x000fec0003800000 */
.L_x_454:
        /* <DEDUP_REMOVED lines=9> */
.L_x_462:
[----:B------:R-:W2:Y:S02]  /*1520*/  LDG.E.U16 R0, desc[UR36][R4.64] ;  /* 0x0000002404007981 */ /* 0x000ea4000c1e1500 */
[----:B--2---:R-:W-:-:S05]  /*1530*/  HADD2.F32 R0, -RZ, R0.H0_H0 ;  /* 0x20000000ff007230 */ /* 0x004fca0000004100 */
[----:B------:R-:W-:-:S04]  /*1540*/  F2FP.BF16.F32.PACK_AB R0, RZ, R0 ;  /* 0x00000000ff00723e */ /* 0x000fc800000010ff */
[----:B------:R-:W-:Y:S01]  /*1550*/  PRMT R26, R0, 0x7610, R26 ;  /* 0x00007610001a7816 */ /* 0x000fe2000000001a */
[----:B------:R-:W-:Y:S06]  /*1560*/  BRA `(.L_x_458) ;  /* 0x0000000c00387947 */ /* 0x000fec0003800000 */
.L_x_461:
        /* <DEDUP_REMOVED lines=9> */
.L_x_464:
[----:B------:R-:W2:Y:S02]  /*1600*/  LDG.E.U16 R4, desc[UR36][R4.64] ;  /* 0x0000002404047981 */ /* 0x000ea4000c1e1500 */
[----:B--2---:R-:W-:-:S05]  /*1610*/  HADD2.F32 R0, -RZ, R4.H0_H0 ;  /* 0x20000004ff007230 */ /* 0x004fca0000004100 */
[----:B------:R-:W-:-:S04]  /*1620*/  F2FP.BF16.F32.PACK_AB R0, RZ, R0 ;  /* 0x00000000ff00723e */ /* 0x000fc800000010ff */
[----:B------:R-:W-:Y:S01]  /*1630*/  PRMT R26, R0, 0x7610, R26 ;  /* 0x00007610001a7816 */ /* 0x000fe2000000001a */
[----:B------:R-:W-:Y:S06]  /*1640*/  BRA `(.L_x_458) ;  /* 0x0000000c00007947 */ /* 0x000fec0003800000 */
.L_x_463:
        /* <DEDUP_REMOVED lines=9> */
.L_x_453:
        /* <DEDUP_REMOVED lines=14> */
.L_x_467:
        /* <DEDUP_REMOVED lines=9> */
.L_x_466:
        /* <DEDUP_REMOVED lines=27> */
.L_x_469:
        /* <DEDUP_REMOVED lines=15> */
.L_x_468:
[----:B------:R0:W5:Y:S01]  /*1af0*/  LDG.E.U16 R26, desc[UR36][R4.64] ;  /* 0x00000024041a7981 */ /* 0x000162000c1e1500 */
[----:B------:R-:W-:Y:S05]  /*1b00*/  BRA `(.L_x_458) ;  /* 0x0000000400d07947 */ /* 0x000fea0003800000 */
.L_x_465:
        /* <DEDUP_REMOVED lines=13> */
.L_x_472:
        /* <DEDUP_REMOVED lines=21> */
.L_x_476:
[----:B------:R-:W-:Y:S05]  /*1d30*/  BSYNC.RECONVERGENT B1 ;  /* 0x0000000000017941 */ /* 0x000fea0003800200 */
.L_x_475:
[----:B------:R-:W-:Y:S01]  /*1d40*/  IMAD.SHL.U32 R0, R0, 0x100000, RZ ;  /* 0x0010000000007824 */ /* 0x000fe200078e00ff */
[----:B------:R-:W-:-:S04]  /*1d50*/  LEA R3, R3, 0x3b800000, 0x17 ;  /* 0x3b80000003037811 */ /* 0x000fc800078eb8ff */
[----:B------:R-:W-:-:S07]  /*1d60*/  LOP3.LUT R0, R3, R0, R7, 0xfe, !PT ;  /* 0x0000000003007212 */ /* 0x000fce00078efe07 */
.L_x_474:
[----:B------:R-:W-:Y:S05]  /*1d70*/  BSYNC.RECONVERGENT B0 ;  /* 0x0000000000007941 */ /* 0x000fea0003800200 */
.L_x_473:
[----:B------:R-:W-:-:S04]  /*1d80*/  F2FP.BF16.F32.PACK_AB R0, RZ, R0 ;  /* 0x00000000ff00723e */ /* 0x000fc800000010ff */
[----:B------:R-:W-:Y:S01]  /*1d90*/  PRMT R26, R0, 0x7610, R26 ;  /* 0x00007610001a7816 */ /* 0x000fe2000000001a */
[----:B------:R-:W-:Y:S06]  /*1da0*/  BRA `(.L_x_458) ;  /* 0x0000000400287947 */ /* 0x000fec0003800000 */
.L_x_471:
        /* <DEDUP_REMOVED lines=21> */
.L_x_480:
[----:B------:R-:W-:Y:S05]  /*1f00*/  BSYNC.RECONVERGENT B1 ;  /* 0x0000000000017941 */ /* 0x000fea0003800200 */
.L_x_479:
[----:B------:R-:W-:Y:S01]  /*1f10*/  IMAD.SHL.U32 R0, R0, 0x200000, RZ ;  /* 0x0020000000007824 */ /* 0x000fe200078e00ff */
[----:B------:R-:W-:-:S04]  /*1f20*/  LEA R3, R3, 0x37800000, 0x17 ;  /* 0x3780000003037811 */ /* 0x000fc800078eb8ff */
[----:B------:R-:W-:-:S07]  /*1f30*/  LOP3.LUT R0, R3, R0, R7, 0xfe, !PT ;  /* 0x0000000003007212 */ /* 0x000fce00078efe07 */
.L_x_478:
[----:B------:R-:W-:Y:S05]  /*1f40*/  BSYNC.RECONVERGENT B0 ;  /* 0x0000000000007941 */ /* 0x000fea0003800200 */
.L_x_477:
[----:B------:R-:W-:-:S04]  /*1f50*/  F2FP.BF16.F32.PACK_AB R0, RZ, R0 ;  /* 0x00000000ff00723e */ /* 0x000fc800000010ff */
[----:B------:R-:W-:Y:S01]  /*1f60*/  PRMT R26, R0, 0x7610, R26 ;  /* 0x00007610001a7816 */ /* 0x000fe2000000001a */
[----:B------:R-:W-:Y:S06]  /*1f70*/  BRA `(.L_x_458) ;  /* 0x0000000000b47947 */ /* 0x000fec0003800000 */
.L_x_470:
[----:B------:R-:W-:-:S09]  /*1f80*/  UISETP.NE.AND UP0, UPT, UR4, 0x1c, UPT ;  /* 0x0000001c0400788c */ /* 0x000fd2000bf05270 */
[----:B------:R-:W-:Y:S05]  /*1f90*/  BRA.U !UP0, `(.L_x_481) ;  /* 0x00000001089c7547 */ /* 0x000fea000b800000 */
[----:B------:R-:W-:-:S09]  /*1fa0*/  UISETP.NE.AND UP0, UPT, UR4, 0x1d, UPT ;  /* 0x0000001d0400788c */ /* 0x000fd2000bf05270 */
[----:B------:R-:W-:Y:S05]  /*1fb0*/  BRA.U !UP0, `(.L_x_482) ;  /* 0x0000000108807547 */ /* 0x000fea000b800000 */
[----:B------:R-:W-:-:S09]  /*1fc0*/  UISETP.NE.AND UP0, UPT, UR4, 0x2c, UPT ;  /* 0x0000002c0400788c */ /* 0x000fd2000bf05270 */
[----:B------:R-:W-:Y:S05]  /*1fd0*/  BRA.U !UP0, `(.L_x_483) ;  /* 0x0000000108487547 */ /* 0x000fea000b800000 */
.L_x_457:
        /* <DEDUP_REMOVED lines=15> */
[----:B--2--5:R-:W-:Y:S05]  /*20d0*/  CALL.ABS.NOINC R14 ;  /* 0x000000000e007343 */ /* 0x024fea0003c00000 */
.L_x_484:
[----:B------:R-:W-:Y:S01]  /*20e0*/  PRMT R26, RZ, 0x7610, R26 ;  /* 0x00007610ff1a7816 */ /* 0x000fe2000000001a */
[----:B------:R-:W-:Y:S06]  /*20f0*/  BRA `(.L_x_458) ;  /* 0x0000000000547947 */ /* 0x000fec0003800000 */
.L_x_483:
        /* <DEDUP_REMOVED lines=8> */
.L_x_486:
[----:B------:R-:W-:Y:S05]  /*2180*/  BSYNC.RECONVERGENT B0 ;  /* 0x0000000000007941 */ /* 0x000fea0003800200 */
.L_x_485:
[----:B------:R-:W-:-:S04]  /*2190*/  F2FP.BF16.F32.PACK_AB R0, RZ, R0 ;  /* 0x00000000ff00723e */ /* 0x000fc800000010ff */
[----:B------:R-:W-:Y:S01]  /*21a0*/  PRMT R26, R0, 0x7610, R26 ;  /* 0x00007610001a7816 */ /* 0x000fe2000000001a */
[----:B------:R-:W-:Y:S06]  /*21b0*/  BRA `(.L_x_458) ;  /* 0x0000000000247947 */ /* 0x000fec0003800000 */
.L_x_482:
[----:B------:R-:W2:Y:S02]  /*21c0*/  LDG.E.64 R4, desc[UR36][R4.64] ;  /* 0x0000002404047981 */ /* 0x000ea4000c1e1b00 */
[----:B--2---:R-:W0:Y:S02]  /*21d0*/  I2F.U64 R0, R4 ;  /* 0x0000000400007312 */ /* 0x004e240000301000 */
[----:B0-----:R-:W-:-:S04]  /*21e0*/  F2FP.BF16.F32.PACK_AB R0, RZ, R0 ;  /* 0x00000000ff00723e */ /* 0x001fc800000010ff */
[----:B------:R-:W-:Y:S01]  /*21f0*/  PRMT R26, R0, 0x7610, R26 ;  /* 0x00007610001a7816 */ /* 0x000fe2000000001a */
[----:B------:R-:W-:Y:S06]  /*2200*/  BRA `(.L_x_458) ;  /* 0x0000000000107947 */ /* 0x000fec0003800000 */
.L_x_481:
[----:B------:R-:W2:Y:S02]  /*2210*/  LDG.E R4, desc[UR36][R4.64] ;  /* 0x0000002404047981 */ /* 0x000ea4000c1e1900 */
[----:B--2---:R-:W-:-:S04]  /*2220*/  I2FP.F32.U32 R0, R4 ;  /* 0x0000000400007245 */ /* 0x004fc80000201000 */
[----:B------:R-:W-:-:S04]  /*2230*/  F2FP.BF16.F32.PACK_AB R0, RZ, R0 ;  /* 0x00000000ff00723e */ /* 0x000fc800000010ff */
[----:B------:R-:W-:-:S07]  /*2240*/  PRMT R26, R0, 0x7610, R26 ;  /* 0x00007610001a7816 */ /* 0x000fce000000001a */
.L_x_458:
[----:B------:R-:W-:-:S07]  /*2250*/  VIADD R23, R25, 0x80 ;  /* 0x0000008019177836 */ /* 0x000fce0000000000 */
.L_x_418:
[----:B------:R-:W-:Y:S05]  /*2260*/  BSYNC.RECONVERGENT B6 ;  /* 0x0000000000067941 */ /* 0x000fea0003800200 */
.L_x_417:
[----:B------:R-:W-:Y:S01]  /*2270*/  ISETP.GE.AND P0, PT, R23, R16, PT ;  /* 0x000000101700720c */ /* 0x000fe20003f06270 */
[----:B------:R-:W-:Y:S01]  /*2280*/  BSSY.RECONVERGENT B6, `(.L_x_487) ;  /* 0x000021c000067945 */ /* 0x000fe20003800200 */
[----:B------:R-:W-:Y:S02]  /*2290*/  PRMT R24, RZ, 0x7610, R24 ;  /* 0x00007610ff187816 */ /* 0x000fe40000000018 */
[----:B------:R-:W-:-:S09]  /*22a0*/  PRMT R22, RZ, 0x7610, R22 ;  /* 0x00007610ff167816 */ /* 0x000fd20000000016 */
[----:B------:R-:W-:Y:S05]  /*22b0*/  @P0 BRA `(.L_x_488) ;  /* 0x0000002000600947 */ /* 0x000fea0003800000 */
[----:B0-----:R-:W0:Y:S01]  /*22c0*/  LDC.64 R4, c[0x0][0x3a8] ;  /* 0x0000ea00ff047b82 */ /* 0x001e220000000a00 */
        /* <DEDUP_REMOVED lines=21> */
.L_x_492:
[----:B------:R-:W2:Y:S02]  /*2420*/  LDG.E.U8 R4, desc[UR36][R4.64] ;  /* 0x0000002404047981 */ /* 0x000ea4000c1e1100 */
[----:B--2---:R-:W-:-:S04]  /*2430*/  I2FP.F32.U32 R0, R4 ;  /* 0x0000000400007245 */ /* 0x004fc80000201000 */
[----:B------:R-:W-:-:S04]  /*2440*/  F2FP.BF16.F32.PACK_AB R0, RZ, R0 ;  /* 0x00000000ff00723e */ /* 0x000fc800000010ff */
[----:B------:R-:W-:Y:S01]  /*2450*/  PRMT R24, R0, 0x7610, R24 ;  /* 0x0000761000187816 */ /* 0x000fe20000000018 */
[----:B------:R-:W-:Y:S06]  /*2460*/  BRA `(.L_x_494) ;  /* 0x0000000c00c47947 */ /* 0x000fec0003800000 */
.L_x_491:
        /* <DEDUP_REMOVED lines=11> */
.L_x_496:
[----:B------:R-:W2:Y:S02]  /*2520*/  LDG.E R4, desc[UR36][R4.64] ;  /* 0x0000002404047981 */ /* 0x000ea4000c1e1900 */
[----:B--2---:R-:W-:-:S04]  /*2530*/  I2FP.F32.S32 R0, R4 ;  /* 0x0000000400007245 */ /* 0x004fc80000201400 */
[----:B------:R-:W-:-:S04]  /*2540*/  F2FP.BF16.F32.PACK_AB R0, RZ, R0 ;  /* 0x00000000ff00723e */ /* 0x000fc800000010ff */
[----:B------:R-:W-:Y:S01]  /*2550*/  PRMT R24, R0, 0x7610, R24 ;  /* 0x0000761000187816 */ /* 0x000fe20000000018 */
[----:B------:R-:W-:Y:S06]  /*2560*/  BRA `(.L_x_494) ;  /* 0x0000000c00847947 */ /* 0x000fec0003800000 */
.L_x_495:
[----:B------:R-:W2:Y:S02]  /*2570*/  LDG.E.U16 R4, desc[UR36][R4.64] ;  /* 0x0000002404047981 */ /* 0x000ea4000c1e1500 */
[----:B--2---:R-:W0:Y:S02]  /*2580*/  I2F.S16 R0, R4 ;  /* 0x0000000400007306 */ /* 0x004e240000101400 */
[----:B0-----:R-:W-:-:S04]  /*2590*/  F2FP.BF16.F32.PACK_AB R0, RZ, R0 ;  /* 0x00000000ff00723e */ /* 0x001fc800000010ff */
[----:B------:R-:W-:Y:S01]  /*25a0*/  PRMT R24, R0, 0x7610, R24 ;  /* 0x0000761000187816 */ /* 0x000fe20000000018 */
[----:B------:R-:W-:Y:S06]  /*25b0*/  BRA `(.L_x_494) ;  /* 0x0000000c00707947 */ /* 0x000fec0003800000 */
.L_x_490:
        /* <DEDUP_REMOVED lines=9> */
.L_x_498:
[----:B------:R-:W2:Y:S02]  /*2650*/  LDG.E.U16 R0, desc[UR36][R4.64] ;  /* 0x0000002404007981 */ /* 0x000ea4000c1e1500 */
[----:B--2---:R-:W-:-:S05]  /*2660*/  HADD2.F32 R0, -RZ, R0.H0_H0 ;  /* 0x20000000ff007230 */ /* 0x004fca0000004100 */
[----:B------:R-:W-:-:S04]  /*2670*/  F2FP.BF16.F32.PACK_AB R0, RZ, R0 ;  /* 0x00000000ff00723e */ /* 0x000fc800000010ff */
[----:B------:R-:W-:Y:S01]  /*2680*/  PRMT R24, R0, 0x7610, R24 ;  /* 0x0000761000187816 */ /* 0x000fe20000000018 */
[----:B------:R-:W-:Y:S06]  /*2690*/  BRA `(.L_x_494) ;  /* 0x0000000c00387947 */ /* 0x000fec0003800000 */
.L_x_497:
        /* <DEDUP_REMOVED lines=9> */
.L_x_500:
[----:B------:R-:W2:Y:S02]  /*2730*/  LDG.E.U16 R4, desc[UR36][R4.64] ;  /* 0x0000002404047981 */ /* 0x000ea4000c1e1500 */
[----:B--2---:R-:W-:-:S05]  /*2740*/  HADD2.F32 R0, -RZ, R4.H0_H0 ;  /* 0x20000004ff007230 */ /* 0x004fca0000004100 */
[----:B------:R-:W-:-:S04]  /*2750*/  F2FP.BF16.F32.PACK_AB R0, RZ, R0 ;  /* 0x00000000ff00723e */ /* 0x000fc800000010ff */
[----:B------:R-:W-:Y:S01]  /*2760*/  PRMT R24, R0, 0x7610, R24 ;  /* 0x0000761000187816 */ /* 0x000fe20000000018 */
[----:B------:R-:W-:Y:S06]  /*2770*/  BRA `(.L_x_494) ;  /* 0x0000000c00007947 */ /* 0x000fec0003800000 */
.L_x_499:
        /* <DEDUP_REMOVED lines=9> */
.L_x_489:
        /* <DEDUP_REMOVED lines=14> */
.L_x_503:
        /* <DEDUP_REMOVED lines=9> */
.L_x_502:
        /* <DEDUP_REMOVED lines=27> */
.L_x_505:
[----:B------:R-:W2:Y:S02]  /*2b30*/  LDG.E.U8 R4, desc[UR36][R4.64] ;  /* 0x0000002404047981 */ /* 0x000ea4000c1e1100 */
[C---:B--2---:R-:W-:Y:S02]  /*2b40*/  IMAD.SHL.U32 R0, R4.reuse, 0x2000000, RZ ;  /* 0x0200000004007824 */ /* 0x044fe400078e00ff */
[----:B------:R-:W-:-:S03]  /*2b50*/  IMAD.SHL.U32 R6, R4, 0x100, RZ ;  /* 0x0000010004067824 */ /* 0x000fc600078e00ff */
[----:B------:R-:W-:-:S13]  /*2b60*/  ISETP.GE.U32.AND P0, PT, R0, 0x8000000, PT ;  /* 0x080000000000780c */ /* 0x000fda0003f06070 */
[----:B------:R-:W-:Y:S02]  /*2b70*/  @!P0 LOP3.LUT R3, R6, 0x7f00, RZ, 0xc0, !PT ;  /* 0x00007f0006038812 */ /* 0x000fe400078ec0ff */
[----:B------:R-:W-:Y:S02]  /*2b80*/  @P0 LEA.HI R0, R0, 0x70000000, RZ, 0x1c ;  /* 0x7000000000000811 */ /* 0x000fe400078fe0ff */
[----:B------:R-:W-:Y:S02]  /*2b90*/  @!P0 LOP3.LUT R3, R3, 0x3f000000, RZ, 0xfc, !PT ;  /* 0x3f00000003038812 */ /* 0x000fe400078efcff */
[----:B------:R-:W-:Y:S01]  /*2ba0*/  PRMT R6, R6, 0x9910, RZ ;  /* 0x0000991006067816 */ /* 0x000fe200000000ff */
[----:B------:R-:W-:Y:S02]  /*2bb0*/  @P0 FMUL.FTZ R0, R0, 1.9259299443872358531e-34 ;  /* 0x0780000000000820 */ /* 0x000fe40000410000 */
[----:B------:R-:W-:Y:S02]  /*2bc0*/  @!P0 FADD.FTZ R0, R3, -0.5 ;  /* 0xbf00000003008421 */ /* 0x000fe40000010000 */
[----:B------:R-:W-:-:S05]  /*2bd0*/  IMAD.MOV.U32 R3, RZ, RZ, R6 ;  /* 0x000000ffff037224 */ /* 0x000fca00078e0006 */
[----:B------:R-:W-:-:S04]  /*2be0*/  LOP3.LUT R0, R0, 0x80000000, R3, 0xf8, !PT ;  /* 0x8000000000007812 */ /* 0x000fc800078ef803 */
[----:B------:R-:W-:-:S04]  /*2bf0*/  F2FP.BF16.F32.PACK_AB R0, RZ, R0 ;  /* 0x00000000ff00723e */ /* 0x000fc800000010ff */
[----:B------:R-:W-:Y:S01]  /*2c00*/  PRMT R24, R0, 0x7610, R24 ;  /* 0x0000761000187816 */ /* 0x000fe20000000018 */
[----:B------:R-:W-:Y:S06]  /*2c10*/  BRA `(.L_x_494) ;  /* 0x0000000400d87947 */ /* 0x000fec0003800000 */
.L_x_504:
[----:B------:R0:W5:Y:S01]  /*2c20*/  LDG.E.U16 R24, desc[UR36][R4.64] ;  /* 0x0000002404187981 */ /* 0x000162000c1e1500 */
[----:B------:R-:W-:Y:S05]  /*2c30*/  BRA `(.L_x_494) ;  /* 0x0000000400d07947 */ /* 0x000fea0003800000 */
.L_x_501:
        /* <DEDUP_REMOVED lines=13> */
.L_x_508:
        /* <DEDUP_REMOVED lines=21> */
.L_x_512:
[----:B------:R-:W-:Y:S05]  /*2e60*/  BSYNC.RECONVERGENT B1 ;  /* 0x0000000000017941 */ /* 0x000fea0003800200 */
.L_x_511:
[----:B------:R-:W-:Y:S01]  /*2e70*/  IMAD.SHL.U32 R0, R0, 0x100000, RZ ;  /* 0x0010000000007824 */ /* 0x000fe200078e00ff */
[----:B------:R-:W-:-:S04]  /*2e80*/  LEA R3, R3, 0x3b800000, 0x17 ;  /* 0x3b80000003037811 */ /* 0x000fc800078eb8ff */
[----:B------:R-:W-:-:S07]  /*2e90*/  LOP3.LUT R0, R3, R0, R7, 0xfe, !PT ;  /* 0x0000000003007212 */ /* 0x000fce00078efe07 */
.L_x_510:
[----:B------:R-:W-:Y:S05]  /*2ea0*/  BSYNC.RECONVERGENT B0 ;  /* 0x0000000000007941 */ /* 0x000fea0003800200 */
.L_x_509:
[----:B------:R-:W-:-:S04]  /*2eb0*/  F2FP.BF16.F32.PACK_AB R0, RZ, R0 ;  /* 0x00000000ff00723e */ /* 0x000fc800000010ff */
[----:B------:R-:W-:Y:S01]  /*2ec0*/  PRMT R24, R0, 0x7610, R24 ;  /* 0x0000761000187816 */ /* 0x000fe20000000018 */
[----:B------:R-:W-:Y:S06]  /*2ed0*/  BRA `(.L_x_494) ;  /* 0x0000000400287947 */ /* 0x000fec0003800000 */
.L_x_507:
        /* <DEDUP_REMOVED lines=21> */
.L_x_516:
[----:B------:R-:W-:Y:S05]  /*3030*/  BSYNC.RECONVERGENT B1 ;  /* 0x0000000000017941 */ /* 0x000fea0003800200 */
.L_x_515:
[----:B------:R-:W-:Y:S01]  /*3040*/  IMAD.SHL.U32 R0, R0, 0x200000, RZ ;  /* 0x0020000000007824 */ /* 0x000fe200078e00ff */
[----:B------:R-:W-:-:S04]  /*3050*/  LEA R3, R3, 0x37800000, 0x17 ;  /* 0x3780000003037811 */ /* 0x000fc800078eb8ff */
[----:B------:R-:W-:-:S07]  /*3060*/  LOP3.LUT R0, R3, R0, R7, 0xfe, !PT ;  /* 0x0000000003007212 */ /* 0x000fce00078efe07 */
.L_x_514:
[----:B------:R-:W-:Y:S05]  /*3070*/  BSYNC.RECONVERGENT B0 ;  /* 0x0000000000007941 */ /* 0x000fea0003800200 */
.L_x_513:
[----:B------:R-:W-:-:S04]  /*3080*/  F2FP.BF16.F32.PACK_AB R0, RZ, R0 ;  /* 0x00000000ff00723e */ /* 0x000fc800000010ff */
[----:B------:R-:W-:Y:S01]  /*3090*/  PRMT R24, R0, 0x7610, R24 ;  /* 0x0000761000187816 */ /* 0x000fe20000000018 */
[----:B------:R-:W-:Y:S06]  /*30a0*/  BRA `(.L_x_494) ;  /* 0x0000000000b47947 */ /* 0x000fec0003800000 */
.L_x_506:
        /* <DEDUP_REMOVED lines=14> */
.L_x_520:
[----:B------:R-:W-:Y:S05]  /*3190*/  BSYNC.RECONVERGENT B0 ;  /* 0x0000000000007941 */ /* 0x000fea0003800200 */
.L_x_519:
[----:B------:R-:W-:-:S04]  /*31a0*/  F2FP.BF16.F32.PACK_AB R0, RZ, R0 ;  /* 0x00000000ff00723e */ /* 0x000fc800000010ff */
[----:B------:R-:W-:Y:S01]  /*31b0*/  PRMT R24, R0, 0x7610, R24 ;  /* 0x0000761000187816 */ /* 0x000fe20000000018 */
[----:B------:R-:W-:Y:S06]  /*31c0*/  BRA `(.L_x_494) ;  /* 0x00000000006c7947 */ /* 0x000fec0003800000 */
.L_x_493:
        /* <DEDUP_REMOVED lines=16> */
.L_x_521:
[----:B------:R-:W-:Y:S01]  /*32d0*/  PRMT R24, RZ, 0x7610, R24 ;  /* 0x00007610ff187816 */ /* 0x000fe20000000018 */
[----:B------:R-:W-:Y:S06]  /*32e0*/  BRA `(.L_x_494) ;  /* 0x0000000000247947 */ /* 0x000fec0003800000 */
.L_x_518:
[----:B------:R-:W2:Y:S02]  /*32f0*/  LDG.E.64 R4, desc[UR36][R4.64] ;  /* 0x0000002404047981 */ /* 0x000ea4000c1e1b00 */
[----:B--2---:R-:W0:Y:S02]  /*3300*/  I2F.U64 R0, R4 ;  /* 0x0000000400007312 */ /* 0x004e240000301000 */
[----:B0-----:R-:W-:-:S04]  /*3310*/  F2FP.BF16.F32.PACK_AB R0, RZ, R0 ;  /* 0x00000000ff00723e */ /* 0x001fc800000010ff */
[----:B------:R-:W-:Y:S01]  /*3320*/  PRMT R24, R0, 0x7610, R24 ;  /* 0x0000761000187816 */ /* 0x000fe20000000018 */
[----:B------:R-:W-:Y:S06]  /*3330*/  BRA `(.L_x_494) ;  /* 0x0000000000107947 */ /* 0x000fec0003800000 */
.L_x_517:
[----:B------:R-:W2:Y:S02]  /*3340*/  LDG.E R4, desc[UR36][R4.64] ;  /* 0x0000002404047981 */ /* 0x000ea4000c1e1900 */
[----:B--2---:R-:W-:-:S04]  /*3350*/  I2FP.F32.U32 R0, R4 ;  /* 0x0000000400007245 */ /* 0x004fc80000201000 */
[----:B------:R-:W-:-:S04]  /*3360*/  F2FP.BF16.F32.PACK_AB R0, RZ, R0 ;  /* 0x00000000ff00723e */ /* 0x000fc800000010ff */
[----:B------:R-:W-:-:S07]  /*3370*/  PRMT R24, R0, 0x7610, R24 ;  /* 0x0000761000187816 */ /* 0x000fce0000000018 */
.L_x_494:
        /* <DEDUP_REMOVED lines=21> */
.L_x_525:
[----:B------:R-:W2:Y:S02]  /*34d0*/  LDG.E.U8 R4, desc[UR36][R4.64] ;  /* 0x0000002404047981 */ /* 0x000ea4000c1e1100 */
[----:B--2---:R-:W-:-:S04]  /*34e0*/  I2FP.F32.U32 R0, R4 ;  /* 0x0000000400007245 */ /* 0x004fc80000201000 */
[----:B------:R-:W-:-:S04]  /*34f0*/  F2FP.BF16.F32.PACK_AB R0, RZ, R0 ;  /* 0x00000000ff00723e */ /* 0x000fc800000010ff */
[----:B------:R-:W-:Y:S01]  /*3500*/  PRMT R22, R0, 0x7610, R22 ;  /* 0x0000761000167816 */ /* 0x000fe20000000016 */
[----:B------:R-:W-:Y:S06]  /*3510*/  BRA `(.L_x_527) ;  /* 0x0000000c00c47947 */ /* 0x000fec0003800000 */
.L_x_524:
        /* <DEDUP_REMOVED lines=11> */
.L_x_529:
[----:B------:R-:W2:Y:S02]  /*35d0*/  LDG.E R4, desc[UR36][R4.64] ;  /* 0x0000002404047981 */ /* 0x000ea4000c1e1900 */
[----:B--2---:R-:W-:-:S04]  /*35e0*/  I2FP.F32.S32 R0, R4 ;  /* 0x0000000400007245 */ /* 0x004fc80000201400 */
[----:B------:R-:W-:-:S04]  /*35f0*/  F2FP.BF16.F32.PACK_AB R0, RZ, R0 ;  /* 0x00000000ff00723e */ /* 0x000fc800000010ff */
[----:B------:R-:W-:Y:S01]  /*3600*/  PRMT R22, R0, 0x7610, R22 ;  /* 0x0000761000167816 */ /* 0x000fe20000000016 */
[----:B------:R-:W-:Y:S06]  /*3610*/  BRA `(.L_x_527) ;  /* 0x0000000c00847947 */ /* 0x000fec0003800000 */
.L_x_528:
[----:B------:R-:W2:Y:S02]  /*3620*/  LDG.E.U16 R4, desc[UR36][R4.64] ;  /* 0x0000002404047981 */ /* 0x000ea4000c1e1500 */
[----:B--2---:R-:W0:Y:S02]  /*3630*/  I2F.S16 R0, R4 ;  /* 0x0000000400007306 */ /* 0x004e240000101400 */
[----:B0-----:R-:W-:-:S04]  /*3640*/  F2FP.BF16.F32.PACK_AB R0, RZ, R0 ;  /* 0x00000000ff00723e */ /* 0x001fc800000010ff */
[----:B------:R-:W-:Y:S01]  /*3650*/  PRMT R22, R0, 0x7610, R22 ;  /* 0x0000761000167816 */ /* 0x000fe20000000016 */
[----:B------:R-:W-:Y:S06]  /*3660*/  BRA `(.L_x_527) ;  /* 0x0000000c00707947 */ /* 0x000fec0003800000 */
.L_x_523:
        /* <DEDUP_REMOVED lines=9> */
.L_x_531:
[----:B------:R-:W2:Y:S02]  /*3700*/  LDG.E.U16 R0, desc[UR36][R4.64] ;  /* 0x0000002404007981 */ /* 0x000ea4000c1e1500 */
[----:B--2---:R-:W-:-:S05]  /*3710*/  HADD2.F32 R0, -RZ, R0.H0_H0 ;  /* 0x20000000ff007230 */ /* 0x004fca0000004100 */
[----:B------:R-:W-:-:S04]  /*3720*/  F2FP.BF16.F32.PACK_AB R0, RZ, R0 ;  /* 0x00000000ff00723e */ /* 0x000fc800000010ff */
[----:B------:R-:W-:Y:S01]  /*3730*/  PRMT R22, R0, 0x7610, R22 ;  /* 0x0000761000167816 */ /* 0x000fe20000000016 */
[----:B------:R-:W-:Y:S06]  /*3740*/  BRA `(.L_x_527) ;  /* 0x0000000c00387947 */ /* 0x000fec0003800000 */
.L_x_530:
        /* <DEDUP_REMOVED lines=9> */
.L_x_533:
[----:B------:R-:W2:Y:S02]  /*37e0*/  LDG.E.U16 R4, desc[UR36][R4.64] ;  /* 0x0000002404047981 */ /* 0x000ea4000c1e1500 */
[----:B--2---:R-:W-:-:S05]  /*37f0*/  HADD2.F32 R0, -RZ, R4.H0_H0 ;  /* 0x20000004ff007230 */ /* 0x004fca0000004100 */
[----:B------:R-:W-:-:S04]  /*3800*/  F2FP.BF16.F32.PACK_AB R0, RZ, R0 ;  /* 0x00000000ff00723e */ /* 0x000fc800000010ff */
[----:B------:R-:W-:Y:S01]  /*3810*/  PRMT R22, R0, 0x7610, R22 ;  /* 0x0000761000167816 */ /* 0x000fe20000000016 */
[----:B------:R-:W-:Y:S06]  /*3820*/  BRA `(.L_x_527) ;  /* 0x0000000c00007947 */ /* 0x000fec0003800000 */
.L_x_532:
        /* <DEDUP_REMOVED lines=9> */
.L_x_522:
        /* <DEDUP_REMOVED lines=14> */
.L_x_536:
        /* <DEDUP_REMOVED lines=9> */
.L_x_535:
        /* <DEDUP_REMOVED lines=27> */
.L_x_538:
        /* <DEDUP_REMOVED lines=15> */
.L_x_537:
[----:B------:R0:W5:Y:S01]  /*3cd0*/  LDG.E.U16 R22, desc[UR36][R4.64] ;  /* 0x0000002404167981 */ /* 0x000162000c1e1500 */
[----:B------:R-:W-:Y:S05]  /*3ce0*/  BRA `(.L_x_527) ;  /* 0x0000000400d07947 */ /* 0x000fea0003800000 */
.L_x_534:
        /* <DEDUP_REMOVED lines=13> */
.L_x_541:
        /* <DEDUP_REMOVED lines=21> */
.L_x_545:
[----:B------:R-:W-:Y:S05]  /*3f10*/  BSYNC.RECONVERGENT B1 ;  /* 0x0000000000017941 */ /* 0x000fea0003800200 */
.L_x_544:
[----:B------:R-:W-:Y:S01]  /*3f20*/  IMAD.SHL.U32 R0, R0, 0x100000, RZ ;  /* 0x0010000000007824 */ /* 0x000fe200078e00ff */
[----:B------:R-:W-:-:S04]  /*3f30*/  LEA R3, R3, 0x3b800000, 0x17 ;  /* 0x3b80000003037811 */ /* 0x000fc800078eb8ff */
[----:B------:R-:W-:-:S07]  /*3f40*/  LOP3.LUT R0, R3, R0, R7, 0xfe, !PT ;  /* 0x0000000003007212 */ /* 0x000fce00078efe07 */
.L_x_543:
[----:B------:R-:W-:Y:S05]  /*3f50*/  BSYNC.RECONVERGENT B0 ;  /* 0x0000000000007941 */ /* 0x000fea0003800200 */
.L_x_542:
[----:B------:R-:W-:-:S04]  /*3f60*/  F2FP.BF16.F32.PACK_AB R0, RZ, R0 ;  /* 0x00000000ff00723e */ /* 0x000fc800000010ff */
[----:B------:R-:W-:Y:S01]  /*3f70*/  PRMT R22, R0, 0x7610, R22 ;  /* 0x0000761000167816 */ /* 0x000fe20000000016 */
[----:B------:R-:W-:Y:S06]  /*3f80*/  BRA `(.L_x_527) ;  /* 0x0000000400287947 */ /* 0x000fec0003800000 */
.L_x_540:
        /* <DEDUP_REMOVED lines=21> */
.L_x_549:
[----:B------:R-:W-:Y:S05]  /*40e0*/  BSYNC.RECONVERGENT B1 ;  /* 0x0000000000017941 */ /* 0x000fea0003800200 */
.L_x_548:
[----:B------:R-:W-:Y:S01]  /*40f0*/  IMAD.SHL.U32 R0, R0, 0x200000, RZ ;  /* 0x0020000000007824 */ /* 0x000fe200078e00ff */
[----:B------:R-:W-:-:S04]  /*4100*/  LEA R3, R3, 0x37800000, 0x17 ;  /* 0x3780000003037811 */ /* 0x000fc800078eb8ff */
[----:B------:R-:W-:-:S07]  /*4110*/  LOP3.LUT R0, R3, R0, R7, 0xfe, !PT ;  /* 0x0000000003007212 */ /* 0x000fce00078efe07 */
.L_x_547:
[----:B------:R-:W-:Y:S05]  /*4120*/  BSYNC.RECONVERGENT B0 ;  /* 0x0000000000007941 */ /* 0x000fea0003800200 */
.L_x_546:
[----:B------:R-:W-:-:S04]  /*4130*/  F2FP.BF16.F32.PACK_AB R0, RZ, R0 ;  /* 0x00000000ff00723e */ /* 0x000fc800000010ff */
[----:B------:R-:W-:Y:S01]  /*4140*/  PRMT R22, R0, 0x7610, R22 ;  /* 0x0000761000167816 */ /* 0x000fe20000000016 */
[----:B------:R-:W-:Y:S06]  /*4150*/  BRA `(.L_x_527) ;  /* 0x0000000000b47947 */ /* 0x000fec0003800000 */
.L_x_539:
        /* <DEDUP_REMOVED lines=14> */
.L_x_553:
[----:B------:R-:W-:Y:S05]  /*4240*/  BSYNC.RECONVERGENT B0 ;  /* 0x0000000000007941 */ /* 0x000fea0003800200 */
.L_x_552:
[----:B------:R-:W-:-:S04]  /*4250*/  F2FP.BF16.F32.PACK_AB R0, RZ, R0 ;  /* 0x00000000ff00723e */ /* 0x000fc800000010ff */
[----:B------:R-:W-:Y:S01]  /*4260*/  PRMT R22, R0, 0x7610, R22 ;  /* 0x0000761000167816 */ /* 0x000fe20000000016 */
[----:B------:R-:W-:Y:S06]  /*4270*/  BRA `(.L_x_527) ;  /* 0x00000000006c7947 */ /* 0x000fec0003800000 */
.L_x_526:
        /* <DEDUP_REMOVED lines=16> */
.L_x_554:
[----:B------:R-:W-:Y:S01]  /*4380*/  PRMT R22, RZ, 0x7610, R22 ;  /* 0x00007610ff167816 */ /* 0x000fe20000000016 */
[----:B------:R-:W-:Y:S06]  /*4390*/  BRA `(.L_x_527) ;  /* 0x0000000000247947 */ /* 0x000fec0003800000 */
.L_x_551:
[----:B------:R-:W2:Y:S02]  /*43a0*/  LDG.E.64 R4, desc[UR36][R4.64] ;  /* 0x0000002404047981 */ /* 0x000ea4000c1e1b00 */
[----:B--2---:R-:W0:Y:S02]  /*43b0*/  I2F.U64 R0, R4 ;  /* 0x0000000400007312 */ /* 0x004e240000301000 */
[----:B0-----:R-:W-:-:S04]  /*43c0*/  F2FP.BF16.F32.PACK_AB R0, RZ, R0 ;  /* 0x00000000ff00723e */ /* 0x001fc800000010ff */
[----:B------:R-:W-:Y:S01]  /*43d0*/  PRMT R22, R0, 0x7610, R22 ;  /* 0x0000761000167816 */ /* 0x000fe20000000016 */
[----:B------:R-:W-:Y:S06]  /*43e0*/  BRA `(.L_x_527) ;  /* 0x0000000000107947 */ /* 0x000fec0003800000 */
.L_x_550:
[----:B------:R-:W2:Y:S02]  /*43f0*/  LDG.E R4, desc[UR36][R4.64] ;  /* 0x0000002404047981 */ /* 0x000ea4000c1e1900 */
[----:B--2---:R-:W-:-:S04]  /*4400*/  I2FP.F32.U32 R0, R4 ;  /* 0x0000000400007245 */ /* 0x004fc80000201000 */
[----:B------:R-:W-:-:S04]  /*4410*/  F2FP.BF16.F32.PACK_AB R0, RZ, R0 ;  /* 0x00000000ff00723e */ /* 0x000fc800000010ff */
[----:B------:R-:W-:-:S07]  /*4420*/  PRMT R22, R0, 0x7610, R22 ;  /* 0x0000761000167816 */ /* 0x000fce0000000016 */
.L_x_527:
[----:B------:R-:W-:-:S07]  /*4430*/  VIADD R23, R23, 0x80 ;  /* 0x0000008017177836 */ /* 0x000fce0000000000 */
.L_x_488:
[----:B------:R-:W-:Y:S05]  /*4440*/  BSYNC.RECONVERGENT B6 ;  /* 0x0000000000067941 */ /* 0x000fea0003800200 */
.L_x_487:
        /* <DEDUP_REMOVED lines=27> */
.L_x_560:
[----:B------:R-:W2:Y:S02]  /*4600*/  LDG.E.U8 R4, desc[UR36][R4.64] ;  /* 0x0000002404047981 */ /* 0x000ea4000c1e1100 */
[----:B--2---:R-:W-:-:S04]  /*4610*/  I2FP.F32.U32 R0, R4 ;  /* 0x0000000400007245 */ /* 0x004fc80000201000 */
[----:B------:R-:W-:-:S04]  /*4620*/  F2FP.BF16.F32.PACK_AB R0, RZ, R0 ;  /* 0x00000000ff00723e */ /* 0x000fc800000010ff */
[----:B------:R-:W-:Y:S01]  /*4630*/  PRMT R19, R0, 0x7610, R19 ;  /* 0x0000761000137816 */ /* 0x000fe20000000013 */
[----:B------:R-:W-:Y:S06]  /*4640*/  BRA `(.L_x_562) ;  /* 0x0000000c00c47947 */ /* 0x000fec0003800000 */
.L_x_559:
        /* <DEDUP_REMOVED lines=11> */
.L_x_564:
[----:B------:R-:W2:Y:S02]  /*4700*/  LDG.E R4, desc[UR36][R4.64] ;  /* 0x0000002404047981 */ /* 0x000ea4000c1e1900 */
[----:B--2---:R-:W-:-:S04]  /*4710*/  I2FP.F32.S32 R0, R4 ;  /* 0x0000000400007245 */ /* 0x004fc80000201400 */
[----:B------:R-:W-:-:S04]  /*4720*/  F2FP.BF16.F32.PACK_AB R0, RZ, R0 ;  /* 0x00000000ff00723e */ /* 0x000fc800000010ff */
[----:B------:R-:W-:Y:S01]  /*4730*/  PRMT R19, R0, 0x7610, R19 ;  /* 0x0000761000137816 */ /* 0x000fe20000000013 */
[----:B------:R-:W-:Y:S06]  /*4740*/  BRA `(.L_x_562) ;  /* 0x0000000c00847947 */ /* 0x000fec0003800000 */
.L_x_563:
[----:B------:R-:W2:Y:S02]  /*4750*/  LDG.E.U16 R4, desc[UR36][R4.64] ;  /* 0x0000002404047981 */ /* 0x000ea4000c1e1500 */
[----:B--2---:R-:W0:Y:S02]  /*4760*/  I2F.S16 R0, R4 ;  /* 0x0000000400007306 */ /* 0x004e240000101400 */
[----:B0-----:R-:W-:-:S04]  /*4770*/  F2FP.BF16.F32.PACK_AB R0, RZ, R0 ;  /* 0x00000000ff00723e */ /* 0x001fc800000010ff */
[----:B------:R-:W-:Y:S01]  /*4780*/  PRMT R19, R0, 0x7610, R19 ;  /* 0x0000761000137816 */ /* 0x000fe20000000013 */
[----:B------:R-:W-:Y:S06]  /*4790*/  BRA `(.L_x_562) ;  /* 0x0000000c00707947 */ /* 0x000fec0003800000 */
.L_x_558:
        /* <DEDUP_REMOVED lines=9> */
.L_x_566:
[----:B------:R-:W2:Y:S02]  /*4830*/  LDG.E.U16 R0, desc[UR36][R4.64] ;  /* 0x0000002404007981 */ /* 0x000ea4000c1e1500 */
[----:B--2---:R-:W-:-:S05]  /*4840*/  HADD2.F32 R0, -RZ, R0.H0_H0 ;  /* 0x20000000ff007230 */ /* 0x004fca0000004100 */
[----:B------:R-:W-:-:S04]  /*4850*/  F2FP.BF16.F32.PACK_AB R0, RZ, R0 ;  /* 0x00000000ff00723e */ /* 0x000fc800000010ff */
[----:B------:R-:W-:Y:S01]  /*4860*/  PRMT R19, R0, 0x7610, R19 ;  /* 0x0000761000137816 */ /* 0x000fe20000000013 */
[----:B------:R-:W-:Y:S06]  /*4870*/  BRA `(.L_x_562) ;  /* 0x0000000c00387947 */ /* 0x000fec0003800000 */
.L_x_565:
        /* <DEDUP_REMOVED lines=9> */
.L_x_568:
[----:B------:R-:W2:Y:S02]  /*4910*/  LDG.E.U16 R4, desc[UR36][R4.64] ;  /* 0x0000002404047981 */ /* 0x000ea4000c1e1500 */
[----:B--2---:R-:W-:-:S05]  /*4920*/  HADD2.F32 R0, -RZ, R4.H0_H0 ;  /* 0x20000004ff007230 */ /* 0x004fca0000004100 */
[----:B------:R-:W-:-:S04]  /*4930*/  F2FP.BF16.F32.PACK_AB R0, RZ, R0 ;  /* 0x00000000ff00723e */ /* 0x000fc800000010ff */
[----:B------:R-:W-:Y:S01]  /*4940*/  PRMT R19, R0, 0x7610, R19 ;  /* 0x0000761000137816 */ /* 0x000fe20000000013 */
[----:B------:R-:W-:Y:S06]  /*4950*/  BRA `(.L_x_562) ;  /* 0x0000000c00007947 */ /* 0x000fec0003800000 */
.L_x_567:
        /* <DEDUP_REMOVED lines=9> */
.L_x_557:
        /* <DEDUP_REMOVED lines=14> */
.L_x_571:
        /* <DEDUP_REMOVED lines=9> */
.L_x_570:
        /* <DEDUP_REMOVED lines=27> */
.L_x_573:
        /* <DEDUP_REMOVED lines=15> */
.L_x_572:
[----:B------:R0:W5:Y:S01]  /*4e00*/  LDG.E.U16 R19, desc[UR36][R4.64] ;  /* 0x0000002404137981 */ /* 0x000162000c1e1500 */
[----:B------:R-:W-:Y:S05]  /*4e10*/  BRA `(.L_x_562) ;  /* 0x0000000400d07947 */ /* 0x000fea0003800000 */
.L_x_569:
        /* <DEDUP_REMOVED lines=13> */
.L_x_576:
        /* <DEDUP_REMOVED lines=21> */
.L_x_580:
[----:B------:R-:W-:Y:S05]  /*5040*/  BSYNC.RECONVERGENT B1 ;  /* 0x0000000000017941 */ /* 0x000fea0003800200 */
.L_x_579:
[----:B------:R-:W-:Y:S01]  /*5050*/  IMAD.SHL.U32 R0, R0, 0x100000, RZ ;  /* 0x0010000000007824 */ /* 0x000fe200078e00ff */
[----:B------:R-:W-:-:S04]  /*5060*/  LEA R3, R3, 0x3b800000, 0x17 ;  /* 0x3b80000003037811 */ /* 0x000fc800078eb8ff */
[----:B------:R-:W-:-:S07]  /*5070*/  LOP3.LUT R0, R3, R0, R7, 0xfe, !PT ;  /* 0x0000000003007212 */ /* 0x000fce00078efe07 */
.L_x_578:
[----:B------:R-:W-:Y:S05]  /*5080*/  BSYNC.RECONVERGENT B0 ;  /* 0x0000000000007941 */ /* 0x000fea0003800200 */
.L_x_577:
[----:B------:R-:W-:-:S04]  /*5090*/  F2FP.BF16.F32.PACK_AB R0, RZ, R0 ;  /* 0x00000000ff00723e */ /* 0x000fc800000010ff */
[----:B------:R-:W-:Y:S01]  /*50a0*/  PRMT R19, R0, 0x7610, R19 ;  /* 0x0000761000137816 */ /* 0x000fe20000000013 */
[----:B------:R-:W-:Y:S06]  /*50b0*/  BRA `(.L_x_562) ;  /* 0x0000000400287947 */ /* 0x000fec0003800000 */
.L_x_575:
        /* <DEDUP_REMOVED lines=21> */
.L_x_584:
[----:B------:R-:W-:Y:S05]  /*5210*/  BSYNC.RECONVERGENT B1 ;  /* 0x0000000000017941 */ /* 0x000fea0003800200 */
.L_x_583:
[----:B------:R-:W-:Y:S01]  /*5220*/  IMAD.SHL.U32 R0, R0, 0x200000, RZ ;  /* 0x0020000000007824 */ /* 0x000fe200078e00ff */
[----:B------:R-:W-:-:S04]  /*5230*/  LEA R3, R3, 0x37800000, 0x17 ;  /* 0x3780000003037811 */ /* 0x000fc800078eb8ff */
[----:B------:R-:W-:-:S07]  /*5240*/  LOP3.LUT R0, R3, R0, R7, 0xfe, !PT ;  /* 0x0000000003007212 */ /* 0x000fce00078efe07 */
.L_x_582:
[----:B------:R-:W-:Y:S05]  /*5250*/  BSYNC.RECONVERGENT B0 ;  /* 0x0000000000007941 */ /* 0x000fea0003800200 */
.L_x_581:
[----:B------:R-:W-:-:S04]  /*5260*/  F2FP.BF16.F32.PACK_AB R0, RZ, R0 ;  /* 0x00000000ff00723e */ /* 0x000fc800000010ff */
[----:B------:R-:W-:Y:S01]  /*5270*/  PRMT R19, R0, 0x7610, R19 ;  /* 0x0000761000137816 */ /* 0x000fe20000000013 */
[----:B------:R-:W-:Y:S06]  /*5280*/  BRA `(.L_x_562) ;  /* 0x0000000000b47947 */ /* 0x000fec0003800000 */
.L_x_574:
        /* <DEDUP_REMOVED lines=14> */
.L_x_588:
[----:B------:R-:W-:Y:S05]  /*5370*/  BSYNC.RECONVERGENT B0 ;  /* 0x0000000000007941 */ /* 0x000fea0003800200 */
.L_x_587:
[----:B------:R-:W-:-:S04]  /*5380*/  F2FP.BF16.F32.PACK_AB R0, RZ, R0 ;  /* 0x00000000ff00723e */ /* 0x000fc800000010ff */
[----:B------:R-:W-:Y:S01]  /*5390*/  PRMT R19, R0, 0x7610, R19 ;  /* 0x0000761000137816 */ /* 0x000fe20000000013 */
[----:B------:R-:W-:Y:S06]  /*53a0*/  BRA `(.L_x_562) ;  /* 0x00000000006c7947 */ /* 0x000fec0003800000 */
.L_x_561:
        /* <DEDUP_REMOVED lines=16> */
.L_x_589:
[----:B------:R-:W-:Y:S01]  /*54b0*/  PRMT R19, RZ, 0x7610, R19 ;  /* 0x00007610ff137816 */ /* 0x000fe20000000013 */
[----:B------:R-:W-:Y:S06]  /*54c0*/  BRA `(.L_x_562) ;  /* 0x0000000000247947 */ /* 0x000fec0003800000 */
.L_x_586:
[----:B------:R-:W2:Y:S02]  /*54d0*/  LDG.E.64 R4, desc[UR36][R4.64] ;  /* 0x0000002404047981 */ /* 0x000ea4000c1e1b00 */
[----:B--2---:R-:W0:Y:S02]  /*54e0*/  I2F.U64 R0, R4 ;  /* 0x0000000400007312 */ /* 0x004e240000301000 */
[----:B0-----:R-:W-:-:S04]  /*54f0*/  F2FP.BF16.F32.PACK_AB R0, RZ, R0 ;  /* 0x00000000ff00723e */ /* 0x001fc800000010ff */
[----:B------:R-:W-:Y:S01]  /*5500*/  PRMT R19, R0, 0x7610, R19 ;  /* 0x0000761000137816 */ /* 0x000fe20000000013 */
[----:B------:R-:W-:Y:S06]  /*5510*/  BRA `(.L_x_562) ;  /* 0x0000000000107947 */ /* 0x000fec0003800000 */
.L_x_585:
[----:B------:R-:W2:Y:S02]  /*5520*/  LDG.E R4, desc[UR36][R4.64] ;  /* 0x0000002404047981 */ /* 0x000ea4000c1e1900 */
[----:B--2---:R-:W-:-:S04]  /*5530*/  I2FP.F32.U32 R0, R4 ;  /* 0x0000000400007245 */ /* 0x004fc80000201000 */
[----:B------:R-:W-:-:S04]  /*5540*/  F2FP.BF16.F32.PACK_AB R0, RZ, R0 ;  /* 0x00000000ff00723e */ /* 0x000fc800000010ff */
[----:B------:R-:W-:-:S07]  /*5550*/  PRMT R19, R0, 0x7610, R19 ;  /* 0x0000761000137816 */ /* 0x000fce0000000013 */
.L_x_562:
[----:B------:R-:W1:Y:S01]  /*5560*/  LDCU.U8 UR6, c[0x0][0x3bd] ;  /* 0x000077a0ff0677ac */ /* 0x000e620008000000 */
[----:B0-----:R-:W0:Y:S01]  /*5570*/  LDC.64 R4, c[0x0][0x3b0] ;  /* 0x0000ec00ff047b82 */ /* 0x001e220000000a00 */
[----:B------:R-:W2:Y:S01]  /*5580*/  LDCU UR5, c[0x0][0x3c4] ;  /* 0x00007880ff0577ac */ /* 0x000ea20008000800 */
[----:B-1----:R-:W-:-:S04]  /*5590*/  UPRMT UR4, UR6, 0x9910, URZ ;  /* 0x0000991006047896 */ /* 0x002fc800080000ff */
[----:B------:R-:W-:Y:S01]  /*55a0*/  UISETP.GT.AND UP0, UPT, UR4, 0x9, UPT ;  /* 0x000000090400788c */ /* 0x000fe2000bf04270 */
[----:B--2---:R-:W-:-:S05]  /*55b0*/  IMAD R17, R17, UR5, RZ ;  /* 0x0000000511117c24 */ /* 0x004fca000f8e02ff */
        /* <DEDUP_REMOVED lines=16> */
.L_x_593:
[----:B------:R-:W2:Y:S02]  /*56c0*/  LDG.E.U8 R4, desc[UR36][R4.64] ;  /* 0x0000002404047981 */ /* 0x000ea4000c1e1100 */
[----:B--2---:R-:W-:-:S04]  /*56d0*/  I2FP.F32.U32 R0, R4 ;  /* 0x0000000400007245 */ /* 0x004fc80000201000 */
[----:B------:R-:W-:-:S04]  /*56e0*/  F2FP.BF16.F32.PACK_AB R0, RZ, R0 ;  /* 0x00000000ff00723e */ /* 0x000fc800000010ff */
[----:B------:R-:W-:Y:S01]  /*56f0*/  PRMT R18, R0, 0x7610, R18 ;  /* 0x0000761000127816 */ /* 0x000fe20000000012 */
[----:B------:R-:W-:Y:S06]  /*5700*/  BRA `(.L_x_595) ;  /* 0x0000000c00c47947 */ /* 0x000fec0003800000 */
.L_x_592:
        /* <DEDUP_REMOVED lines=11> */
.L_x_597:
[----:B------:R-:W2:Y:S02]  /*57c0*/  LDG.E R4, desc[UR36][R4.64] ;  /* 0x0000002404047981 */ /* 0x000ea4000c1e1900 */
[----:B--2---:R-:W-:-:S04]  /*57d0*/  I2FP.F32.S32 R0, R4 ;  /* 0x0000000400007245 */ /* 0x004fc80000201400 */
[----:B------:R-:W-:-:S04]  /*57e0*/  F2FP.BF16.F32.PACK_AB R0, RZ, R0 ;  /* 0x00000000ff00723e */ /* 0x000fc800000010ff */
[----:B------:R-:W-:Y:S01]  /*57f0*/  PRMT R18, R0, 0x7610, R18 ;  /* 0x0000761000127816 */ /* 0x000fe20000000012 */
[----:B------:R-:W-:Y:S06]  /*5800*/  BRA `(.L_x_595) ;  /* 0x0000000c00847947 */ /* 0x000fec0003800000 */
.L_x_596:
[----:B------:R-:W2:Y:S02]  /*5810*/  LDG.E.U16 R4, desc[UR36][R4.64] ;  /* 0x0000002404047981 */ /* 0x000ea4000c1e1500 */
[----:B--2---:R-:W0:Y:S02]  /*5820*/  I2F.S16 R0, R4 ;  /* 0x0000000400007306 */ /* 0x004e240000101400 */
[----:B0-----:R-:W-:-:S04]  /*5830*/  F2FP.BF16.F32.PACK_AB R0, RZ, R0 ;  /* 0x00000000ff00723e */ /* 0x001fc800000010ff */
[----:B------:R-:W-:Y:S01]  /*5840*/  PRMT R18, R0, 0x7610, R18 ;  /* 0x0000761000127816 */ /* 0x000fe20000000012 */
[----:B------:R-:W-:Y:S06]  /*5850*/  BRA `(.L_x_595) ;  /* 0x0000000c00707947 */ /* 0x000fec0003800000 */
.L_x_591:
        /* <DEDUP_REMOVED lines=9> */
.L_x_599:
[----:B------:R-:W2:Y:S02]  /*58f0*/  LDG.E.U16 R0, desc[UR36][R4.64] ;  /* 0x0000002404007981 */ /* 0x000ea4000c1e1500 */
[----:B--2---:R-:W-:-:S05]  /*5900*/  HADD2.F32 R0, -RZ, R0.H0_H0 ;  /* 0x20000000ff007230 */ /* 0x004fca0000004100 */
[----:B------:R-:W-:-:S04]  /*5910*/  F2FP.BF16.F32.PACK_AB R0, RZ, R0 ;  /* 0x00000000ff00723e */ /* 0x000fc800000010ff */
[----:B------:R-:W-:Y:S01]  /*5920*/  PRMT R18, R0, 0x7610, R18 ;  /* 0x0000761000127816 */ /* 0x000fe20000000012 */
[----:B------:R-:W-:Y:S06]  /*5930*/  BRA `(.L_x_595) ;  /* 0x0000000c00387947 */ /* 0x000fec0003800000 */
.L_x_598:
        /* <DEDUP_REMOVED lines=9> */
.L_x_601:
[----:B------:R-:W2:Y:S02]  /*59d0*/  LDG.E.U16 R4, desc[UR36][R4.64] ;  /* 0x0000002404047981 */ /* 0x000ea4000c1e1500 */
[----:B--2---:R-:W-:-:S05]  /*59e0*/  HADD2.F32 R0, -RZ, R4.H0_H0 ;  /* 0x20000004ff007230 */ /* 0x004fca0000004100 */
[----:B------:R-:W-:-:S04]  /*59f0*/  F2FP.BF16.F32.PACK_AB R0, RZ, R0 ;  /* 0x00000000ff00723e */ /* 0x000fc800000010ff */
[----:B------:R-:W-:Y:S01]  /*5a00*/  PRMT R18, R0, 0x7610, R18 ;  /* 0x0000761000127816 */ /* 0x000fe20000000012 */
[----:B------:R-:W-:Y:S06]  /*5a10*/  BRA `(.L_x_595) ;  /* 0x0000000c00007947 */ /* 0x000fec0003800000 */
.L_x_600:
        /* <DEDUP_REMOVED lines=9> */
.L_x_590:
        /* <DEDUP_REMOVED lines=14> */
.L_x_604:
        /* <DEDUP_REMOVED lines=9> */
.L_x_603:
        /* <DEDUP_REMOVED lines=27> */
.L_x_606:
        /* <DEDUP_REMOVED lines=15> */
.L_x_605:
[----:B------:R0:W5:Y:S01]  /*5ec0*/  LDG.E.U16 R18, desc[UR36][R4.64] ;  /* 0x0000002404127981 */ /* 0x000162000c1e1500 */
[----:B------:R-:W-:Y:S05]  /*5ed0*/  BRA `(.L_x_595) ;  /* 0x0000000400d07947 */ /* 0x000fea0003800000 */
.L_x_602:
        /* <DEDUP_REMOVED lines=13> */
.L_x_609:
        /* <DEDUP_REMOVED lines=21> */
.L_x_613:
[----:B------:R-:W-:Y:S05]  /*6100*/  BSYNC.RECONVERGENT B1 ;  /* 0x0000000000017941 */ /* 0x000fea0003800200 */
.L_x_612:
[----:B------:R-:W-:Y:S01]  /*6110*/  IMAD.SHL.U32 R0, R0, 0x100000, RZ ;  /* 0x0010000000007824 */ /* 0x000fe200078e00ff */
[----:B------:R-:W-:-:S04]  /*6120*/  LEA R3, R3, 0x3b800000, 0x17 ;  /* 0x3b80000003037811 */ /* 0x000fc800078eb8ff */
[----:B------:R-:W-:-:S07]  /*6130*/  LOP3.LUT R0, R3, R0, R7, 0xfe, !PT ;  /* 0x0000000003007212 */ /* 0x000fce00078efe07 */
.L_x_611:
[----:B------:R-:W-:Y:S05]  /*6140*/  BSYNC.RECONVERGENT B0 ;  /* 0x0000000000007941 */ /* 0x000fea0003800200 */
.L_x_610:
[----:B------:R-:W-:-:S04]  /*6150*/  F2FP.BF16.F32.PACK_AB R0, RZ, R0 ;  /* 0x00000000ff00723e */ /* 0x000fc800000010ff */
[----:B------:R-:W-:Y:S01]  /*6160*/  PRMT R18, R0, 0x7610, R18 ;  /* 0x0000761000127816 */ /* 0x000fe20000000012 */
[----:B------:R-:W-:Y:S06]  /*6170*/  BRA `(.L_x_595) ;  /* 0x0000000400287947 */ /* 0x000fec0003800000 */
.L_x_608:
        /* <DEDUP_REMOVED lines=21> */
.L_x_617:
[----:B------:R-:W-:Y:S05]  /*62d0*/  BSYNC.RECONVERGENT B1 ;  /* 0x0000000000017941 */ /* 0x000fea0003800200 */
.L_x_616:
[----:B------:R-:W-:Y:S01]  /*62e0*/  IMAD.SHL.U32 R0, R0, 0x200000, RZ ;  /* 0x0020000000007824 */ /* 0x000fe200078e00ff */
[----:B------:R-:W-:-:S04]  /*62f0*/  LEA R3, R3, 0x37800000, 0x17 ;  /* 0x3780000003037811 */ /* 0x000fc800078eb8ff */
[----:B------:R-:W-:-:S07]  /*6300*/  LOP3.LUT R0, R3, R0, R7, 0xfe, !PT ;  /* 0x0000000003007212 */ /* 0x000fce00078efe07 */
.L_x_615:
[----:B------:R-:W-:Y:S05]  /*6310*/  BSYNC.RECONVERGENT B0 ;  /* 0x0000000000007941 */ /* 0x000fea0003800200 */
.L_x_614:
[----:B------:R-:W-:-:S04]  /*6320*/  F2FP.BF16.F32.PACK_AB R0, RZ, R0 ;  /* 0x00000000ff00723e */ /* 0x000fc800000010ff */
[----:B------:R-:W-:Y:S01]  /*6330*/  PRMT R18, R0, 0x7610, R18 ;  /* 0x0000761000127816 */ /* 0x000fe20000000012 */
[----:B------:R-:W-:Y:S06]  /*6340*/  BRA `(.L_x_595) ;  /* 0x0000000000b47947 */ /* 0x000fec0003800000 */
.L_x_607:
        /* <DEDUP_REMOVED lines=14> */
.L_x_621:
[----:B------:R-:W-:Y:S05]  /*6430*/  BSYNC.RECONVERGENT B0 ;  /* 0x0000000000007941 */ /* 0x000fea0003800200 */
.L_x_620:
[----:B------:R-:W-:-:S04]  /*6440*/  F2FP.BF16.F32.PACK_AB R0, RZ, R0 ;  /* 0x00000000ff00723e */ /* 0x000fc800000010ff */
[----:B------:R-:W-:Y:S01]  /*6450*/  PRMT R18, R0, 0x7610, R18 ;  /* 0x0000761000127816 */ /* 0x000fe20000000012 */
[----:B------:R-:W-:Y:S06]  /*6460*/  BRA `(.L_x_595) ;  /* 0x00000000006c7947 */ /* 0x000fec0003800000 */
.L_x_594:
        /* <DEDUP_REMOVED lines=16> */
.L_x_622:
[----:B------:R-:W-:Y:S01]  /*6570*/  PRMT R18, RZ, 0x7610, R18 ;  /* 0x00007610ff127816 */ /* 0x000fe20000000012 */
[----:B------:R-:W-:Y:S06]  /*6580*/  BRA `(.L_x_595) ;  /* 0x0000000000247947 */ /* 0x000fec0003800000 */
.L_x_619:
[----:B------:R-:W2:Y:S02]  /*6590*/  LDG.E.64 R4, desc[UR36][R4.64] ;  /* 0x0000002404047981 */ /* 0x000ea4000c1e1b00 */
[----:B--2---:R-:W0:Y:S02]  /*65a0*/  I2F.U64 R0, R4 ;  /* 0x0000000400007312 */ /* 0x004e240000301000 */
[----:B0-----:R-:W-:-:S04]  /*65b0*/  F2FP.BF16.F32.PACK_AB R0, RZ, R0 ;  /* 0x00000000ff00723e */ /* 0x001fc800000010ff */
[----:B------:R-:W-:Y:S01]  /*65c0*/  PRMT R18, R0, 0x7610, R18 ;  /* 0x0000761000127816 */ /* 0x000fe20000000012 */
[----:B------:R-:W-:Y:S06]  /*65d0*/  BRA `(.L_x_595) ;  /* 0x0000000000107947 */ /* 0x000fec0003800000 */
.L_x_618:
[----:B------:R-:W2:Y:S02]  /*65e0*/  LDG.E R4, desc[UR36][R4.64] ;  /* 0x0000002404047981 */ /* 0x000ea4000c1e1900 */
[----:B--2---:R-:W-:-:S04]  /*65f0*/  I2FP.F32.U32 R0, R4 ;  /* 0x0000000400007245 */ /* 0x004fc80000201000 */
[----:B------:R-:W-:-:S04]  /*6600*/  F2FP.BF16.F32.PACK_AB R0, RZ, R0 ;  /* 0x00000000ff00723e */ /* 0x000fc800000010ff */
[----:B------:R-:W-:-:S07]  /*6610*/  PRMT R18, R0, 0x7610, R18 ;  /* 0x0000761000127816 */ /* 0x000fce0000000012 */
.L_x_595:
[----:B------:R-:W-:-:S07]  /*6620*/  VIADD R23, R23, 0x80 ;  /* 0x0000008017177836 */ /* 0x000fce0000000000 */
.L_x_556:
[----:B------:R-:W-:Y:S05]  /*6630*/  BSYNC.RECONVERGENT B6 ;  /* 0x0000000000067941 */ /* 0x000fea0003800200 */
.L_x_555:
        /* <DEDUP_REMOVED lines=27> */
.L_x_628:
[----:B------:R-:W2:Y:S02]  /*67f0*/  LDG.E.U8 R4, desc[UR36][R4.64] ;  /* 0x0000002404047981 */ /* 0x000ea4000c1e1100 */
[----:B--2---:R-:W-:-:S04]  /*6800*/  I2FP.F32.U32 R0, R4 ;  /* 0x0000000400007245 */ /* 0x004fc80000201000 */
[----:B------:R-:W-:-:S04]  /*6810*/  F2FP.BF16.F32.PACK_AB R0, RZ, R0 ;  /* 0x00000000ff00723e */ /* 0x000fc800000010ff */
[----:B------:R-:W-:Y:S01]  /*6820*/  PRMT R17, R0, 0x7610, R17 ;  /* 0x0000761000117816 */ /* 0x000fe20000000011 */
[----:B------:R-:W-:Y:S06]  /*6830*/  BRA `(.L_x_630) ;  /* 0x0000000c00c47947 */ /* 0x000fec0003800000 */
.L_x_627:
        /* <DEDUP_REMOVED lines=11> */
.L_x_632:
[----:B------:R-:W2:Y:S02]  /*68f0*/  LDG.E R4, desc[UR36][R4.64] ;  /* 0x0000002404047981 */ /* 0x000ea4000c1e1900 */
[----:B--2---:R-:W-:-:S04]  /*6900*/  I2FP.F32.S32 R0, R4 ;  /* 0x0000000400007245 */ /* 0x004fc80000201400 */
[----:B------:R-:W-:-:S04]  /*6910*/  F2FP.BF16.F32.PACK_AB R0, RZ, R0 ;  /* 0x00000000ff00723e */ /* 0x000fc800000010ff */
[----:B------:R-:W-:Y:S01]  /*6920*/  PRMT R17, R0, 0x7610, R17 ;  /* 0x0000761000117816 */ /* 0x000fe20000000011 */
[----:B------:R-:W-:Y:S06]  /*6930*/  BRA `(.L_x_630) ;  /* 0x0000000c00847947 */ /* 0x000fec0003800000 */
.L_x_631:
[----:B------:R-:W2:Y:S02]  /*6940*/  LDG.E.U16 R4, desc[UR36][R4.64] ;  /* 0x0000002404047981 */ /* 0x000ea4000c1e1500 */
[----:B--2---:R-:W0:Y:S02]  /*6950*/  I2F.S16 R0, R4 ;  /* 0x0000000400007306 */ /* 0x004e240000101400 */
[----:B0-----:R-:W-:-:S04]  /*6960*/  F2FP.BF16.F32.PACK_AB R0, RZ, R0 ;  /* 0x00000000ff00723e */ /* 0x001fc800000010ff */
[----:B------:R-:W-:Y:S01]  /*6970*/  PRMT R17, R0, 0x7610, R17 ;  /* 0x0000761000117816 */ /* 0x000fe20000000011 */
[----:B------:R-:W-:Y:S06]  /*6980*/  BRA `(.L_x_630) ;  /* 0x0000000c00707947 */ /* 0x000fec0003800000 */
.L_x_626:
        /* <DEDUP_REMOVED lines=9> */
.L_x_634:
[----:B------:R-:W2:Y:S02]  /*6a20*/  LDG.E.U16 R0, desc[UR36][R4.64] ;  /* 0x0000002404007981 */ /* 0x000ea4000c1e1500 */
[----:B--2---:R-:W-:-:S05]  /*6a30*/  HADD2.F32 R0, -RZ, R0.H0_H0 ;  /* 0x20000000ff007230 */ /* 0x004fca0000004100 */
[----:B------:R-:W-:-:S04]  /*6a40*/  F2FP.BF16.F32.PACK_AB R0, RZ, R0 ;  /* 0x00000000ff00723e */ /* 0x000fc800000010ff */
[----:B------:R-:W-:Y:S01]  /*6a50*/  PRMT R17, R0, 0x7610, R17 ;  /* 0x0000761000117816 */ /* 0x000fe20000000011 */
[----:B------:R-:W-:Y:S06]  /*6a60*/  BRA `(.L_x_630) ;  /* 0x0000000c00387947 */ /* 0x000fec0003800000 */
.L_x_633:
        /* <DEDUP_REMOVED lines=9> */
.L_x_636:
[----:B------:R-:W2:Y:S02]  /*6b00*/  LDG.E.U16 R4, desc[UR36][R4.64] ;  /* 0x0000002404047981 */ /* 0x000ea4000c1e1500 */
[----:B--2---:R-:W-:-:S05]  /*6b10*/  HADD2.F32 R0, -RZ, R4.H0_H0 ;  /* 0x20000004ff007230 */ /* 0x004fca0000004100 */
[----:B------:R-:W-:-:S04]  /*6b20*/  F2FP.BF16.F32.PACK_AB R0, RZ, R0 ;  /* 0x00000000ff00723e */ /* 0x000fc800000010ff */
[----:B------:R-:W-:Y:S01]  /*6b30*/  PRMT R17, R0, 0x7610, R17 ;  /* 0x0000761000117816 */ /* 0x000fe20000000011 */
[----:B------:R-:W-:Y:S06]  /*6b40*/  BRA `(.L_x_630) ;  /* 0x0000000c00007947 */ /* 0x000fec0003800000 */
.L_x_635:
        /* <DEDUP_REMOVED lines=9> */
.L_x_625:
        /* <DEDUP_REMOVED lines=14> */
.L_x_639:
        /* <DEDUP_REMOVED lines=9> */
.L_x_638:
        /* <DEDUP_REMOVED lines=27> */
.L_x_641:
        /* <DEDUP_REMOVED lines=15> */
.L_x_640:
[----:B------:R0:W5:Y:S01]  /*6ff0*/  LDG.E.U16 R17, desc[UR36][R4.64] ;  /* 0x0000002404117981 */ /* 0x000162000c1e1500 */
[----:B------:R-:W-:Y:S05]  /*7000*/  BRA `(.L_x_630) ;  /* 0x0000000400d07947 */ /* 0x000fea0003800000 */
.L_x_637:
        /* <DEDUP_REMOVED lines=13> */
.L_x_644:
        /* <DEDUP_REMOVED lines=21> */
.L_x_648:
[----:B------:R-:W-:Y:S05]  /*7230*/  BSYNC.RECONVERGENT B1 ;  /* 0x0000000000017941 */ /* 0x000fea0003800200 */
.L_x_647:
[----:B------:R-:W-:Y:S01]  /*7240*/  IMAD.SHL.U32 R0, R0, 0x100000, RZ ;  /* 0x0010000000007824 */ /* 0x000fe200078e00ff */
[----:B------:R-:W-:-:S04]  /*7250*/  LEA R3, R3, 0x3b800000, 0x17 ;  /* 0x3b80000003037811 */ /* 0x000fc800078eb8ff */
[----:B------:R-:W-:-:S07]  /*7260*/  LOP3.LUT R0, R3, R0, R7, 0xfe, !PT ;  /* 0x0000000003007212 */ /* 0x000fce00078efe07 */
.L_x_646:
[----:B------:R-:W-:Y:S05]  /*7270*/  BSYNC.RECONVERGENT B0 ;  /* 0x0000000000007941 */ /* 0x000fea0003800200 */
.L_x_645:
[----:B------:R-:W-:-:S04]  /*7280*/  F2FP.BF16.F32.PACK_AB R0, RZ, R0 ;  /* 0x00000000ff00723e */ /* 0x000fc800000010ff */
[----:B------:R-:W-:Y:S01]  /*7290*/  PRMT R17, R0, 0x7610, R17 ;  /* 0x0000761000117816 */ /* 0x000fe20000000011 */
[----:B------:R-:W-:Y:S06]  /*72a0*/  BRA `(.L_x_630) ;  /* 0x0000000400287947 */ /* 0x000fec0003800000 */
.L_x_643:
        /* <DEDUP_REMOVED lines=21> */
.L_x_652:
[----:B------:R-:W-:Y:S05]  /*7400*/  BSYNC.RECONVERGENT B1 ;  /* 0x0000000000017941 */ /* 0x000fea0003800200 */
.L_x_651:
[----:B------:R-:W-:Y:S01]  /*7410*/  IMAD.SHL.U32 R0, R0, 0x200000, RZ ;  /* 0x0020000000007824 */ /* 0x000fe200078e00ff */
[----:B------:R-:W-:-:S04]  /*7420*/  LEA R3, R3, 0x37800000, 0x17 ;  /* 0x3780000003037811 */ /* 0x000fc800078eb8ff */
[----:B------:R-:W-:-:S07]  /*7430*/  LOP3.LUT R0, R3, R0, R7, 0xfe, !PT ;  /* 0x0000000003007212 */ /* 0x000fce00078efe07 */
.L_x_650:
[----:B------:R-:W-:Y:S05]  /*7440*/  BSYNC.RECONVERGENT B0 ;  /* 0x0000000000007941 */ /* 0x000fea0003800200 */
.L_x_649:
[----:B------:R-:W-:-:S04]  /*7450*/  F2FP.BF16.F32.PACK_AB R0, RZ, R0 ;  /* 0x00000000ff00723e */ /* 0x000fc800000010ff */
[----:B------:R-:W-:Y:S01]  /*7460*/  PRMT R17, R0, 0x7610, R17 ;  /* 0x0000761000117816 */ /* 0x000fe20000000011 */
[----:B------:R-:W-:Y:S06]  /*7470*/  BRA `(.L_x_630) ;  /* 0x0000000000b47947 */ /* 0x000fec0003800000 */
.L_x_642:
        /* <DEDUP_REMOVED lines=14> */
.L_x_656:
[----:B------:R-:W-:Y:S05]  /*7560*/  BSYNC.RECONVERGENT B0 ;  /* 0x0000000000007941 */ /* 0x000fea0003800200 */
.L_x_655:
[----:B------:R-:W-:-:S04]  /*7570*/  F2FP.BF16.F32.PACK_AB R0, RZ, R0 ;  /* 0x00000000ff00723e */ /* 0x000fc800000010ff */
[----:B------:R-:W-:Y:S01]  /*7580*/  PRMT R17, R0, 0x7610, R17 ;  /* 0x0000761000117816 */ /* 0x000fe20000000011 */
[----:B------:R-:W-:Y:S06]  /*7590*/  BRA `(.L_x_630) ;  /* 0x00000000006c7947 */ /* 0x000fec0003800000 */
.L_x_629:
        /* <DEDUP_REMOVED lines=16> */
.L_x_657:
[----:B------:R-:W-:Y:S01]  /*76a0*/  PRMT R17, RZ, 0x7610, R17 ;  /* 0x00007610ff117816 */ /* 0x000fe20000000011 */
[----:B------:R-:W-:Y:S06]  /*76b0*/  BRA `(.L_x_630) ;  /* 0x0000000000247947 */ /* 0x000fec0003800000 */
.L_x_654:
[----:B------:R-:W2:Y:S02]  /*76c0*/  LDG.E.64 R4, desc[UR36][R4.64] ;  /* 0x0000002404047981 */ /* 0x000ea4000c1e1b00 */
[----:B--2---:R-:W0:Y:S02]  /*76d0*/  I2F.U64 R0, R4 ;  /* 0x0000000400007312 */ /* 0x004e240000301000 */
[----:B0-----:R-:W-:-:S04]  /*76e0*/  F2FP.BF16.F32.PACK_AB R0, RZ, R0 ;  /* 0x00000000ff00723e */ /* 0x001fc800000010ff */
[----:B------:R-:W-:Y:S01]  /*76f0*/  PRMT R17, R0, 0x7610, R17 ;  /* 0x0000761000117816 */ /* 0x000fe20000000011 */
[----:B------:R-:W-:Y:S06]  /*7700*/  BRA `(.L_x_630) ;  /* 0x0000000000107947 */ /* 0x000fec0003800000 */
.L_x_653:
[----:B------:R-:W2:Y:S02]  /*7710*/  LDG.E R4, desc[UR36][R4.64] ;  /* 0x0000002404047981 */ /* 0x000ea4000c1e1900 */
[----:B--2---:R-:W-:-:S04]  /*7720*/  I2FP.F32.U32 R0, R4 ;  /* 0x0000000400007245 */ /* 0x004fc80000201000 */
[----:B------:R-:W-:-:S04]  /*7730*/  F2FP.BF16.F32.PACK_AB R0, RZ, R0 ;  /* 0x00000000ff00723e */ /* 0x000fc800000010ff */
[----:B------:R-:W-:-:S07]  /*7740*/  PRMT R17, R0, 0x7610, R17 ;  /* 0x0000761000117816 */ /* 0x000fce0000000011 */
.L_x_630:
        /* <DEDUP_REMOVED lines=21> */
.L_x_661:
[----:B------:R-:W2:Y:S02]  /*78a0*/  LDG.E.U8 R4, desc[UR36][R4.64] ;  /* 0x0000002404047981 */ /* 0x000ea4000c1e1100 */
[----:B--2---:R-:W-:-:S04]  /*78b0*/  I2FP.F32.U32 R0, R4 ;  /* 0x0000000400007245 */ /* 0x004fc80000201000 */
[----:B------:R-:W-:Y:S01]  /*78c0*/  F2FP.BF16.F32.PACK_AB R0, RZ, R0 ;  /* 0x00000000ff00723e */ /* 0x000fe200000010ff */
[----:B------:R-:W-:Y:S06]  /*78d0*/  BRA `(.L_x_624) ;  /* 0x0000000c00887947 */ /* 0x000fec0003800000 */
.L_x_660:
        /* <DEDUP_REMOVED lines=10> */
.L_x_664:
[----:B------:R-:W2:Y:S02]  /*7980*/  LDG.E R4, desc[UR36][R4.64] ;  /* 0x0000002404047981 */ /* 0x000ea4000c1e1900 */
[----:B--2---:R-:W-:-:S04]  /*7990*/  I2FP.F32.S32 R0, R4 ;  /* 0x0000000400007245 */ /* 0x004fc80000201400 */
[----:B------:R-:W-:Y:S01]  /*79a0*/  F2FP.BF16.F32.PACK_AB R0, RZ, R0 ;  /* 0x00000000ff00723e */ /* 0x000fe200000010ff */
[----:B------:R-:W-:Y:S06]  /*79b0*/  BRA `(.L_x_624) ;  /* 0x0000000c00507947 */ /* 0x000fec0003800000 */
.L_x_663:
[----:B------:R-:W2:Y:S02]  /*79c0*/  LDG.E.U16 R4, desc[UR36][R4.64] ;  /* 0x0000002404047981 */ /* 0x000ea4000c1e1500 */
[----:B--2---:R-:W0:Y:S02]  /*79d0*/  I2F.S16 R0, R4 ;  /* 0x0000000400007306 */ /* 0x004e240000101400 */
[----:B0-----:R-:W-:Y:S01]  /*79e0*/  F2FP.BF16.F32.PACK_AB R0, RZ, R0 ;  /* 0x00000000ff00723e */ /* 0x001fe200000010ff */
[----:B------:R-:W-:Y:S06]  /*79f0*/  BRA `(.L_x_624) ;  /* 0x0000000c00407947 */ /* 0x000fec0003800000 */
.L_x_659:
        /* <DEDUP_REMOVED lines=9> */
.L_x_666:
[----:B------:R-:W2:Y:S02]  /*7a90*/  LDG.E.U16 R0, desc[UR36][R4.64] ;  /* 0x0000002404007981 */ /* 0x000ea4000c1e1500 */
[----:B--2---:R-:W-:-:S05]  /*7aa0*/  HADD2.F32 R0, -RZ, R0.H0_H0 ;  /* 0x20000000ff007230 */ /* 0x004fca0000004100 */
[----:B------:R-:W-:Y:S01]  /*7ab0*/  F2FP.BF16.F32.PACK_AB R0, RZ, R0 ;  /* 0x00000000ff00723e */ /* 0x000fe200000010ff */
[----:B------:R-:W-:Y:S06]  /*7ac0*/  BRA `(.L_x_624) ;  /* 0x0000000c000c7947 */ /* 0x000fec0003800000 */
.L_x_665:
        /* <DEDUP_REMOVED lines=9> */
.L_x_668:
[----:B------:R-:W2:Y:S02]  /*7b60*/  LDG.E.U16 R4, desc[UR36][R4.64] ;  /* 0x0000002404047981 */ /* 0x000ea4000c1e1500 */
[----:B--2---:R-:W-:-:S05]  /*7b70*/  HADD2.F32 R0, -RZ, R4.H0_H0 ;  /* 0x20000004ff007230 */ /* 0x004fca0000004100 */
[----:B------:R-:W-:Y:S01]  /*7b80*/  F2FP.BF16.F32.PACK_AB R0, RZ, R0 ;  /* 0x00000000ff00723e */ /* 0x000fe200000010ff */
[----:B------:R-:W-:Y:S06]  /*7b90*/  BRA `(.L_x_624) ;  /* 0x0000000800d87947 */ /* 0x000fec0003800000 */
.L_x_667:
        /* <DEDUP_REMOVED lines=8> */
.L_x_658:
        /* <DEDUP_REMOVED lines=13> */
.L_x_671:
        /* <DEDUP_REMOVED lines=8> */
.L_x_670:
        /* <DEDUP_REMOVED lines=27> */
.L_x_673:
        /* <DEDUP_REMOVED lines=12> */
[----:B------:R-:W-:Y:S01]  /*7fe0*/  F2FP.BF16.F32.PACK_AB R0, RZ, R0 ;  /* 0x00000000ff00723e */ /* 0x000fe200000010ff */
[----:B------:R-:W-:Y:S06]  /*7ff0*/  BRA `(.L_x_624) ;  /* 0x0000000400c07947 */ /* 0x000fec0003800000 */
.L_x_672:
[----:B------:R1:W5:Y:S01]  /*8000*/  LDG.E.U16 R0, desc[UR36][R4.64] ;  /* 0x0000002404007981 */ /* 0x000362000c1e1500 */
[----:B------:R-:W-:Y:S05]  /*8010*/  BRA `(.L_x_624) ;  /* 0x0000000400b87947 */ /* 0x000fea0003800000 */
.L_x_669:
        /* <DEDUP_REMOVED lines=12> */
.L_x_676:
        /* <DEDUP_REMOVED lines=21> */
.L_x_680:
[----:B------:R-:W-:Y:S05]  /*8230*/  BSYNC.RECONVERGENT B1 ;  /* 0x0000000000017941 */ /* 0x000fea0003800200 */
.L_x_679:
[----:B------:R-:W-:Y:S01]  /*8240*/  IMAD.SHL.U32 R0, R0, 0x100000, RZ ;  /* 0x0010000000007824 */ /* 0x000fe200078e00ff */
[----:B------:R-:W-:-:S04]  /*8250*/  LEA R3, R3, 0x3b800000, 0x17 ;  /* 0x3b80000003037811 */ /* 0x000fc800078eb8ff */
[----:B------:R-:W-:-:S07]  /*8260*/  LOP3.LUT R0, R3, R0, R7, 0xfe, !PT ;  /* 0x0000000003007212 */ /* 0x000fce00078efe07 */
.L_x_678:
[----:B------:R-:W-:Y:S05]  /*8270*/  BSYNC.RECONVERGENT B0 ;  /* 0x0000000000007941 */ /* 0x000fea0003800200 */
.L_x_677:
[----:B------:R-:W-:Y:S01]  /*8280*/  F2FP.BF16.F32.PACK_AB R0, RZ, R0 ;  /* 0x00000000ff00723e */ /* 0x000fe200000010ff */
[----:B------:R-:W-:Y:S06]  /*8290*/  BRA `(.L_x_624) ;  /* 0x0000000400187947 */ /* 0x000fec0003800000 */
.L_x_675:
        /* <DEDUP_REMOVED lines=21> */
.L_x_684:
[----:B------:R-:W-:Y:S05]  /*83f0*/  BSYNC.RECONVERGENT B1 ;  /* 0x0000000000017941 */ /* 0x000fea0003800200 */
.L_x_683:
[----:B------:R-:W-:Y:S01]  /*8400*/  IMAD.SHL.U32 R0, R0, 0x200000, RZ ;  /* 0x0020000000007824 */ /* 0x000fe200078e00ff */
[----:B------:R-:W-:-:S04]  /*8410*/  LEA R3, R3, 0x37800000, 0x17 ;  /* 0x3780000003037811 */ /* 0x000fc800078eb8ff */
[----:B------:R-:W-:-:S07]  /*8420*/  LOP3.LUT R0, R3, R0, R7, 0xfe, !PT ;  /* 0x0000000003007212 */ /* 0x000fce00078efe07 */
.L_x_682:
[----:B------:R-:W-:Y:S05]  /*8430*/  BSYNC.RECONVERGENT B0 ;  /* 0x0000000000007941 */ /* 0x000fea0003800200 */
.L_x_681:
[----:B------:R-:W-:Y:S01]  /*8440*/  F2FP.BF16.F32.PACK_AB R0, RZ, R0 ;  /* 0x00000000ff00723e */ /* 0x000fe200000010ff */
[----:B------:R-:W-:Y:S06]  /*8450*/  BRA `(.L_x_624) ;  /* 0x0000000000a87947 */ /* 0x000fec0003800000 */
.L_x_674:
        /* <DEDUP_REMOVED lines=14> */
.L_x_688:
[----:B------:R-:W-:Y:S05]  /*8540*/  BSYNC.RECONVERGENT B0 ;  /* 0x0000000000007941 */ /* 0x000fea0003800200 */
.L_x_687:
[----:B------:R-:W-:Y:S01]  /*8550*/  F2FP.BF16.F32.PACK_AB R0, RZ, R0 ;  /* 0x00000000ff00723e */ /* 0x000fe200000010ff */
[----:B------:R-:W-:Y:S06]  /*8560*/  BRA `(.L_x_624) ;  /* 0x0000000000647947 */ /* 0x000fec0003800000 */
.L_x_662:
        /* <DEDUP_REMOVED lines=16> */
.L_x_689:
[----:B------:R-:W-:Y:S01]  /*8670*/  PRMT R0, RZ, 0x7610, R0 ;  /* 0x00007610ff007816 */ /* 0x000fe20000000000 */
[----:B------:R-:W-:Y:S06]  /*8680*/  BRA `(.L_x_624) ;  /* 0x00000000001c7947 */ /* 0x000fec0003800000 */
.L_x_686:
[----:B------:R-:W2:Y:S02]  /*8690*/  LDG.E.64 R4, desc[UR36][R4.64] ;  /* 0x0000002404047981 */ /* 0x000ea4000c1e1b00 */
[----:B--2---:R-:W0:Y:S02]  /*86a0*/  I2F.U64 R0, R4 ;  /* 0x0000000400007312 */ /* 0x004e240000301000 */
[----:B0-----:R-:W-:Y:S01]  /*86b0*/  F2FP.BF16.F32.PACK_AB R0, RZ, R0 ;  /* 0x00000000ff00723e */ /* 0x001fe200000010ff */
[----:B------:R-:W-:Y:S06]  /*86c0*/  BRA `(.L_x_624) ;  /* 0x00000000000c7947 */ /* 0x000fec0003800000 */
.L_x_685:
[----:B------:R-:W2:Y:S02]  /*86d0*/  LDG.E R4, desc[UR36][R4.64] ;  /* 0x0000002404047981 */ /* 0x000ea4000c1e1900 */
[----:B--2---:R-:W-:-:S04]  /*86e0*/  I2FP.F32.U32 R0, R4 ;  /* 0x0000000400007245 */ /* 0x004fc80000201000 */
[----:B------:R-:W-:-:S07]  /*86f0*/  F2FP.BF16.F32.PACK_AB R0, RZ, R0 ;  /* 0x00000000ff00723e */ /* 0x000fce00000010ff */
.L_x_624:
[----:B------:R-:W-:Y:S05]  /*8700*/  BSYNC.RECONVERGENT B6 ;  /* 0x0000000000067941 */ /* 0x000fea0003800200 */
.L_x_623:
[CC--:B------:R-:W-:Y:S01]  /*8710*/  ISETP.GE.AND P0, PT, R25.reuse, R16.reuse, PT ;  /* 0x000000101900720c */ /* 0x0c0fe20003f06270 */
[C---:B------:R-:W-:Y:S01]  /*8720*/  VIADD R23, R25.reuse, 0x80 ;  /* 0x0000008019177836 */ /* 0x040fe20000000000 */
[----:B------:R-:W-:Y:S01]  /*8730*/  BSSY.RECONVERGENT B6, `(.L_x_690) ;  /* 0x000012c000067945 */ /* 0x000fe20003800200 */
[C---:B01----:R-:W-:Y:S02]  /*8740*/  VIADD R5, R25.reuse, 0x100 ;  /* 0x0000010019057836 */ /* 0x043fe40000000000 */
[----:B------:R-:W-:Y:S01]  /*8750*/  VIADD R7, R25, 0x180 ;  /* 0x0000018019077836 */ /* 0x000fe20000000000 */
[-C--:B------:R-:W-:Y:S02]  /*8760*/  ISETP.GE.AND P3, PT, R23, R16.reuse, PT ;  /* 0x000000101700720c */ /* 0x080fe40003f66270 */
[-C--:B------:R-:W-:Y:S02]  /*8770*/  ISETP.GE.AND P2, PT, R5, R16.reuse, PT ;  /* 0x000000100500720c */ /* 0x080fe40003f46270 */
[----:B------:R-:W-:-:S03]  /*8780*/  ISETP.GE.AND P1, PT, R7, R16, PT ;  /* 0x000000100700720c */ /* 0x000fc60003f26270 */
[----:B-----5:R-:W-:Y:S02]  /*8790*/  @!P0 IMAD.U32 R27, R27, 0x10000, RZ ;  /* 0x000100001b1b8824 */ /* 0x020fe400078e00ff */
[----:B------:R-:W-:Y:S02]  /*87a0*/  @!P0 IMAD.U32 R26, R26, 0x10000, RZ ;  /* 0x000100001a1a8824 */ /* 0x000fe400078e00ff */
[----:B------:R-:W-:Y:S02]  /*87b0*/  @!P0 FMUL.FTZ R27, R27, 0.16666667163372039795 ;  /* 0x3e2aaaab1b1b8820 */ /* 0x000fe40000410000 */
[----:B------:R-:W-:Y:S01]  /*87c0*/  @!P3 IMAD.U32 R24, R24, 0x10000, RZ ;  /* 0x000100001818b824 */ /* 0x000fe200078e00ff */
[----:B------:R-:W-:Y:S01]  /*87d0*/  @!P0 FSETP.GEU.FTZ.AND P4, PT, |R26|, 3, PT ;  /* 0x404000001a00880b */ /* 0x000fe20003f9e200 */
[----:B------:R-:W-:Y:S02]  /*87e0*/  @!P3 IMAD.U32 R4, R22, 0x10000, RZ ;  /* 0x000100001604b824 */ /* 0x000fe400078e00ff */
[----:B------:R-:W-:Y:S01]  /*87f0*/  @!P3 FMUL.FTZ R24, R24, 0.16666667163372039795 ;  /* 0x3e2aaaab1818b820 */ /* 0x000fe20000410000 */
[----:B------:R-:W-:Y:S01]  /*8800*/  @!P0 FSEL R27, R27, RZ, !P4 ;  /* 0x000000ff1b1b8208 */ /* 0x000fe20006000000 */
[----:B------:R-:W-:Y:S01]  /*8810*/  @!P2 IMAD.U32 R5, R18, 0x10000, RZ ;  /* 0x000100001205a824 */ /* 0x000fe200078e00ff */
[----:B------:R-:W-:Y:S01]  /*8820*/  @!P3 FSETP.GEU.FTZ.AND P4, PT, |R4|, 3, PT ;  /* 0x404000000400b80b */ /* 0x000fe20003f9e200 */
[----:B------:R-:W-:Y:S01]  /*8830*/  @!P2 IMAD.U32 R4, R19, 0x10000, RZ ;  /* 0x000100001304a824 */ /* 0x000fe200078e00ff */
[----:B------:R0:W1:Y:S01]  /*8840*/  @!P0 F2F.BF16.F32 R3, R27 ;  /* 0x0000001b00038304 */ /* 0x0000620000202000 */
[----:B------:R-:W-:Y:S01]  /*8850*/  @!P1 IMAD.U32 R0, R0, 0x10000, RZ ;  /* 0x0001000000009824 */ /* 0x000fe200078e00ff */
[----:B------:R-:W-:Y:S01]  /*8860*/  @!P3 FSEL R24, R24, RZ, !P4 ;  /* 0x000000ff1818b208 */ /* 0x000fe20006000000 */
[----:B------:R-:W-:Y:S01]  /*8870*/  @!P2 FMUL.FTZ R4, R4, 0.16666667163372039795 ;  /* 0x3e2aaaab0404a820 */ /* 0x000fe20000410000 */
[----:B------:R-:W-:Y:S01]  /*8880*/  @!P2 FSETP.GEU.FTZ.AND P4, PT, |R5|, 3, PT ;  /* 0x404000000500a80b */ /* 0x000fe20003f9e200 */
[----:B------:R-:W-:-:S02]  /*8890*/  @!P1 IMAD.U32 R5, R17, 0x10000, RZ ;  /* 0x0001000011059824 */ /* 0x000fc400078e00ff */
[----:B------:R-:W2:Y:S01]  /*88a0*/  LDC.U8 R17, c[0x0][0x3c8] ;  /* 0x0000f200ff117b82 */ /* 0x000ea20000000000 */
[----:B------:R0:W3:Y:S01]  /*88b0*/  @!P3 F2F.BF16.F32 R22, R24 ;  /* 0x000000180016b304 */ /* 0x0000e20000202000 */
[----:B------:R-:W-:Y:S01]  /*88c0*/  @!P1 FMUL.FTZ R5, R5, 0.16666667163372039795 ;  /* 0x3e2aaaab05059820 */ /* 0x000fe20000410000 */
[----:B------:R-:W-:Y:S02]  /*88d0*/  @!P1 FSETP.GEU.FTZ.AND P3, PT, |R0|, 3, PT ;  /* 0x404000000000980b */ /* 0x000fe40003f7e200 */
[----:B------:R-:W-:Y:S02]  /*88e0*/  @!P2 FSEL R4, R4, RZ, !P4 ;  /* 0x000000ff0404a208 */ /* 0x000fe40006000000 */
[----:B------:R-:W-:Y:S02]  /*88f0*/  @!P1 FSEL R5, R5, RZ, !P3 ;  /* 0x000000ff05059208 */ /* 0x000fe40005800000 */
[----:B------:R0:W4:Y:S08]  /*8900*/  @!P2 F2F.BF16.F32 R18, R4 ;  /* 0x000000040012a304 */ /* 0x0001300000202000 */
[----:B------:R0:W0:Y:S01]  /*8910*/  @!P1 F2F.BF16.F32 R19, R5 ;  /* 0x0000000500139304 */ /* 0x0000220000202000 */
[----:B-1-3--:R-:W-:Y:S05]  /*8920*/  @P0 BRA `(.L_x_691) ;  /* 0x0000001000300947 */ /* 0x00afea0003800000 */
[----:B------:R-:W1:Y:S01]  /*8930*/  LDCU UR4, c[0x0][0x3cc] ;  /* 0x00007980ff0477ac */ /* 0x000e620008000800 */
[----:B------:R-:W3:Y:S01]  /*8940*/  LDC.64 R8, c[0x0][0x3a0] ;  /* 0x0000e800ff087b82 */ /* 0x000ee20000000a00 */
[----:B------:R-:W-:Y:S01]  /*8950*/  IMAD R0, R2, 0x200, R25 ;  /* 0x0000020002007824 */ /* 0x000fe200078e0219 */
[----:B0-2---:R-:W-:-:S03]  /*8960*/  PRMT R4, R17, 0x9910, RZ ;  /* 0x0000991011047816 */ /* 0x005fc600000000ff */
[----:B-1----:R-:W-:Y:S02]  /*8970*/  IMAD R5, R0, UR4, RZ ;  /* 0x0000000400057c24 */ /* 0x002fe4000f8e02ff */
[----:B------:R-:W-:-:S05]  /*8980*/  IMAD.MOV.U32 R0, RZ, RZ, R4 ;  /* 0x000000ffff007224 */ /* 0x000fca00078e0004 */
[----:B------:R-:W-:Y:S02]  /*8990*/  ISETP.GT.AND P0, PT, R0, 0x9, PT ;  /* 0x000000090000780c */ /* 0x000fe40003f04270 */
[----:B---3--:R-:W-:-:S05]  /*89a0*/  IADD3 R8, P1, PT, R5, R8, RZ ;  /* 0x0000000805087210 */ /* 0x008fca0007f3e0ff */
[----:B------:R-:W-:-:S06]  /*89b0*/  IMAD.X R9, RZ, RZ, R9, P1 ;  /* 0x000000ffff097224 */ /* 0x000fcc00008e0609 */
[----:B------:R-:W-:Y:S05]  /*89c0*/  @P0 BRA `(.L_x_692) ;  /* 0x0000000400340947 */ /* 0x000fea0003800000 */
[----:B------:R-:W-:-:S13]  /*89d0*/  ISETP.GT.AND P0, PT, R0, 0x4, PT ;  /* 0x000000040000780c */ /* 0x000fda0003f04270 */
[----:B------:R-:W-:Y:S05]  /*89e0*/  @P0 BRA `(.L_x_693) ;  /* 0x0000000000940947 */ /* 0x000fea0003800000 */
[----:B------:R-:W-:-:S13]  /*89f0*/  ISETP.GT.AND P0, PT, R0, 0x1, PT ;  /* 0x000000010000780c */ /* 0x000fda0003f04270 */
[----:B------:R-:W-:Y:S05]  /*8a00*/  @P0 BRA `(.L_x_694) ;  /* 0x0000000000380947 */ /* 0x000fea0003800000 */
[----:B------:R-:W-:-:S13]  /*8a10*/  ISETP.NE.AND P0, PT, R17, RZ, PT ;  /* 0x000000ff1100720c */ /* 0x000fda0003f05270 */
[----:B------:R-:W-:Y:S05]  /*8a20*/  @!P0 BRA `(.L_x_695) ;  /* 0x00000000001c8947 */ /* 0x000fea0003800000 */
[----:B------:R-:W-:-:S13]  /*8a30*/  ISETP.NE.AND P0, PT, R0, 0x1, PT ;  /* 0x000000010000780c */ /* 0x000fda0003f05270 */
[----:B------:R-:W-:Y:S05]  /*8a40*/  @P0 BRA `(.L_x_696) ;  /* 0x0000000c00380947 */ /* 0x000fea0003800000 */
[----:B------:R-:W-:Y:S02]  /*8a50*/  IMAD.U32 R3, R3, 0x10000, RZ ;  /* 0x0001000003037824 */ /* 0x000fe400078e00ff */
[----:B------:R-:W-:-:S04]  /*8a60*/  IMAD.MOV.U32 R25, RZ, RZ, R23 ;  /* 0x000000ffff197224 */ /* 0x000fc800078e0017 */
[----:B------:R-:W0:Y:S02]  /*8a70*/  F2I.FTZ.TRUNC.NTZ R3, R3 ;  /* 0x0000000300037305 */ /* 0x000e24000021f100 */
[----:B0-----:R0:W-:Y:S01]  /*8a80*/  STG.E.U8 desc[UR36][R8.64], R3 ;  /* 0x0000000308007986 */ /* 0x0011e2000c101124 */
[----:B------:R-:W-:Y:S05]  /*8a90*/  BRA `(.L_x_691) ;  /* 0x0000000c00d47947 */ /* 0x000fea0003800000 */
.L_x_695:
[----:B------:R-:W-:Y:S02]  /*8aa0*/  IMAD.U32 R5, R3, 0x10000, RZ ;  /* 0x0001000003057824 */ /* 0x000fe400078e00ff */
[----:B------:R-:W-:-:S04]  /*8ab0*/  IMAD.MOV.U32 R25, RZ, RZ, R23 ;  /* 0x000000ffff197224 */ /* 0x000fc800078e0017 */
[----:B------:R-:W0:Y:S02]  /*8ac0*/  F2I.S64.TRUNC R4, R5 ;  /* 0x0000000500047311 */ /* 0x000e24000020d900 */
[----:B0-----:R0:W-:Y:S01]  /*8ad0*/  STG.E.U8 desc[UR36][R8.64], R4 ;  /* 0x0000000408007986 */ /* 0x0011e2000c101124 */
[----:B------:R-:W-:Y:S05]  /*8ae0*/  BRA `(.L_x_691) ;  /* 0x0000000c00c07947 */ /* 0x000fea0003800000 */
.L_x_694:
[----:B------:R-:W-:-:S13]  /*8af0*/  ISETP.NE.AND P0, PT, R0, 0x2, PT ;  /* 0x000000020000780c */ /* 0x000fda0003f05270 */
[----:B------:R-:W-:Y:S05]  /*8b00*/  @!P0 BRA `(.L_x_697) ;  /* 0x0000000000388947 */ /* 0x000fea0003800000 */
[----:B------:R-:W-:-:S13]  /*8b10*/  ISETP.NE.AND P0, PT, R0, 0x3, PT ;  /* 0x000000030000780c */ /* 0x000fda0003f05270 */
[----:B------:R-:W-:Y:S05]  /*8b20*/  @!P0 BRA `(.L_x_698) ;  /* 0x00000000001c8947 */ /* 0x000fea0003800000 */
[----:B------:R-:W-:-:S13]  /*8b30*/  ISETP.NE.AND P0, PT, R0, 0x4, PT ;  /* 0x000000040000780c */ /* 0x000fda0003f05270 */
[----:B------:R-:W-:Y:S05]  /*8b40*/  @P0 BRA `(.L_x_696) ;  /* 0x0000000800f80947 */ /* 0x000fea0003800000 */
[----:B------:R-:W-:Y:S02]  /*8b50*/  IMAD.U32 R4, R3, 0x10000, RZ ;  /* 0x0001000003047824 */ /* 0x000fe400078e00ff */
[----:B------:R-:W-:-:S04]  /*8b60*/  IMAD.MOV.U32 R25, RZ, RZ, R23 ;  /* 0x000000ffff197224 */ /* 0x000fc800078e0017 */
[----:B------:R-:W0:Y:S02]  /*8b70*/  F2I.S64.TRUNC R4, R4 ;  /* 0x0000000400047311 */ /* 0x000e24000020d900 */
[----:B0-----:R0:W-:Y:S01]  /*8b80*/  STG.E.64 desc[UR36][R8.64], R4 ;  /* 0x0000000408007986 */ /* 0x0011e2000c101b24 */
[----:B------:R-:W-:Y:S05]  /*8b90*/  BRA `(.L_x_691) ;  /* 0x0000000c00947947 */ /* 0x000fea0003800000 */
.L_x_698:
[----:B------:R-:W-:Y:S02]  /*8ba0*/  IMAD.U32 R3, R3, 0x10000, RZ ;  /* 0x0001000003037824 */ /* 0x000fe400078e00ff */
[----:B------:R-:W-:-:S04]  /*8bb0*/  IMAD.MOV.U32 R25, RZ, RZ, R23 ;  /* 0x000000ffff197224 */ /* 0x000fc800078e0017 */
[----:B------:R-:W0:Y:S02]  /*8bc0*/  F2I.FTZ.TRUNC.NTZ R3, R3 ;  /* 0x0000000300037305 */ /* 0x000e24000021f100 */
[----:B0-----:R0:W-:Y:S01]  /*8bd0*/  STG.E desc[UR36][R8.64], R3 ;  /* 0x0000000308007986 */ /* 0x0011e2000c101924 */
[----:B------:R-:W-:Y:S05]  /*8be0*/  BRA `(.L_x_691) ;  /* 0x0000000c00807947 */ /* 0x000fea0003800000 */
.L_x_697:
[----:B------:R-:W-:Y:S02]  /*8bf0*/  IMAD.U32 R3, R3, 0x10000, RZ ;  /* 0x0001000003037824 */ /* 0x000fe400078e00ff */
[----:B------:R-:W-:-:S04]  /*8c00*/  IMAD.MOV.U32 R25, RZ, RZ, R23 ;  /* 0x000000ffff197224 */ /* 0x000fc800078e0017 */
[----:B------:R-:W0:Y:S02]  /*8c10*/  F2I.FTZ.TRUNC.NTZ R3, R3 ;  /* 0x0000000300037305 */ /* 0x000e24000021f100 */
[----:B0-----:R0:W-:Y:S01]  /*8c20*/  STG.E.U16 desc[UR36][R8.64], R3 ;  /* 0x0000000308007986 */ /* 0x0011e2000c101524 */
[----:B------:R-:W-:Y:S05]  /*8c30*/  BRA `(.L_x_691) ;  /* 0x0000000c006c7947 */ /* 0x000fea0003800000 */
.L_x_693:
[----:B------:R-:W-:-:S13]  /*8c40*/  ISETP.GT.AND P0, PT, R0, 0x6, PT ;  /* 0x000000060000780c */ /* 0x000fda0003f04270 */
[----:B------:R-:W-:Y:S05]  /*8c50*/  @P0 BRA `(.L_x_699) ;  /* 0x0000000000340947 */ /* 0x000fea0003800000 */
[----:B------:R-:W-:-:S13]  /*8c60*/  ISETP.NE.AND P0, PT, R0, 0x5, PT ;  /* 0x000000050000780c */ /* 0x000fda0003f05270 */
[----:B------:R-:W-:Y:S05]  /*8c70*/  @!P0 BRA `(.L_x_700) ;  /* 0x0000000000188947 */ /* 0x000fea0003800000 */
[----:B------:R-:W-:-:S13]  /*8c80*/  ISETP.NE.AND P0, PT, R0, 0x6, PT ;  /* 0x000000060000780c */ /* 0x000fda0003f05270 */
[----:B------:R-:W-:Y:S05]  /*8c90*/  @P0 BRA `(.L_x_696) ;  /* 0x0000000800a40947 */ /* 0x000fea0003800000 */
[----:B------:R-:W-:Y:S02]  /*8ca0*/  IMAD.U32 R3, R3, 0x10000, RZ ;  /* 0x0001000003037824 */ /* 0x000fe400078e00ff */
[----:B------:R-:W-:-:S03]  /*8cb0*/  IMAD.MOV.U32 R25, RZ, RZ, R23 ;  /* 0x000000ffff197224 */ /* 0x000fc600078e0017 */
[----:B------:R3:W-:Y:S01]  /*8cc0*/  STG.E desc[UR36][R8.64], R3 ;  /* 0x0000000308007986 */ /* 0x0007e2000c101924 */
[----:B------:R-:W-:Y:S05]  /*8cd0*/  BRA `(.L_x_691) ;  /* 0x0000000c00447947 */ /* 0x000fea0003800000 */
.L_x_700:
[----:B------:R-:W-:Y:S02]  /*8ce0*/  IMAD.U32 R0, R3, 0x10000, RZ ;  /* 0x0001000003007824 */ /* 0x000fe400078e00ff */
[----:B------:R-:W-:-:S03]  /*8cf0*/  IMAD.MOV.U32 R25, RZ, RZ, R23 ;  /* 0x000000ffff197224 */ /* 0x000fc600078e0017 */
[----:B------:R-:W-:-:S05]  /*8d00*/  F2FP.F16.F32.PACK_AB R0, RZ, R0 ;  /* 0x00000000ff00723e */ /* 0x000fca00000000ff */
[----:B------:R1:W-:Y:S01]  /*8d10*/  STG.E.U16 desc[UR36][R8.64], R0 ;  /* 0x0000000008007986 */ /* 0x0003e2000c101524 */
[----:B------:R-:W-:Y:S05]  /*8d20*/  BRA `(.L_x_691) ;  /* 0x0000000c00307947 */ /* 0x000fea0003800000 */
.L_x_699:
[----:B------:R-:W-:-:S13]  /*8d30*/  ISETP.NE.AND P0, PT, R0, 0x7, PT ;  /* 0x000000070000780c */ /* 0x000fda0003f05270 */
[----:B------:R-:W-:Y:S05]  /*8d40*/  @!P0 BRA `(.L_x_701) ;  /* 0x00000000003c8947 */ /* 0x000fea0003800000 */
[----:B------:R-:W-:-:S13]  /*8d50*/  ISETP.NE.AND P0, PT, R0, 0x8, PT ;  /* 0x000000080000780c */ /* 0x000fda0003f05270 */
[----:B------:R-:W-:Y:S05]  /*8d60*/  @!P0 BRA `(.L_x_702) ;  /* 0x00000000001c8947 */ /* 0x000fea0003800000 */
[----:B------:R-:W-:-:S13]  /*8d70*/  ISETP.NE.AND P0, PT, R0, 0x9, PT ;  /* 0x000000090000780c */ /* 0x000fda0003f05270 */
[----:B------:R-:W-:Y:S05]  /*8d80*/  @P0 BRA `(.L_x_696) ;  /* 0x0000000800680947 */ /* 0x000fea0003800000 */
[----:B------:R-:W-:Y:S02]  /*8d90*/  IMAD.U32 R4, R3, 0x10000, RZ ;  /* 0x0001000003047824 */ /* 0x000fe400078e00ff */
[----:B------:R-:W-:Y:S02]  /*8da0*/  IMAD.MOV.U32 R5, RZ, RZ, RZ ;  /* 0x000000ffff057224 */ /* 0x000fe400078e00ff */
[----:B------:R-:W-:-:S03]  /*8db0*/  IMAD.MOV.U32 R25, RZ, RZ, R23 ;  /* 0x000000ffff197224 */ /* 0x000fc600078e0017 */
[----:B------:R0:W-:Y:S01]  /*8dc0*/  STG.E.64 desc[UR36][R8.64], R4 ;  /* 0x0000000408007986 */ /* 0x0001e2000c101b24 */
[----:B------:R-:W-:Y:S05]  /*8dd0*/  BRA `(.L_x_691) ;  /* 0x0000000c00047947 */ /* 0x000fea0003800000 */
.L_x_702:
[----:B------:R-:W-:Y:S02]  /*8de0*/  IMAD.U32 R3, R3, 0x10000, RZ ;  /* 0x0001000003037824 */ /* 0x000fe400078e00ff */
[----:B------:R-:W-:-:S03]  /*8df0*/  IMAD.MOV.U32 R25, RZ, RZ, R23 ;  /* 0x000000ffff197224 */ /* 0x000fc600078e0017 */
[----:B------:R-:W-:-:S04]  /*8e00*/  F2FP.F16.F32.PACK_AB R3, RZ, R3 ;  /* 0x00000003ff03723e */ /* 0x000fc800000000ff */
[----:B------:R-:W-:-:S05]  /*8e10*/  PRMT R3, R3, 0x5410, RZ ;  /* 0x0000541003037816 */ /* 0x000fca00000000ff */
[----:B------:R0:W-:Y:S01]  /*8e20*/  STG.E desc[UR36][R8.64], R3 ;  /* 0x0000000308007986 */ /* 0x0001e2000c101924 */
[----:B------:R-:W-:Y:S05]  /*8e30*/  BRA `(.L_x_691) ;  /* 0x0000000800ec7947 */ /* 0x000fea0003800000 */
.L_x_701:
[----:B------:R-:W-:Y:S02]  /*8e40*/  IMAD.U32 R4, R3, 0x10000, RZ ;  /* 0x0001000003047824 */ /* 0x000fe400078e00ff */
[----:B------:R-:W-:Y:S02]  /*8e50*/  IMAD.MOV.U32 R25, RZ, RZ, R23 ;  /* 0x000000ffff197224 */ /* 0x000fe400078e0017 */
[----:B------:R-:W-:-:S06]  /*8e60*/  FMUL.FTZ R4, R4, 1 ;  /* 0x3f80000004047820 */ /* 0x000fcc0000410000 */
[----:B------:R-:W0:Y:S02]  /*8e70*/  F2F.F64.F32 R4, R4 ;  /* 0x0000000400047310 */ /* 0x000e240000201800 */
[----:B0-----:R0:W-:Y:S01]  /*8e80*/  STG.E.64 desc[UR36][R8.64], R4 ;  /* 0x0000000408007986 */ /* 0x0011e2000c101b24 */
[----:B------:R-:W-:Y:S05]  /*8e90*/  BRA `(.L_x_691) ;  /* 0x0000000800d47947 */ /* 0x000fea0003800000 */
.L_x_692:
[----:B------:R-:W-:-:S13]  /*8ea0*/  ISETP.GT.AND P0, PT, R0, 0x18, PT ;  /* 0x000000180000780c */ /* 0x000fda0003f04270 */
[----:B------:R-:W-:Y:S05]  /*8eb0*/  @P0 BRA `(.L_x_703) ;  /* 0x0000000400080947 */ /* 0x000fea0003800000 */
        /* <DEDUP_REMOVED lines=8> */
[----:B------:R-:W-:-:S04]  /*8f40*/  FSETP.NEU.FTZ.AND P0, PT, R3, RZ, PT ;  /* 0x000000ff0300720b */ /* 0x000fc80003f1d000 */
[----:B------:R-:W-:-:S05]  /*8f50*/  SEL R3, RZ, 0x1, !P0 ;  /* 0x00000001ff037807 */ /* 0x000fca0004000000 */
[----:B------:R0:W-:Y:S01]  /*8f60*/  STG.E.U8 desc[UR36][R8.64], R3 ;  /* 0x0000000308007986 */ /* 0x0001e2000c101124 */
[----:B------:R-:W-:Y:S05]  /*8f70*/  BRA `(.L_x_691) ;  /* 0x00000008009c7947 */ /* 0x000fea0003800000 */
.L_x_705:
[----:B------:R-:W-:Y:S01]  /*8f80*/  IMAD.U32 R3, R3, 0x10000, RZ ;  /* 0x0001000003037824 */ /* 0x000fe200078e00ff */
[----:B------:R-:W-:Y:S01]  /*8f90*/  CS2R R6, SRZ ;  /* 0x0000000000067805 */ /* 0x000fe2000001ff00 */
[----:B------:R-:W-:Y:S02]  /*8fa0*/  IMAD.MOV.U32 R25, RZ, RZ, R23 ;  /* 0x000000ffff197224 */ /* 0x000fe400078e0017 */
[----:B------:R-:W-:-:S04]  /*8fb0*/  FMUL.FTZ R3, R3, 1 ;  /* 0x3f80000003037820 */ /* 0x000fc80000410000 */
[----:B------:R-:W0:Y:S02]  /*8fc0*/  F2F.F64.F32 R4, R3 ;  /* 0x0000000300047310 */ /* 0x000e240000201800 */
[----:B0-----:R0:W-:Y:S01]  /*8fd0*/  STG.E.128 desc[UR36][R8.64], R4 ;  /* 0x0000000408007986 */ /* 0x0011e2000c101d24 */
[----:B------:R-:W-:Y:S05]  /*8fe0*/  BRA `(.L_x_691) ;  /* 0x0000000800807947 */ /* 0x000fea0003800000 */
.L_x_704:
[----:B------:R-:W-:-:S13]  /*8ff0*/  ISETP.NE.AND P0, PT, R0, 0xf, PT ;  /* 0x0000000f0000780c */ /* 0x000fda0003f05270 */
[----:B------:R-:W-:Y:S05]  /*9000*/  @!P0 BRA `(.L_x_706) ;  /* 0x0000000000a88947 */ /* 0x000fea0003800000 */
[----:B------:R-:W-:-:S13]  /*9010*/  ISETP.NE.AND P0, PT, R0, 0x17, PT ;  /* 0x000000170000780c */ /* 0x000fda0003f05270 */
[----:B------:R-:W-:Y:S05]  /*9020*/  @!P0 BRA `(.L_x_707) ;  /* 0x0000000000508947 */ /* 0x000fea0003800000 */
[----:B------:R-:W-:-:S13]  /*9030*/  ISETP.NE.AND P0, PT, R0, 0x18, PT ;  /* 0x000000180000780c */ /* 0x000fda0003f05270 */
[----:B------:R-:W-:Y:S05]  /*9040*/  @P0 BRA `(.L_x_696) ;  /* 0x0000000400b80947 */ /* 0x000fea0003800000 */
[----:B------:R-:W-:Y:S01]  /*9050*/  IMAD.U32 R6, R3, 0x10000, RZ ;  /* 0x0001000003067824 */ /* 0x000fe200078e00ff */
        /* <DEDUP_REMOVED lines=12> */
.L_x_709:
[----:B------:R-:W-:Y:S05]  /*9120*/  BSYNC.RECONVERGENT B0 ;  /* 0x0000000000007941 */ /* 0x000fea0003800200 */
.L_x_708:
[----:B------:R-:W-:Y:S01]  /*9130*/  LOP3.LUT R5, R0, 0x80, R5, 0xf8, !PT ;  /* 0x0000008000057812 */ /* 0x000fe200078ef805 */
[----:B------:R-:W-:-:S04]  /*9140*/  IMAD.MOV.U32 R25, RZ, RZ, R23 ;  /* 0x000000ffff197224 */ /* 0x000fc800078e0017 */
[----:B------:R0:W-:Y:S01]  /*9150*/  STG.E.U8 desc[UR36][R8.64], R5 ;  /* 0x0000000508007986 */ /* 0x0001e2000c101124 */
[----:B------:R-:W-:Y:S05]  /*9160*/  BRA `(.L_x_691) ;  /* 0x0000000800207947 */ /* 0x000fea0003800000 */
.L_x_707:
[----:B------:R-:W-:Y:S01]  /*9170*/  IMAD.U32 R6, R3, 0x10000, RZ ;  /* 0x0001000003067824 */ /* 0x000fe200078e00ff */
[----:B------:R-:W-:Y:S04]  /*9180*/  BSSY.RECONVERGENT B0, `(.L_x_710) ;  /* 0x000000e000007945 */ /* 0x000fe80003800200 */
[----:B------:R-:W-:Y:S02]  /*9190*/  LOP3.LUT R4, R6, 0x7fffffff, RZ, 0xc0, !PT ;  /* 0x7fffffff06047812 */ /* 0x000fe400078ec0ff */
[----:B------:R-:W-:Y:S02]  /*91a0*/  SHF.R.U32.HI R5, RZ, 0x18, R6 ;  /* 0x00000018ff057819 */ /* 0x000fe40000011606 */
[----:B------:R-:W-:-:S13]  /*91b0*/  ISETP.GE.U32.AND P1, PT, R4, 0x47800000, PT ;  /* 0x478000000400780c */ /* 0x000fda0003f26070 */
[----:B------:R-:W-:Y:S01]  /*91c0*/  @P1 IMAD.MOV.U32 R0, RZ, RZ, 0x7f ;  /* 0x0000007fff001424 */ /* 0x000fe200078e00ff */
[----:B------:R-:W-:-:S04]  /*91d0*/  @P1 ISETP.GT.U32.AND P0, PT, R4, 0x7f800000, PT ;  /* 0x7f8000000400180c */ /* 0x000fc80003f04070 */
[----:B------:R-:W-:Y:S01]  /*91e0*/  @P1 SEL R0, R0, 0x7c, P0 ;  /* 0x0000007c00001807 */ /* 0x000fe20000000000 */
[----:B------:R-:W-:Y:S08]  /*91f0*/  @P1 BRA `(.L_x_711) ;  /* 0x0000000000181947 */ /* 0x000ff00003800000 */
[----:B------:R-:W-:-:S13]  /*9200*/  ISETP.GT.U32.AND P0, PT, R4, 0x387fffff, PT ;  /* 0x387fffff0400780c */ /* 0x000fda0003f04070 */
[----:B------:R-:W-:-:S04]  /*9210*/  @P0 SHF.R.U32.HI R0, RZ, 0x15, R6 ;  /* 0x00000015ff000819 */ /* 0x000fc80000011606 */
[----:B------:R-:W-:Y:S01]  /*9220*/  @P0 LOP3.LUT R3, R0, 0x1, RZ, 0xc0, !PT ;  /* 0x0000000100030812 */ /* 0x000fe200078ec0ff */
[----:B------:R-:W-:-:S03]  /*9230*/  @!P0 FADD.FTZ R0, R4, 128 ;  /* 0x4300000004008421 */ /* 0x000fc60000010000 */
[----:B------:R-:W-:-:S04]  /*9240*/  @P0 IADD3 R3, PT, PT, R6, 0x80fffff, R3 ;  /* 0x080fffff06030810 */ /* 0x000fc80007ffe003 */
[----:B------:R-:W-:-:S07]  /*9250*/  @P0 SHF.R.U32.HI R0, RZ, 0x15, R3 ;  /* 0x00000015ff000819 */ /* 0x000fce0000011603 */
.L_x_711:
[----:B------:R-:W-:Y:S05]  /*9260*/  BSYNC.RECONVERGENT B0 ;  /* 0x0000000000007941 */ /* 0x000fea0003800200 */
.L_x_710:
[----:B------:R-:W-:Y:S01]  /*9270*/  LOP3.LUT R5, R0, 0x80, R5, 0xf8, !PT ;  /* 0x0000008000057812 */ /* 0x000fe200078ef805 */
[----:B------:R-:W-:-:S04]  /*9280*/  IMAD.MOV.U32 R25, RZ, RZ, R23 ;  /* 0x000000ffff197224 */ /* 0x000fc800078e0017 */
[----:B------:R0:W-:Y:S01]  /*9290*/  STG.E.U8 desc[UR36][R8.64], R5 ;  /* 0x0000000508007986 */ /* 0x0001e2000c101124 */
[----:B------:R-:W-:Y:S05]  /*92a0*/  BRA `(.L_x_691) ;  /* 0x0000000400d07947 */ /* 0x000fea0003800000 */
.L_x_706:
[----:B------:R0:W-:Y:S01]  /*92b0*/  STG.E.U16 desc[UR36][R8.64], R3 ;  /* 0x0000000308007986 */ /* 0x0001e2000c101524 */
[----:B------:R-:W-:Y:S01]  /*92c0*/  IMAD.MOV.U32 R25, RZ, RZ, R23 ;  /* 0x000000ffff197224 */ /* 0x000fe200078e0017 */
[----:B------:R-:W-:Y:S06]  /*92d0*/  BRA `(.L_x_691) ;  /* 0x0000000400c47947 */ /* 0x000fec0003800000 */
.L_x_703:
[----:B------:R-:W-:-:S13]  /*92e0*/  ISETP.GT.AND P0, PT, R0, 0x1b, PT ;  /* 0x0000001b0000780c */ /* 0x000fda0003f04270 */
[----:B------:R-:W-:Y:S05]  /*92f0*/  @P0 BRA `(.L_x_712) ;  /* 0x0000000000f40947 */ /* 0x000fea0003800000 */
        /* <DEDUP_REMOVED lines=8> */
[----:B------:R-:W0:Y:S02]  /*9380*/  F2I.FTZ.U32.TRUNC.NTZ R3, R3 ;  /* 0x0000000300037305 */ /* 0x000e24000021f000 */
[----:B0-----:R0:W-:Y:S01]  /*9390*/  STG.E.U16 desc[UR36][R8.64], R3 ;  /* 0x0000000308007986 */ /* 0x0011e2000c101524 */
[----:B------:R-:W-:Y:S05]  /*93a0*/  BRA `(.L_x_691) ;  /* 0x0000000400907947 */ /* 0x000fea0003800000 */
.L_x_714:
[----:B------:R-:W-:Y:S01]  /*93b0*/  IMAD.U32 R3, R3, 0x10000, RZ ;  /* 0x0001000003037824 */ /* 0x000fe200078e00ff */
[----:B------:R-:W-:Y:S01]  /*93c0*/  BSSY.RECONVERGENT B0, `(.L_x_715) ;  /* 0x0000014000007945 */ /* 0x000fe20003800200 */
[----:B------:R-:W-:-:S03]  /*93d0*/  IMAD.MOV.U32 R4, RZ, RZ, 0x80 ;  /* 0x00000080ff047424 */ /* 0x000fc600078e00ff */
[----:B------:R-:W-:-:S04]  /*93e0*/  LOP3.LUT R0, R3, 0x7fffffff, RZ, 0xc0, !PT ;  /* 0x7fffffff03007812 */ /* 0x000fc800078ec0ff */
[----:B------:R-:W-:-:S13]  /*93f0*/  ISETP.GT.U32.AND P0, PT, R0, 0x437fffff, PT ;  /* 0x437fffff0000780c */ /* 0x000fda0003f04070 */
[----:B------:R-:W-:Y:S05]  /*9400*/  @P0 BRA `(.L_x_716) ;  /* 0x00000000003c0947 */ /* 0x000fea0003800000 */
[----:B------:R-:W-:-:S13]  /*9410*/  ISETP.GT.U32.AND P0, PT, R0, 0x3bffffff, PT ;  /* 0x3bffffff0000780c */ /* 0x000fda0003f04070 */
[----:B------:R-:W-:Y:S05]  /*9420*/  @P0 BRA `(.L_x_717) ;  /* 0x0000000000140947 */ /* 0x000fea0003800000 */
[----:B------:R-:W-:Y:S01]  /*9430*/  FADD.FTZ R0, R0, 8192 ;  /* 0x4600000000007421 */ /* 0x000fe20000010000 */
[----:B------:R-:W-:-:S04]  /*9440*/  PRMT R4, RZ, 0x7610, R4 ;  /* 0x00007610ff047816 */ /* 0x000fc80000000004 */
[----:B------:R-:W-:-:S13]  /*9450*/  LOP3.LUT P0, R0, R0, 0xff, RZ, 0xc0, !PT ;  /* 0x000000ff00007812 */ /* 0x000fda000780c0ff */
[----:B------:R-:W-:Y:S05]  /*9460*/  @!P0 BRA `(.L_x_716) ;  /* 0x0000000000248947 */ /* 0x000fea0003800000 */
[----:B------:R-:W-:Y:S05]  /*9470*/  BRA `(.L_x_718) ;  /* 0x0000000000147947 */ /* 0x000fea0003800000 */
.L_x_717:
[----:B------:R-:W-:-:S04]  /*9480*/  SHF.R.U32.HI R0, RZ, 0x14, R3 ;  /* 0x00000014ff007819 */ /* 0x000fc80000011603 */
[----:B------:R-:W-:-:S04]  /*9490*/  LOP3.LUT R0, R0, 0x1, RZ, 0xc0, !PT ;  /* 0x0000000100007812 */ /* 0x000fc800078ec0ff */
[----:B------:R-:W-:-:S04]  /*94a0*/  IADD3 R0, PT, PT, R3, 0x487ffff, R0 ;  /* 0x0487ffff03007810 */ /* 0x000fc80007ffe000 */
[----:B------:R-:W-:-:S04]  /*94b0*/  SHF.R.U32.HI R0, RZ, 0x14, R0 ;  /* 0x00000014ff007819 */ /* 0x000fc80000011600 */
[----:B------:R-:W-:-:S07]  /*94c0*/  LOP3.LUT R0, R0, 0xff, RZ, 0xc0, !PT ;  /* 0x000000ff00007812 */ /* 0x000fce00078ec0ff */
.L_x_718:
[----:B------:R-:W-:-:S04]  /*94d0*/  SHF.R.U32.HI R3, RZ, 0x18, R3 ;  /* 0x00000018ff037819 */ /* 0x000fc80000011603 */
[----:B------:R-:W-:-:S04]  /*94e0*/  LOP3.LUT R0, R0, 0x80, R3, 0xf8, !PT ;  /* 0x0000008000007812 */ /* 0x000fc800078ef803 */
[----:B------:R-:W-:-:S07]  /*94f0*/  PRMT R4, R0, 0x7610, R4 ;  /* 0x0000761000047816 */ /* 0x000fce0000000004 */
.L_x_716:
[----:B------:R-:W-:Y:S05]  /*9500*/  BSYNC.RECONVERGENT B0 ;  /* 0x0000000000007941 */ /* 0x000fea0003800200 */
.L_x_715:
[----:B------:R0:W-:Y:S01]  /*9510*/  STG.E.U8 desc[UR36][R8.64], R4 ;  /* 0x0000000408007986 */ /* 0x0001e2000c101124 */
[----:B------:R-:W-:Y:S01]  /*9520*/  IMAD.MOV.U32 R25, RZ, RZ, R23 ;  /* 0x000000ffff197224 */ /* 0x000fe200078e0017 */
[----:B------:R-:W-:Y:S06]  /*9530*/  BRA `(.L_x_691) ;  /* 0x00000004002c7947 */ /* 0x000fec0003800000 */
.L_x_713:
        /* <DEDUP_REMOVED lines=13> */
.L_x_721:
[----:B------:R-:W-:-:S04]  /*9610*/  SHF.R.U32.HI R0, RZ, 0x15, R3 ;  /* 0x00000015ff007819 */ /* 0x000fc80000011603 */
[----:B------:R-:W-:-:S04]  /*9620*/  LOP3.LUT R0, R0, 0x1, RZ, 0xc0, !PT ;  /* 0x0000000100007812 */ /* 0x000fc800078ec0ff */
[----:B------:R-:W-:-:S04]  /*9630*/  IADD3 R0, PT, PT, R3, 0x88fffff, R0 ;  /* 0x088fffff03007810 */ /* 0x000fc80007ffe000 */
[----:B------:R-:W-:-:S04]  /*9640*/  SHF.R.U32.HI R0, RZ, 0x15, R0 ;  /* 0x00000015ff007819 */ /* 0x000fc80000011600 */
[----:B------:R-:W-:-:S07]  /*9650*/  LOP3.LUT R0, R0, 0xff, RZ, 0xc0, !PT ;  /* 0x000000ff00007812 */ /* 0x000fce00078ec0ff */
.L_x_722:
[----:B------:R-:W-:-:S04]  /*9660*/  SHF.R.U32.HI R3, RZ, 0x18, R3 ;  /* 0x00000018ff037819 */ /* 0x000fc80000011603 */
[----:B------:R-:W-:-:S04]  /*9670*/  LOP3.LUT R0, R0, 0x80, R3, 0xf8, !PT ;  /* 0x0000008000007812 */ /* 0x000fc800078ef803 */
[----:B------:R-:W-:-:S07]  /*9680*/  PRMT R4, R0, 0x7610, R4 ;  /* 0x0000761000047816 */ /* 0x000fce0000000004 */
.L_x_720:
[----:B------:R-:W-:Y:S05]  /*9690*/  BSYNC.RECONVERGENT B0 ;  /* 0x0000000000007941 */ /* 0x000fea0003800200 */
.L_x_719:
[----:B------:R0:W-:Y:S01]  /*96a0*/  STG.E.U8 desc[UR36][R8.64], R4 ;  /* 0x0000000408007986 */ /* 0x0001e2000c101124 */
[----:B------:R-:W-:Y:S01]  /*96b0*/  IMAD.MOV.U32 R25, RZ, RZ, R23 ;  /* 0x000000ffff197224 */ /* 0x000fe200078e0017 */
[----:B------:R-:W-:Y:S06]  /*96c0*/  BRA `(.L_x_691) ;  /* 0x0000000000c87947 */ /* 0x000fec0003800000 */
.L_x_712:
[----:B------:R-:W-:-:S13]  /*96d0*/  ISETP.NE.AND P0, PT, R0, 0x1c, PT ;  /* 0x0000001c0000780c */ /* 0x000fda0003f05270 */
[----:B------:R-:W-:Y:S05]  /*96e0*/  @!P0 BRA `(.L_x_723) ;  /* 0x0000000000b08947 */ /* 0x000fea0003800000 */
[----:B------:R-:W-:-:S13]  /*96f0*/  ISETP.NE.AND P0, PT, R0, 0x1d, PT ;  /* 0x0000001d0000780c */ /* 0x000fda0003f05270 */
[----:B------:R-:W-:Y:S05]  /*9700*/  @!P0 BRA `(.L_x_724) ;  /* 0x0000000000948947 */ /* 0x000fea0003800000 */
[----:B------:R-:W-:-:S13]  /*9710*/  ISETP.NE.AND P0, PT, R0, 0x2c, PT ;  /* 0x0000002c0000780c */ /* 0x000fda0003f05270 */
[----:B------:R-:W-:Y:S05]  /*9720*/  @!P0 BRA `(.L_x_725) ;  /* 0x0000000000488947 */ /* 0x000fea0003800000 */
.L_x_696:
        /* <DEDUP_REMOVED lines=15> */
[----:B--2-4-:R-:W-:Y:S05]  /*9820*/  CALL.ABS.NOINC R14 ;  /* 0x000000000e007343 */ /* 0x014fea0003c00000 */
.L_x_726:
[----:B------:R-:W-:Y:S01]  /*9830*/  IMAD.MOV.U32 R25, RZ, RZ, R23 ;  /* 0x000000ffff197224 */ /* 0x000fe200078e0017 */
[----:B------:R-:W-:Y:S06]  /*9840*/  BRA `(.L_x_691) ;  /* 0x0000000000687947 */ /* 0x000fec0003800000 */
.L_x_725:
[----:B------:R-:W-:Y:S02]  /*9850*/  IMAD.U32 R4, R3, 0x10000, RZ ;  /* 0x0001000003047824 */ /* 0x000fe400078e00ff */
[----:B------:R-:W-:-:S03]  /*9860*/  IMAD.MOV.U32 R25, RZ, RZ, R23 ;  /* 0x000000ffff197224 */ /* 0x000fc600078e0017 */
[----:B------:R-:W-:-:S04]  /*9870*/  SHF.R.U32.HI R5, RZ, 0x17, R4 ;  /* 0x00000017ff057819 */ /* 0x000fc80000011604 */
[----:B------:R-:W-:-:S04]  /*9880*/  LOP3.LUT R3, R5, 0xff, RZ, 0xc0, !PT ;  /* 0x000000ff05037812 */ /* 0x000fc800078ec0ff */
[----:B------:R-:W-:-:S13]  /*9890*/  ISETP.NE.AND P2, PT, R3, 0xff, PT ;  /* 0x000000ff0300780c */ /* 0x000fda0003f45270 */
[--C-:B------:R-:W-:Y:S02]  /*98a0*/  @P2 SHF.R.U32.HI R0, RZ, 0x16, R4.reuse ;  /* 0x00000016ff002819 */ /* 0x100fe40000011604 */
[----:B------:R-:W-:Y:S01]  /*98b0*/  @P2 LOP3.LUT P0, RZ, R3, 0x3fffff, R4, 0xf8, !PT ;  /* 0x003fffff03ff2812 */ /* 0x000fe2000780f804 */
[----:B------:R-:W-:Y:S01]  /*98c0*/  IMAD.MOV.U32 R3, RZ, RZ, 0xff ;  /* 0x000000ffff037424 */ /* 0x000fe200078e00ff */
        /* <DEDUP_REMOVED lines=9> */
.L_x_724:
[----:B------:R-:W-:Y:S02]  /*9960*/  IMAD.U32 R4, R3, 0x10000, RZ ;  /* 0x0001000003047824 */ /* 0x000fe400078e00ff */
[----:B------:R-:W-:-:S04]  /*9970*/  IMAD.MOV.U32 R25, RZ, RZ, R23 ;  /* 0x000000ffff197224 */ /* 0x000fc800078e0017 */
[----:B------:R-:W0:Y:S02]  /*9980*/  F2I.U64.TRUNC R4, R4 ;  /* 0x0000000400047311 */ /* 0x000e24000020d800 */
[----:B0-----:R0:W-:Y:S01]  /*9990*/  STG.E.64 desc[UR36][R8.64], R4 ;  /* 0x0000000408007986 */ /* 0x0011e2000c101b24 */
[----:B------:R-:W-:Y:S05]  /*99a0*/  BRA `(.L_x_691) ;  /* 0x0000000000107947 */ /* 0x000fea0003800000 */
.L_x_723:
[----:B------:R-:W-:Y:S02]  /*99b0*/  IMAD.U32 R3, R3, 0x10000, RZ ;  /* 0x0001000003037824 */ /* 0x000fe400078e00ff */
[----:B------:R-:W-:-:S04]  /*99c0*/  IMAD.MOV.U32 R25, RZ, RZ, R23 ;  /* 0x000000ffff197224 */ /* 0x000fc800078e0017 */
[----:B------:R-:W0:Y:S02]  /*99d0*/  F2I.FTZ.U32.TRUNC.NTZ R3, R3 ;  /* 0x0000000300037305 */ /* 0x000e24000021f000 */
[----:B0-----:R0:W-:Y:S02]  /*99e0*/  STG.E desc[UR36][R8.64], R3 ;  /* 0x0000000308007986 */ /* 0x0011e4000c101924 */
.L_x_691:
[----:B------:R-:W-:Y:S05]  /*99f0*/  BSYNC.RECONVERGENT B6 ;  /* 0x0000000000067941 */ /* 0x000fea0003800200 */
.L_x_690:
[----:B------:R-:W-:Y:S01]  /*9a00*/  ISETP.GE.AND P0, PT, R25, R16, PT ;  /* 0x000000101900720c */ /* 0x000fe20003f06270 */
[----:B------:R-:W-:-:S12]  /*9a10*/  BSSY.RECONVERGENT B6, `(.L_x_727) ;  /* 0x00001f0000067945 */ /* 0x000fd80003800200 */
[----:B------:R-:W-:Y:S05]  /*9a20*/  @P0 BRA `(.L_x_728) ;  /* 0x0000001c00b80947 */ /* 0x000fea0003800000 */
[----:B------:R-:W5:Y:S01]  /*9a30*/  LDCU UR4, c[0x0][0x3cc] ;  /* 0x00007980ff0477ac */ /* 0x000f620008000800 */
[----:B01-3--:R-:W0:Y:S01]  /*9a40*/  LDC.64 R8, c[0x0][0x3a0] ;  /* 0x0000e800ff087b82 */ /* 0x00be220000000a00 */
[----:B------:R-:W-:Y:S01]  /*9a50*/  IMAD R0, R2, 0x200, R25 ;  /* 0x0000020002007824 */ /* 0x000fe200078e0219 */
[----:B--2---:R-:W-:-:S03]  /*9a60*/  PRMT R4, R17, 0x9910, RZ ;  /* 0x0000991011047816 */ /* 0x004fc600000000ff */
[----:B-----5:R-:W-:Y:S02]  /*9a70*/  IMAD R3, R0, UR4, RZ ;  /* 0x0000000400037c24 */ /* 0x020fe4000f8e02ff */
[----:B------:R-:W-:-:S05]  /*9a80*/  IMAD.MOV.U32 R0, RZ, RZ, R4 ;  /* 0x000000ffff007224 */ /* 0x000fca00078e0004 */
[----:B------:R-:W-:Y:S02]  /*9a90*/  ISETP.GT.AND P1, PT, R0, 0x9, PT ;  /* 0x000000090000780c */ /* 0x000fe40003f24270 */
[----:B0-----:R-:W-:-:S05]  /*9aa0*/  IADD3 R8, P0, PT, R3, R8, RZ ;  /* 0x0000000803087210 */ /* 0x001fca0007f1e0ff */
        /* <DEDUP_REMOVED lines=10> */
[----:B------:R-:W-:-:S04]  /*9b50*/  IMAD.U32 R22, R22, 0x10000, RZ ;  /* 0x0001000016167824 */ /* 0x000fc800078e00ff */
[----:B------:R-:W0:Y:S02]  /*9b60*/  F2I.FTZ.TRUNC.NTZ R3, R22 ;  /* 0x0000001600037305 */ /* 0x000e24000021f100 */
[----:B0-----:R0:W-:Y:S01]  /*9b70*/  STG.E.U8 desc[UR36][R8.64], R3 ;  /* 0x0000000308007986 */ /* 0x0011e2000c101124 */
[----:B------:R-:W-:Y:S05]  /*9b80*/  BRA `(.L_x_734) ;  /* 0x0000000c007c7947 */ /* 0x000fea0003800000 */
.L_x_732:
[----:B------:R-:W-:-:S06]  /*9b90*/  IMAD.U32 R5, R22, 0x10000, RZ ;  /* 0x0001000016057824 */ /* 0x000fcc00078e00ff */
[----:B------:R-:W0:Y:S02]  /*9ba0*/  F2I.S64.TRUNC R4, R5 ;  /* 0x0000000500047311 */ /* 0x000e24000020d900 */
[----:B0-----:R0:W-:Y:S01]  /*9bb0*/  STG.E.U8 desc[UR36][R8.64], R4 ;  /* 0x0000000408007986 */ /* 0x0011e2000c101124 */
[----:B------:R-:W-:Y:S05]  /*9bc0*/  BRA `(.L_x_734) ;  /* 0x0000000c006c7947 */ /* 0x000fea0003800000 */
.L_x_731:
[----:B------:R-:W-:-:S13]  /*9bd0*/  ISETP.NE.AND P0, PT, R0, 0x2, PT ;  /* 0x000000020000780c */ /* 0x000fda0003f05270 */
[----:B------:R-:W-:Y:S05]  /*9be0*/  @!P0 BRA `(.L_x_735) ;  /* 0x0000000000308947 */ /* 0x000fea0003800000 */
[----:B------:R-:W-:-:S13]  /*9bf0*/  ISETP.NE.AND P0, PT, R0, 0x3, PT ;  /* 0x000000030000780c */ /* 0x000fda0003f05270 */
[----:B------:R-:W-:Y:S05]  /*9c00*/  @!P0 BRA `(.L_x_736) ;  /* 0x0000000000188947 */ /* 0x000fea0003800000 */
[----:B------:R-:W-:-:S13]  /*9c10*/  ISETP.NE.AND P0, PT, R0, 0x4, PT ;  /* 0x000000040000780c */ /* 0x000fda0003f05270 */
[----:B------:R-:W-:Y:S05]  /*9c20*/  @P0 BRA `(.L_x_733) ;  /* 0x0000000800780947 */ /* 0x000fea0003800000 */
[----:B------:R-:W-:-:S06]  /*9c30*/  IMAD.U32 R4, R22, 0x10000, RZ ;  /* 0x0001000016047824 */ /* 0x000fcc00078e00ff */
[----:B------:R-:W0:Y:S02]  /*9c40*/  F2I.S64.TRUNC R4, R4 ;  /* 0x0000000400047311 */ /* 0x000e24000020d900 */
[----:B0-----:R0:W-:Y:S01]  /*9c50*/  STG.E.64 desc[UR36][R8.64], R4 ;  /* 0x0000000408007986 */ /* 0x0011e2000c101b24 */
[----:B------:R-:W-:Y:S05]  /*9c60*/  BRA `(.L_x_734) ;  /* 0x0000000c00447947 */ /* 0x000fea0003800000 */
.L_x_736:
[----:B------:R-:W-:-:S04]  /*9c70*/  IMAD.U32 R22, R22, 0x10000, RZ ;  /* 0x0001000016167824 */ /* 0x000fc800078e00ff */
[----:B------:R-:W0:Y:S02]  /*9c80*/  F2I.FTZ.TRUNC.NTZ R3, R22 ;  /* 0x0000001600037305 */ /* 0x000e24000021f100 */
[----:B0-----:R0:W-:Y:S01]  /*9c90*/  STG.E desc[UR36][R8.64], R3 ;  /* 0x0000000308007986 */ /* 0x0011e2000c101924 */
[----:B------:R-:W-:Y:S05]  /*9ca0*/  BRA `(.L_x_734) ;  /* 0x0000000c00347947 */ /* 0x000fea0003800000 */
.L_x_735:
[----:B------:R-:W-:-:S04]  /*9cb0*/  IMAD.U32 R22, R22, 0x10000, RZ ;  /* 0x0001000016167824 */ /* 0x000fc800078e00ff */
[----:B------:R-:W0:Y:S02]  /*9cc0*/  F2I.FTZ.TRUNC.NTZ R3, R22 ;  /* 0x0000001600037305 */ /* 0x000e24000021f100 */
[----:B0-----:R0:W-:Y:S01]  /*9cd0*/  STG.E.U16 desc[UR36][R8.64], R3 ;  /* 0x0000000308007986 */ /* 0x0011e2000c101524 */
[----:B------:R-:W-:Y:S05]  /*9ce0*/  BRA `(.L_x_734) ;  /* 0x0000000c00247947 */ /* 0x000fea0003800000 */
.L_x_730:
[----:B------:R-:W-:-:S13]  /*9cf0*/  ISETP.GT.AND P0, PT, R0, 0x6, PT ;  /* 0x000000060000780c */ /* 0x000fda0003f04270 */
[----:B------:R-:W-:Y:S05]  /*9d00*/  @P0 BRA `(.L_x_737) ;  /* 0x00000000002c0947 */ /* 0x000fea0003800000 */
[----:B------:R-:W-:-:S13]  /*9d10*/  ISETP.NE.AND P0, PT, R0, 0x5, PT ;  /* 0x000000050000780c */ /* 0x000fda0003f05270 */
[----:B------:R-:W-:Y:S05]  /*9d20*/  @!P0 BRA `(.L_x_738) ;  /* 0x0000000000148947 */ /* 0x000fea0003800000 */
[----:B------:R-:W-:-:S13]  /*9d30*/  ISETP.NE.AND P0, PT, R0, 0x6, PT ;  /* 0x000000060000780c */ /* 0x000fda0003f05270 */
[----:B------:R-:W-:Y:S05]  /*9d40*/  @P0 BRA `(.L_x_733) ;  /* 0x0000000800300947 */ /* 0x000fea0003800000 */
[----:B------:R-:W-:-:S05]  /*9d50*/  IMAD.U32 R3, R22, 0x10000, RZ ;  /* 0x0001000016037824 */ /* 0x000fca00078e00ff */
[----:B------:R1:W-:Y:S01]  /*9d60*/  STG.E desc[UR36][R8.64], R3 ;  /* 0x0000000308007986 */ /* 0x0003e2000c101924 */
[----:B------:R-:W-:Y:S05]  /*9d70*/  BRA `(.L_x_734) ;  /* 0x0000000c00007947 */ /* 0x000fea0003800000 */
.L_x_738:
[----:B------:R-:W-:-:S05]  /*9d80*/  IMAD.U32 R0, R22, 0x10000, RZ ;  /* 0x0001000016007824 */ /* 0x000fca00078e00ff */
[----:B------:R-:W-:-:S05]  /*9d90*/  F2FP.F16.F32.PACK_AB R0, RZ, R0 ;  /* 0x00000000ff00723e */ /* 0x000fca00000000ff */
[----:B------:R0:W-:Y:S01]  /*9da0*/  STG.E.U16 desc[UR36][R8.64], R0 ;  /* 0x0000000008007986 */ /* 0x0001e2000c101524 */
[----:B------:R-:W-:Y:S05]  /*9db0*/  BRA `(.L_x_734) ;  /* 0x0000000800f07947 */ /* 0x000fea0003800000 */
.L_x_737:
[----:B------:R-:W-:-:S13]  /*9dc0*/  ISETP.NE.AND P0, PT, R0, 0x7, PT ;  /* 0x000000070000780c */ /* 0x000fda0003f05270 */
[----:B------:R-:W-:Y:S05]  /*9dd0*/  @!P0 BRA `(.L_x_739) ;  /* 0x0000000000348947 */ /* 0x000fea0003800000 */
[----:B------:R-:W-:-:S13]  /*9de0*/  ISETP.NE.AND P0, PT, R0, 0x8, PT ;  /* 0x000000080000780c */ /* 0x000fda0003f05270 */
[----:B------:R-:W-:Y:S05]  /*9df0*/  @!P0 BRA `(.L_x_740) ;  /* 0x0000000000188947 */ /* 0x000fea0003800000 */
[----:B------:R-:W-:-:S13]  /*9e00*/  ISETP.NE.AND P0, PT, R0, 0x9, PT ;  /* 0x000000090000780c */ /* 0x000fda0003f05270 */
[----:B------:R-:W-:Y:S05]  /*9e10*/  @P0 BRA `(.L_x_733) ;  /* 0x0000000400fc0947 */ /* 0x000fea0003800000 */
[----:B------:R-:W-:Y:S02]  /*9e20*/  IMAD.U32 R22, R22, 0x10000, RZ ;  /* 0x0001000016167824 */ /* 0x000fe400078e00ff */
[----:B------:R-:W-:-:S05]  /*9e30*/  IMAD.MOV.U32 R23, RZ, RZ, RZ ;  /* 0x000000ffff177224 */ /* 0x000fca00078e00ff */
[----:B------:R3:W-:Y:S01]  /*9e40*/  STG.E.64 desc[UR36][R8.64], R22 ;  /* 0x0000001608007986 */ /* 0x0007e2000c101b24 */
[----:B------:R-:W-:Y:S05]  /*9e50*/  BRA `(.L_x_734) ;  /* 0x0000000800c87947 */ /* 0x000fea0003800000 */
.L_x_740:
[----:B------:R-:W-:-:S05]  /*9e60*/  IMAD.U32 R22, R22, 0x10000, RZ ;  /* 0x0001000016167824 */ /* 0x000fca00078e00ff */
[----:B------:R-:W-:-:S04]  /*9e70*/  F2FP.F16.F32.PACK_AB R3, RZ, R22 ;  /* 0x00000016ff03723e */ /* 0x000fc800000000ff */
[----:B------:R-:W-:-:S05]  /*9e80*/  PRMT R3, R3, 0x5410, RZ ;  /* 0x0000541003037816 */ /* 0x000fca00000000ff */
[----:B------:R2:W-:Y:S01]  /*9e90*/  STG.E desc[UR36][R8.64], R3 ;  /* 0x0000000308007986 */ /* 0x0005e2000c101924 */
[----:B------:R-:W-:Y:S05]  /*9ea0*/  BRA `(.L_x_734) ;  /* 0x0000000800b47947 */ /* 0x000fea0003800000 */
.L_x_739:
[----:B------:R-:W-:-:S04]  /*9eb0*/  IMAD.U32 R4, R22, 0x10000, RZ ;  /* 0x0001000016047824 */ /* 0x000fc800078e00ff */
[----:B------:R-:W-:-:S06]  /*9ec0*/  FMUL.FTZ R4, R4, 1 ;  /* 0x3f80000004047820 */ /* 0x000fcc0000410000 */
[----:B------:R-:W0:Y:S02]  /*9ed0*/  F2F.F64.F32 R4, R4 ;  /* 0x0000000400047310 */ /* 0x000e240000201800 */
[----:B0-----:R0:W-:Y:S01]  /*9ee0*/  STG.E.64 desc[UR36][R8.64], R4 ;  /* 0x0000000408007986 */ /* 0x0011e2000c101b24 */
[----:B------:R-:W-:Y:S05]  /*9ef0*/  BRA `(.L_x_734) ;  /* 0x0000000800a07947 */ /* 0x000fea0003800000 */
.L_x_729:
[----:B------:R-:W-:-:S13]  /*9f00*/  ISETP.GT.AND P0, PT, R0, 0x18, PT ;  /* 0x000000180000780c */ /* 0x000fda0003f04270 */
[----:B------:R-:W-:Y:S05]  /*9f10*/  @!P0 BRA `(.L_x_741) ;  /* 0x0000000400608947 */ /* 0x000fea0003800000 */
        /* <DEDUP_REMOVED lines=8> */
[----:B------:R-:W-:-:S06]  /*9fa0*/  IMAD.U32 R3, R22, 0x10000, RZ ;  /* 0x0001000016037824 */ /* 0x000fcc00078e00ff */
[----:B------:R-:W0:Y:S02]  /*9fb0*/  F2I.FTZ.U32.TRUNC.NTZ R3, R3 ;  /* 0x0000000300037305 */ /* 0x000e24000021f000 */
[----:B0-----:R0:W-:Y:S01]  /*9fc0*/  STG.E.U16 desc[UR36][R8.64], R3 ;  /* 0x0000000308007986 */ /* 0x0011e2000c101524 */
[----:B------:R-:W-:Y:S05]  /*9fd0*/  BRA `(.L_x_734) ;  /* 0x0000000800687947 */ /* 0x000fea0003800000 */
.L_x_744:
[----:B------:R-:W-:Y:S01]  /*9fe0*/  IMAD.U32 R5, R22, 0x10000, RZ ;  /* 0x0001000016057824 */ /* 0x000fe200078e00ff */
        /* <DEDUP_REMOVED lines=16> */
.L_x_747:
[----:B------:R-:W-:-:S04]  /*a0f0*/  SHF.R.U32.HI R3, RZ, 0x18, R5 ;  /* 0x00000018ff037819 */ /* 0x000fc80000011605 */
[----:B------:R-:W-:-:S04]  /*a100*/  LOP3.LUT R0, R0, 0x80, R3, 0xf8, !PT ;  /* 0x0000008000007812 */ /* 0x000fc800078ef803 */
[----:B------:R-:W-:-:S07]  /*a110*/  PRMT R4, R0, 0x7610, R4 ;  /* 0x0000761000047816 */ /* 0x000fce0000000004 */
.L_x_746:
[----:B------:R-:W-:Y:S05]  /*a120*/  BSYNC.RECONVERGENT B0 ;  /* 0x0000000000007941 */ /* 0x000fea0003800200 */
.L_x_745:
[----:B------:R0:W-:Y:S01]  /*a130*/  STG.E.U8 desc[UR36][R8.64], R4 ;  /* 0x0000000408007986 */ /* 0x0001e2000c101124 */
[----:B------:R-:W-:Y:S05]  /*a140*/  BRA `(.L_x_734) ;  /* 0x00000008000c7947 */ /* 0x000fea0003800000 */
.L_x_743:
        /* <DEDUP_REMOVED lines=17> */
.L_x_750:
[----:B------:R-:W-:-:S04]  /*a260*/  SHF.R.U32.HI R3, RZ, 0x18, R5 ;  /* 0x00000018ff037819 */ /* 0x000fc80000011605 */
[----:B------:R-:W-:-:S04]  /*a270*/  LOP3.LUT R0, R0, 0x80, R3, 0xf8, !PT ;  /* 0x0000008000007812 */ /* 0x000fc800078ef803 */
[----:B------:R-:W-:-:S07]  /*a280*/  PRMT R4, R0, 0x7610, R4 ;  /* 0x0000761000047816 */ /* 0x000fce0000000004 */
.L_x_749:
[----:B------:R-:W-:Y:S05]  /*a290*/  BSYNC.RECONVERGENT B0 ;  /* 0x0000000000007941 */ /* 0x000fea0003800200 */
.L_x_748:
[----:B------:R0:W-:Y:S01]  /*a2a0*/  STG.E.U8 desc[UR36][R8.64], R4 ;  /* 0x0000000408007986 */ /* 0x0001e2000c101124 */
[----:B------:R-:W-:Y:S05]  /*a2b0*/  BRA `(.L_x_734) ;  /* 0x0000000400b07947 */ /* 0x000fea0003800000 */
.L_x_742:
[----:B------:R-:W-:-:S13]  /*a2c0*/  ISETP.NE.AND P0, PT, R0, 0x1c, PT ;  /* 0x0000001c0000780c */ /* 0x000fda0003f05270 */
[----:B------:R-:W-:Y:S05]  /*a2d0*/  @!P0 BRA `(.L_x_751) ;  /* 0x0000000000608947 */ /* 0x000fea0003800000 */
[----:B------:R-:W-:-:S13]  /*a2e0*/  ISETP.NE.AND P0, PT, R0, 0x1d, PT ;  /* 0x0000001d0000780c */ /* 0x000fda0003f05270 */
[----:B------:R-:W-:Y:S05]  /*a2f0*/  @!P0 BRA `(.L_x_752) ;  /* 0x0000000000488947 */ /* 0x000fea0003800000 */
[----:B------:R-:W-:-:S13]  /*a300*/  ISETP.NE.AND P0, PT, R0, 0x2c, PT ;  /* 0x0000002c0000780c */ /* 0x000fda0003f05270 */
[----:B------:R-:W-:Y:S05]  /*a310*/  @P0 BRA `(.L_x_733) ;  /* 0x0000000000bc0947 */ /* 0x000fea0003800000 */
[----:B------:R-:W-:-:S05]  /*a320*/  IMAD.U32 R22, R22, 0x10000, RZ ;  /* 0x0001000016167824 */ /* 0x000fca00078e00ff */
        /* <DEDUP_REMOVED lines=15> */
.L_x_752:
[----:B------:R-:W-:-:S06]  /*a420*/  IMAD.U32 R4, R22, 0x10000, RZ ;  /* 0x0001000016047824 */ /* 0x000fcc00078e00ff */
[----:B------:R-:W0:Y:S02]  /*a430*/  F2I.U64.TRUNC R4, R4 ;  /* 0x0000000400047311 */ /* 0x000e24000020d800 */
[----:B0-----:R0:W-:Y:S01]  /*a440*/  STG.E.64 desc[UR36][R8.64], R4 ;  /* 0x0000000408007986 */ /* 0x0011e2000c101b24 */
[----:B------:R-:W-:Y:S05]  /*a450*/  BRA `(.L_x_734) ;  /* 0x0000000400487947 */ /* 0x000fea0003800000 */
.L_x_751:
[----:B------:R-:W-:-:S04]  /*a460*/  IMAD.U32 R22, R22, 0x10000, RZ ;  /* 0x0001000016167824 */ /* 0x000fc800078e00ff */
[----:B------:R-:W0:Y:S02]  /*a470*/  F2I.FTZ.U32.TRUNC.NTZ R3, R22 ;  /* 0x0000001600037305 */ /* 0x000e24000021f000 */
[----:B0-----:R0:W-:Y:S01]  /*a480*/  STG.E desc[UR36][R8.64], R3 ;  /* 0x0000000308007986 */ /* 0x0011e2000c101924 */
[----:B------:R-:W-:Y:S05]  /*a490*/  BRA `(.L_x_734) ;  /* 0x0000000400387947 */ /* 0x000fea0003800000 */
.L_x_741:
[----:B------:R-:W-:-:S13]  /*a4a0*/  ISETP.GT.AND P0, PT, R0, 0xe, PT ;  /* 0x0000000e0000780c */ /* 0x000fda0003f04270 */
[----:B------:R-:W-:Y:S05]  /*a4b0*/  @P0 BRA `(.L_x_753) ;  /* 0x00000000003c0947 */ /* 0x000fea0003800000 */
[----:B------:R-:W-:-:S13]  /*a4c0*/  ISETP.NE.AND P0, PT, R0, 0xa, PT ;  /* 0x0000000a0000780c */ /* 0x000fda0003f05270 */
[----:B------:R-:W-:Y:S05]  /*a4d0*/  @!P0 BRA `(.L_x_754) ;  /* 0x00000000001c8947 */ /* 0x000fea0003800000 */
[----:B------:R-:W-:-:S13]  /*a4e0*/  ISETP.NE.AND P0, PT, R0, 0xb, PT ;  /* 0x0000000b0000780c */ /* 0x000fda0003f05270 */
[----:B------:R-:W-:Y:S05]  /*a4f0*/  @P0 BRA `(.L_x_733) ;  /* 0x0000000000440947 */ /* 0x000fea0003800000 */
[----:B------:R-:W-:-:S05]  /*a500*/  IMAD.U32 R22, R22, 0x10000, RZ ;  /* 0x0001000016167824 */ /* 0x000fca00078e00ff */
[----:B------:R-:W-:-:S04]  /*a510*/  FSETP.NEU.FTZ.AND P0, PT, R22, RZ, PT ;  /* 0x000000ff1600720b */ /* 0x000fc80003f1d000 */
[----:B------:R-:W-:-:S05]  /*a520*/  SEL R3, RZ, 0x1, !P0 ;  /* 0x00000001ff037807 */ /* 0x000fca0004000000 */
[----:B------:R0:W-:Y:S01]  /*a530*/  STG.E.U8 desc[UR36][R8.64], R3 ;  /* 0x0000000308007986 */ /* 0x0001e2000c101124 */
[----:B------:R-:W-:Y:S05]  /*a540*/  BRA `(.L_x_734) ;  /* 0x00000004000c7947 */ /* 0x000fea0003800000 */
.L_x_754:
[----:B------:R-:W-:Y:S01]  /*a550*/  IMAD.U32 R22, R22, 0x10000, RZ ;  /* 0x0001000016167824 */ /* 0x000fe200078e00ff */
[----:B------:R-:W-:-:S03]  /*a560*/  CS2R R6, SRZ ;  /* 0x0000000000067805 */ /* 0x000fc6000001ff00 */
[----:B------:R-:W-:-:S06]  /*a570*/  FMUL.FTZ R4, R22, 1 ;  /* 0x3f80000016047820 */ /* 0x000fcc0000410000 */
[----:B------:R-:W0:Y:S02]  /*a580*/  F2F.F64.F32 R4, R4 ;  /* 0x0000000400047310 */ /* 0x000e240000201800 */
[----:B0-----:R0:W-:Y:S01]  /*a590*/  STG.E.128 desc[UR36][R8.64], R4 ;  /* 0x0000000408007986 */ /* 0x0011e2000c101d24 */
[----:B------:R-:W-:Y:S05]  /*a5a0*/  BRA `(.L_x_734) ;  /* 0x0000000000f47947 */ /* 0x000fea0003800000 */
.L_x_753:
[----:B------:R-:W-:-:S13]  /*a5b0*/  ISETP.NE.AND P0, PT, R0, 0xf, PT ;  /* 0x0000000f0000780c */ /* 0x000fda0003f05270 */
[----:B------:R-:W-:Y:S05]  /*a5c0*/  @!P0 BRA `(.L_x_755) ;  /* 0x0000000000e88947 */ /* 0x000fea0003800000 */
[----:B------:R-:W-:-:S13]  /*a5d0*/  ISETP.NE.AND P0, PT, R0, 0x17, PT ;  /* 0x000000170000780c */ /* 0x000fda0003f05270 */
[----:B------:R-:W-:Y:S05]  /*a5e0*/  @!P0 BRA `(.L_x_756) ;  /* 0x0000000000908947 */ /* 0x000fea0003800000 */
[----:B------:R-:W-:-:S13]  /*a5f0*/  ISETP.NE.AND P0, PT, R0, 0x18, PT ;  /* 0x000000180000780c */ /* 0x000fda0003f05270 */
[----:B------:R-:W-:Y:S05]  /*a600*/  @!P0 BRA `(.L_x_757) ;  /* 0x0000000000448947 */ /* 0x000fea0003800000 */
.L_x_733:
        /* <DEDUP_REMOVED lines=16> */
.L_x_758:
[----:B------:R-:W-:Y:S05]  /*a710*/  BRA `(.L_x_734) ;  /* 0x0000000000987947 */ /* 0x000fea0003800000 */
.L_x_757:
[----:B------:R-:W-:Y:S01]  /*a720*/  IMAD.U32 R5, R22, 0x10000, RZ ;  /* 0x0001000016057824 */ /* 0x000fe200078e00ff */
        /* <DEDUP_REMOVED lines=12> */
.L_x_760:
[----:B------:R-:W-:Y:S05]  /*a7f0*/  BSYNC.RECONVERGENT B0 ;  /* 0x0000000000007941 */ /* 0x000fea0003800200 */
.L_x_759:
[----:B------:R-:W-:-:S05]  /*a800*/  LOP3.LUT R3, R0, 0x80, R3, 0xf8, !PT ;  /* 0x0000008000037812 */ /* 0x000fca00078ef803 */
[----:B------:R0:W-:Y:S01]  /*a810*/  STG.E.U8 desc[UR36][R8.64], R3 ;  /* 0x0000000308007986 */ /* 0x0001e2000c101124 */
[----:B------:R-:W-:Y:S05]  /*a820*/  BRA `(.L_x_734) ;  /* 0x0000000000547947 */ /* 0x000fea0003800000 */
.L_x_756:
[----:B------:R-:W-:Y:S01]  /*a830*/  IMAD.U32 R3, R22, 0x10000, RZ ;  /* 0x0001000016037824 */ /* 0x000fe200078e00ff */
        /* <DEDUP_REMOVED lines=11> */
.L_x_762:
[----:B------:R-:W-:Y:S01]  /*a8f0*/  IMAD.MOV.U32 R0, RZ, RZ, 0x7f ;  /* 0x0000007fff007424 */ /* 0x000fe200078e00ff */
[----:B------:R-:W-:-:S04]  /*a900*/  ISETP.GT.U32.AND P0, PT, R4, 0x7f800000, PT ;  /* 0x7f8000000400780c */ /* 0x000fc80003f04070 */
[----:B------:R-:W-:-:S09]  /*a910*/  SEL R0, R0, 0x7c, P0 ;  /* 0x0000007c00007807 */ /* 0x000fd20000000000 */
.L_x_763:
[----:B------:R-:W-:Y:S05]  /*a920*/  BSYNC.RECONVERGENT B0 ;  /* 0x0000000000007941 */ /* 0x000fea0003800200 */
.L_x_761:
[----:B------:R-:W-:-:S04]  /*a930*/  SHF.R.U32.HI R3, RZ, 0x18, R3 ;  /* 0x00000018ff037819 */ /* 0x000fc80000011603 */
[----:B------:R-:W-:-:S05]  /*a940*/  LOP3.LUT R3, R0, 0x80, R3, 0xf8, !PT ;  /* 0x0000008000037812 */ /* 0x000fca00078ef803 */
[----:B------:R0:W-:Y:S01]  /*a950*/  STG.E.U8 desc[UR36][R8.64], R3 ;  /* 0x0000000308007986 */ /* 0x0001e2000c101124 */
[----:B------:R-:W-:Y:S05]  /*a960*/  BRA `(.L_x_734) ;  /* 0x0000000000047947 */ /* 0x000fea0003800000 */
.L_x_755:
[----:B------:R0:W-:Y:S02]  /*a970*/  STG.E.U16 desc[UR36][R8.64], R22 ;  /* 0x0000001608007986 */ /* 0x0001e4000c101524 */
.L_x_734:
[----:B------:R-:W-:-:S05]  /*a980*/  VIADD R25, R25, 0x80 ;  /* 0x0000008019197836 */ /* 0x000fca0000000000 */
[----:B------:R-:W-:-:S13]  /*a990*/  ISETP.GE.AND P0, PT, R25, R16, PT ;  /* 0x000000101900720c */ /* 0x000fda0003f06270 */
[----:B------:R-:W-:Y:S05]  /*a9a0*/  @P0 BRA `(.L_x_728) ;  /* 0x0000000c00d80947 */ /* 0x000fea0003800000 */
[----:B------:R-:W5:Y:S01]  /*a9b0*/  LDCU UR4, c[0x0][0x3cc] ;  /* 0x00007980ff0477ac */ /* 0x000f620008000800 */
[----:B0123--:R-:W0:Y:S01]  /*a9c0*/  LDC.64 R8, c[0x0][0x3a0] ;  /* 0x0000e800ff087b82 */ /* 0x00fe220000000a00 */
[----:B------:R-:W-:Y:S01]  /*a9d0*/  IMAD R0, R2, 0x200, R25 ;  /* 0x0000020002007824 */ /* 0x000fe200078e0219 */
[----:B------:R-:W-:-:S03]  /*a9e0*/  PRMT R4, R17, 0x9910, RZ ;  /* 0x0000991011047816 */ /* 0x000fc600000000ff */
        /* <DEDUP_REMOVED lines=14> */
[----:B----4-:R-:W-:-:S04]  /*aad0*/  IMAD.U32 R18, R18, 0x10000, RZ ;  /* 0x0001000012127824 */ /* 0x010fc800078e00ff */
[----:B------:R-:W0:Y:S02]  /*aae0*/  F2I.FTZ.TRUNC.NTZ R3, R18 ;  /* 0x0000001200037305 */ /* 0x000e24000021f100 */
[----:B0-----:R3:W-:Y:S01]  /*aaf0*/  STG.E.U8 desc[UR36][R8.64], R3 ;  /* 0x0000000308007986 */ /* 0x0017e2000c101124 */
[----:B------:R-:W-:Y:S05]  /*ab00*/  BRA `(.L_x_769) ;  /* 0x0000000c007c7947 */ /* 0x000fea0003800000 */
.L_x_767:
[----:B----4-:R-:W-:-:S06]  /*ab10*/  IMAD.U32 R5, R18, 0x10000, RZ ;  /* 0x0001000012057824 */ /* 0x010fcc00078e00ff */
[----:B------:R-:W0:Y:S02]  /*ab20*/  F2I.S64.TRUNC R4, R5 ;  /* 0x0000000500047311 */ /* 0x000e24000020d900 */
[----:B0-----:R4:W-:Y:S01]  /*ab30*/  STG.E.U8 desc[UR36][R8.64], R4 ;  /* 0x0000000408007986 */ /* 0x0019e2000c101124 */
[----:B------:R-:W-:Y:S05]  /*ab40*/  BRA `(.L_x_769) ;  /* 0x0000000c006c7947 */ /* 0x000fea0003800000 */
.L_x_766:
[----:B------:R-:W-:-:S13]  /*ab50*/  ISETP.NE.AND P0, PT, R0, 0x2, PT ;  /* 0x000000020000780c */ /* 0x000fda0003f05270 */
[----:B------:R-:W-:Y:S05]  /*ab60*/  @!P0 BRA `(.L_x_770) ;  /* 0x0000000000308947 */ /* 0x000fea0003800000 */
[----:B------:R-:W-:-:S13]  /*ab70*/  ISETP.NE.AND P0, PT, R0, 0x3, PT ;  /* 0x000000030000780c */ /* 0x000fda0003f05270 */
[----:B------:R-:W-:Y:S05]  /*ab80*/  @!P0 BRA `(.L_x_771) ;  /* 0x0000000000188947 */ /* 0x000fea0003800000 */
[----:B------:R-:W-:-:S13]  /*ab90*/  ISETP.NE.AND P0, PT, R0, 0x4, PT ;  /* 0x000000040000780c */ /* 0x000fda0003f05270 */
[----:B------:R-:W-:Y:S05]  /*aba0*/  @P0 BRA `(.L_x_768) ;  /* 0x0000000800780947 */ /* 0x000fea0003800000 */
[----:B----4-:R-:W-:-:S06]  /*abb0*/  IMAD.U32 R4, R18, 0x10000, RZ ;  /* 0x0001000012047824 */ /* 0x010fcc00078e00ff */
[----:B------:R-:W0:Y:S02]  /*abc0*/  F2I.S64.TRUNC R4, R4 ;  /* 0x0000000400047311 */ /* 0x000e24000020d900 */
[----:B0-----:R1:W-:Y:S01]  /*abd0*/  STG.E.64 desc[UR36][R8.64], R4 ;  /* 0x0000000408007986 */ /* 0x0013e2000c101b24 */
[----:B------:R-:W-:Y:S05]  /*abe0*/  BRA `(.L_x_769) ;  /* 0x0000000c00447947 */ /* 0x000fea0003800000 */
.L_x_771:
[----:B----4-:R-:W-:-:S04]  /*abf0*/  IMAD.U32 R18, R18, 0x10000, RZ ;  /* 0x0001000012127824 */ /* 0x010fc800078e00ff */
[----:B------:R-:W0:Y:S02]  /*ac00*/  F2I.FTZ.TRUNC.NTZ R3, R18 ;  /* 0x0000001200037305 */ /* 0x000e24000021f100 */
[----:B0-----:R2:W-:Y:S01]  /*ac10*/  STG.E desc[UR36][R8.64], R3 ;  /* 0x0000000308007986 */ /* 0x0015e2000c101924 */
[----:B------:R-:W-:Y:S05]  /*ac20*/  BRA `(.L_x_769) ;  /* 0x0000000c00347947 */ /* 0x000fea0003800000 */
.L_x_770:
[----:B----4-:R-:W-:-:S04]  /*ac30*/  IMAD.U32 R18, R18, 0x10000, RZ ;  /* 0x0001000012127824 */ /* 0x010fc800078e00ff */
[----:B------:R-:W0:Y:S02]  /*ac40*/  F2I.FTZ.TRUNC.NTZ R3, R18 ;  /* 0x0000001200037305 */ /* 0x000e24000021f100 */
[----:B0-----:R0:W-:Y:S01]  /*ac50*/  STG.E.U16 desc[UR36][R8.64], R3 ;  /* 0x0000000308007986 */ /* 0x0011e2000c101524 */
[----:B------:R-:W-:Y:S05]  /*ac60*/  BRA `(.L_x_769) ;  /* 0x0000000c00247947 */ /* 0x000fea0003800000 */
.L_x_765:
[----:B------:R-:W-:-:S13]  /*ac70*/  ISETP.GT.AND P0, PT, R0, 0x6, PT ;  /* 0x000000060000780c */ /* 0x000fda0003f04270 */
[----:B------:R-:W-:Y:S05]  /*ac80*/  @P0 BRA `(.L_x_772) ;  /* 0x00000000002c0947 */ /* 0x000fea0003800000 */
[----:B------:R-:W-:-:S13]  /*ac90*/  ISETP.NE.AND P0, PT, R0, 0x5, PT ;  /* 0x000000050000780c */ /* 0x000fda0003f05270 */
[----:B------:R-:W-:Y:S05]  /*aca0*/  @!P0 BRA `(.L_x_773) ;  /* 0x0000000000148947 */ /* 0x000fea0003800000 */
[----:B------:R-:W-:-:S13]  /*acb0*/  ISETP.NE.AND P0, PT, R0, 0x6, PT ;  /* 0x000000060000780c */ /* 0x000fda0003f05270 */
[----:B------:R-:W-:Y:S05]  /*acc0*/  @P0 BRA `(.L_x_768) ;  /* 0x0000000800300947 */ /* 0x000fea0003800000 */
[----:B----4-:R-:W-:-:S05]  /*acd0*/  IMAD.U32 R3, R18, 0x10000, RZ ;  /* 0x0001000012037824 */ /* 0x010fca00078e00ff */
[----:B------:R0:W-:Y:S01]  /*ace0*/  STG.E desc[UR36][R8.64], R3 ;  /* 0x0000000308007986 */ /* 0x0001e2000c101924 */
[----:B------:R-:W-:Y:S05]  /*acf0*/  BRA `(.L_x_769) ;  /* 0x0000000c00007947 */ /* 0x000fea0003800000 */
.L_x_773:
[----:B----4-:R-:W-:-:S05]  /*ad00*/  IMAD.U32 R0, R18, 0x10000, RZ ;  /* 0x0001000012007824 */ /* 0x010fca00078e00ff */
[----:B------:R-:W-:-:S05]  /*ad10*/  F2FP.F16.F32.PACK_AB R0, RZ, R0 ;  /* 0x00000000ff00723e */ /* 0x000fca00000000ff */
[----:B------:R0:W-:Y:S01]  /*ad20*/  STG.E.U16 desc[UR36][R8.64], R0 ;  /* 0x0000000008007986 */ /* 0x0001e2000c101524 */
[----:B------:R-:W-:Y:S05]  /*ad30*/  BRA `(.L_x_769) ;  /* 0x0000000800f07947 */ /* 0x000fea0003800000 */
.L_x_772:
[----:B------:R-:W-:-:S13]  /*ad40*/  ISETP.NE.AND P0, PT, R0, 0x7, PT ;  /* 0x000000070000780c */ /* 0x000fda0003f05270 */
[----:B------:R-:W-:Y:S05]  /*ad50*/  @!P0 BRA `(.L_x_774) ;  /* 0x0000000000348947 */ /* 0x000fea0003800000 */
[----:B------:R-:W-:-:S13]  /*ad60*/  ISETP.NE.AND P0, PT, R0, 0x8, PT ;  /* 0x000000080000780c */ /* 0x000fda0003f05270 */
[----:B------:R-:W-:Y:S05]  /*ad70*/  @!P0 BRA `(.L_x_775) ;  /* 0x0000000000188947 */ /* 0x000fea0003800000 */
[----:B------:R-:W-:-:S13]  /*ad80*/  ISETP.NE.AND P0, PT, R0, 0x9, PT ;  /* 0x000000090000780c */ /* 0x000fda0003f05270 */
[----:B------:R-:W-:Y:S05]  /*ad90*/  @P0 BRA `(.L_x_768) ;  /* 0x0000000400fc0947 */ /* 0x000fea0003800000 */
[----:B----4-:R-:W-:Y:S02]  /*ada0*/  IMAD.U32 R4, R18, 0x10000, RZ ;  /* 0x0001000012047824 */ /* 0x010fe400078e00ff */
[----:B------:R-:W-:-:S05]  /*adb0*/  IMAD.MOV.U32 R5, RZ, RZ, RZ ;  /* 0x000000ffff057224 */ /* 0x000fca00078e00ff */
[----:B------:R0:W-:Y:S01]  /*adc0*/  STG.E.64 desc[UR36][R8.64], R4 ;  /* 0x0000000408007986 */ /* 0x0001e2000c101b24 */
[----:B------:R-:W-:Y:S05]  /*add0*/  BRA `(.L_x_769) ;  /* 0x0000000800c87947 */ /* 0x000fea0003800000 */
.L_x_775:
[----:B----4-:R-:W-:-:S05]  /*ade0*/  IMAD.U32 R18, R18, 0x10000, RZ ;  /* 0x0001000012127824 */ /* 0x010fca00078e00ff */
[----:B------:R-:W-:-:S04]  /*adf0*/  F2FP.F16.F32.PACK_AB R3, RZ, R18 ;  /* 0x00000012ff03723e */ /* 0x000fc800000000ff */
[----:B------:R-:W-:-:S05]  /*ae00*/  PRMT R3, R3, 0x5410, RZ ;  /* 0x0000541003037816 */ /* 0x000fca00000000ff */
[----:B------:R0:W-:Y:S01]  /*ae10*/  STG.E desc[UR36][R8.64], R3 ;  /* 0x0000000308007986 */ /* 0x0001e2000c101924 */
[----:B------:R-:W-:Y:S05]  /*ae20*/  BRA `(.L_x_769) ;  /* 0x0000000800b47947 */ /* 0x000fea0003800000 */
.L_x_774:
[----:B----4-:R-:W-:-:S04]  /*ae30*/  IMAD.U32 R4, R18, 0x10000, RZ ;  /* 0x0001000012047824 */ /* 0x010fc800078e00ff */
[----:B------:R-:W-:-:S06]  /*ae40*/  FMUL.FTZ R4, R4, 1 ;  /* 0x3f80000004047820 */ /* 0x000fcc0000410000 */
[----:B------:R-:W0:Y:S02]  /*ae50*/  F2F.F64.F32 R4, R4 ;  /* 0x0000000400047310 */ /* 0x000e240000201800 */
[----:B0-----:R0:W-:Y:S01]  /*ae60*/  STG.E.64 desc[UR36][R8.64], R4 ;  /* 0x0000000408007986 */ /* 0x0011e2000c101b24 */
[----:B------:R-:W-:Y:S05]  /*ae70*/  BRA `(.L_x_769) ;  /* 0x0000000800a07947 */ /* 0x000fea0003800000 */
.L_x_764:
        /* <DEDUP_REMOVED lines=10> */
[----:B----4-:R-:W-:-:S06]  /*af20*/  IMAD.U32 R3, R18, 0x10000, RZ ;  /* 0x0001000012037824 */ /* 0x010fcc00078e00ff */
[----:B------:R-:W0:Y:S02]  /*af30*/  F2I.FTZ.U32.TRUNC.NTZ R3, R3 ;  /* 0x0000000300037305 */ /* 0x000e24000021f000 */
[----:B0-----:R0:W-:Y:S01]  /*af40*/  STG.E.U16 desc[UR36][R8.64], R3 ;  /* 0x0000000308007986 */ /* 0x0011e2000c101524 */
[----:B------:R-:W-:Y:S05]  /*af50*/  BRA `(.L_x_769) ;  /* 0x0000000800687947 */ /* 0x000fea0003800000 */
.L_x_779:
[----:B----4-:R-:W-:Y:S01]  /*af60*/  IMAD.U32 R5, R18, 0x10000, RZ ;  /* 0x0001000012057824 */ /* 0x010fe200078e00ff */
        /* <DEDUP_REMOVED lines=16> */
.L_x_782:
[----:B------:R-:W-:-:S04]  /*b070*/  SHF.R.U32.HI R3, RZ, 0x18, R5 ;  /* 0x00000018ff037819 */ /* 0x000fc80000011605 */
[----:B------:R-:W-:-:S04]  /*b080*/  LOP3.LUT R0, R0, 0x80, R3, 0xf8, !PT ;  /* 0x0000008000007812 */ /* 0x000fc800078ef803 */
[----:B------:R-:W-:-:S07]  /*b090*/  PRMT R4, R0, 0x7610, R4 ;  /* 0x0000761000047816 */ /* 0x000fce0000000004 */
.L_x_781:
[----:B------:R-:W-:Y:S05]  /*b0a0*/  BSYNC.RECONVERGENT B0 ;  /* 0x0000000000007941 */ /* 0x000fea0003800200 */
.L_x_780:
[----:B------:R0:W-:Y:S01]  /*b0b0*/  STG.E.U8 desc[UR36][R8.64], R4 ;  /* 0x0000000408007986 */ /* 0x0001e2000c101124 */
[----:B------:R-:W-:Y:S05]  /*b0c0*/  BRA `(.L_x_769) ;  /* 0x00000008000c7947 */ /* 0x000fea0003800000 */
.L_x_778:
        /* <DEDUP_REMOVED lines=17> */
.L_x_785:
[----:B------:R-:W-:-:S04]  /*b1e0*/  SHF.R.U32.HI R3, RZ, 0x18, R5 ;  /* 0x00000018ff037819 */ /* 0x000fc80000011605 */
[----:B------:R-:W-:-:S04]  /*b1f0*/  LOP3.LUT R0, R0, 0x80, R3, 0xf8, !PT ;  /* 0x0000008000007812 */ /* 0x000fc800078ef803 */
[----:B------:R-:W-:-:S07]  /*b200*/  PRMT R4, R0, 0x7610, R4 ;  /* 0x0000761000047816 */ /* 0x000fce0000000004 */
.L_x_784:
[----:B------:R-:W-:Y:S05]  /*b210*/  BSYNC.RECONVERGENT B0 ;  /* 0x0000000000007941 */ /* 0x000fea0003800200 */
.L_x_783:
[----:B------:R0:W-:Y:S01]  /*b220*/  STG.E.U8 desc[UR36][R8.64], R4 ;  /* 0x0000000408007986 */ /* 0x0001e2000c101124 */
[----:B------:R-:W-:Y:S05]  /*b230*/  BRA `(.L_x_769) ;  /* 0x0000000400b07947 */ /* 0x000fea0003800000 */
.L_x_777:
[----:B------:R-:W-:-:S13]  /*b240*/  ISETP.NE.AND P0, PT, R0, 0x1c, PT ;  /* 0x0000001c0000780c */ /* 0x000fda0003f05270 */
[----:B------:R-:W-:Y:S05]  /*b250*/  @!P0 BRA `(.L_x_786) ;  /* 0x0000000000608947 */ /* 0x000fea0003800000 */
[----:B------:R-:W-:-:S13]  /*b260*/  ISETP.NE.AND P0, PT, R0, 0x1d, PT ;  /* 0x0000001d0000780c */ /* 0x000fda0003f05270 */
[----:B------:R-:W-:Y:S05]  /*b270*/  @!P0 BRA `(.L_x_787) ;  /* 0x0000000000488947 */ /* 0x000fea0003800000 */
[----:B------:R-:W-:-:S13]  /*b280*/  ISETP.NE.AND P0, PT, R0, 0x2c, PT ;  /* 0x0000002c0000780c */ /* 0x000fda0003f05270 */
[----:B------:R-:W-:Y:S05]  /*b290*/  @P0 BRA `(.L_x_768) ;  /* 0x0000000000bc0947 */ /* 0x000fea0003800000 */
[----:B----4-:R-:W-:-:S05]  /*b2a0*/  IMAD.U32 R18, R18, 0x10000, RZ ;  /* 0x0001000012127824 */ /* 0x010fca00078e00ff */
        /* <DEDUP_REMOVED lines=15> */
.L_x_787:
[----:B----4-:R-:W-:-:S06]  /*b3a0*/  IMAD.U32 R4, R18, 0x10000, RZ ;  /* 0x0001000012047824 */ /* 0x010fcc00078e00ff */
[----:B------:R-:W0:Y:S02]  /*b3b0*/  F2I.U64.TRUNC R4, R4 ;  /* 0x0000000400047311 */ /* 0x000e24000020d800 */
[----:B0-----:R0:W-:Y:S01]  /*b3c0*/  STG.E.64 desc[UR36][R8.64], R4 ;  /* 0x0000000408007986 */ /* 0x0011e2000c101b24 */
[----:B------:R-:W-:Y:S05]  /*b3d0*/  BRA `(.L_x_769) ;  /* 0x0000000400487947 */ /* 0x000fea0003800000 */
.L_x_786:
[----:B----4-:R-:W-:-:S04]  /*b3e0*/  IMAD.U32 R18, R18, 0x10000, RZ ;  /* 0x0001000012127824 */ /* 0x010fc800078e00ff */
[----:B------:R-:W0:Y:S02]  /*b3f0*/  F2I.FTZ.U32.TRUNC.NTZ R3, R18 ;  /* 0x0000001200037305 */ /* 0x000e24000021f000 */
[----:B0-----:R0:W-:Y:S01]  /*b400*/  STG.E desc[UR36][R8.64], R3 ;  /* 0x0000000308007986 */ /* 0x0011e2000c101924 */
[----:B------:R-:W-:Y:S05]  /*b410*/  BRA `(.L_x_769) ;  /* 0x0000000400387947 */ /* 0x000fea0003800000 */
.L_x_776:
[----:B------:R-:W-:-:S13]  /*b420*/  ISETP.GT.AND P0, PT, R0, 0xe, PT ;  /* 0x0000000e0000780c */ /* 0x000fda0003f04270 */
[----:B------:R-:W-:Y:S05]  /*b430*/  @P0 BRA `(.L_x_788) ;  /* 0x00000000003c0947 */ /* 0x000fea0003800000 */
[----:B------:R-:W-:-:S13]  /*b440*/  ISETP.NE.AND P0, PT, R0, 0xa, PT ;  /* 0x0000000a0000780c */ /* 0x000fda0003f05270 */
[----:B------:R-:W-:Y:S05]  /*b450*/  @!P0 BRA `(.L_x_789) ;  /* 0x00000000001c8947 */ /* 0x000fea0003800000 */
[----:B------:R-:W-:-:S13]  /*b460*/  ISETP.NE.AND P0, PT, R0, 0xb, PT ;  /* 0x0000000b0000780c */ /* 0x000fda0003f05270 */
[----:B------:R-:W-:Y:S05]  /*b470*/  @P0 BRA `(.L_x_768) ;  /* 0x0000000000440947 */ /* 0x000fea0003800000 */
[----:B----4-:R-:W-:-:S05]  /*b480*/  IMAD.U32 R18, R18, 0x10000, RZ ;  /* 0x0001000012127824 */ /* 0x010fca00078e00ff */
[----:B------:R-:W-:-:S04]  /*b490*/  FSETP.NEU.FTZ.AND P0, PT, R18, RZ, PT ;  /* 0x000000ff1200720b */ /* 0x000fc80003f1d000 */
[----:B------:R-:W-:-:S05]  /*b4a0*/  SEL R3, RZ, 0x1, !P0 ;  /* 0x00000001ff037807 */ /* 0x000fca0004000000 */
[----:B------:R0:W-:Y:S01]  /*b4b0*/  STG.E.U8 desc[UR36][R8.64], R3 ;  /* 0x0000000308007986 */ /* 0x0001e2000c101124 */
[----:B------:R-:W-:Y:S05]  /*b4c0*/  BRA `(.L_x_769) ;  /* 0x00000004000c7947 */ /* 0x000fea0003800000 */
.L_x_789:
[----:B----4-:R-:W-:Y:S01]  /*b4d0*/  IMAD.U32 R18, R18, 0x10000, RZ ;  /* 0x0001000012127824 */ /* 0x010fe200078e00ff */
[----:B------:R-:W-:-:S03]  /*b4e0*/  CS2R R6, SRZ ;  /* 0x0000000000067805 */ /* 0x000fc6000001ff00 */
[----:B------:R-:W-:-:S06]  /*b4f0*/  FMUL.FTZ R4, R18, 1 ;  /* 0x3f80000012047820 */ /* 0x000fcc0000410000 */
[----:B------:R-:W0:Y:S02]  /*b500*/  F2F.F64.F32 R4, R4 ;  /* 0x0000000400047310 */ /* 0x000e240000201800 */
[----:B0-----:R0:W-:Y:S01]  /*b510*/  STG.E.128 desc[UR36][R8.64], R4 ;  /* 0x0000000408007986 */ /* 0x0011e2000c101d24 */
[----:B------:R-:W-:Y:S05]  /*b520*/  BRA `(.L_x_769) ;  /* 0x0000000000f47947 */ /* 0x000fea0003800000 */
.L_x_788:
[----:B------:R-:W-:-:S13]  /*b530*/  ISETP.NE.AND P0, PT, R0, 0xf, PT ;  /* 0x0000000f0000780c */ /* 0x000fda0003f05270 */
[----:B------:R-:W-:Y:S05]  /*b540*/  @!P0 BRA `(.L_x_790) ;  /* 0x0000000000e88947 */ /* 0x000fea0003800000 */
[----:B------:R-:W-:-:S13]  /*b550*/  ISETP.NE.AND P0, PT, R0, 0x17, PT ;  /* 0x000000170000780c */ /* 0x000fda0003f05270 */
[----:B------:R-:W-:Y:S05]  /*b560*/  @!P0 BRA `(.L_x_791) ;  /* 0x0000000000908947 */ /* 0x000fea0003800000 */
[----:B------:R-:W-:-:S13]  /*b570*/  ISETP.NE.AND P0, PT, R0, 0x18, PT ;  /* 0x000000180000780c */ /* 0x000fda0003f05270 */
[----:B------:R-:W-:Y:S05]  /*b580*/  @!P0 BRA `(.L_x_792) ;  /* 0x0000000000448947 */ /* 0x000fea0003800000 */
.L_x_768:
        /* <DEDUP_REMOVED lines=16> */
.L_x_793:
[----:B------:R-:W-:Y:S05]  /*b690*/  BRA `(.L_x_769) ;  /* 0x0000000000987947 */ /* 0x000fea0003800000 */
.L_x_792:
[----:B----4-:R-:W-:Y:S01]  /*b6a0*/  IMAD.U32 R5, R18, 0x10000, RZ ;  /* 0x0001000012057824 */ /* 0x010fe200078e00ff */
        /* <DEDUP_REMOVED lines=12> */
.L_x_795:
[----:B------:R-:W-:Y:S05]  /*b770*/  BSYNC.RECONVERGENT B0 ;  /* 0x0000000000007941 */ /* 0x000fea0003800200 */
.L_x_794:
[----:B------:R-:W-:-:S05]  /*b780*/  LOP3.LUT R3, R0, 0x80, R3, 0xf8, !PT ;  /* 0x0000008000037812 */ /* 0x000fca00078ef803 */
[----:B------:R0:W-:Y:S01]  /*b790*/  STG.E.U8 desc[UR36][R8.64], R3 ;  /* 0x0000000308007986 */ /* 0x0001e2000c101124 */
[----:B------:R-:W-:Y:S05]  /*b7a0*/  BRA `(.L_x_769) ;  /* 0x0000000000547947 */ /* 0x000fea0003800000 */
.L_x_791:
[----:B----4-:R-:W-:Y:S01]  /*b7b0*/  IMAD.U32 R3, R18, 0x10000, RZ ;  /* 0x0001000012037824 */ /* 0x010fe200078e00ff */
        /* <DEDUP_REMOVED lines=11> */
.L_x_797:
[----:B------:R-:W-:Y:S01]  /*b870*/  IMAD.MOV.U32 R0, RZ, RZ, 0x7f ;  /* 0x0000007fff007424 */ /* 0x000fe200078e00ff */
[----:B------:R-:W-:-:S04]  /*b880*/  ISETP.GT.U32.AND P0, PT, R4, 0x7f800000, PT ;  /* 0x7f8000000400780c */ /* 0x000fc80003f04070 */
[----:B------:R-:W-:-:S09]  /*b890*/  SEL R0, R0, 0x7c, P0 ;  /* 0x0000007c00007807 */ /* 0x000fd20000000000 */
.L_x_798:
[----:B------:R-:W-:Y:S05]  /*b8a0*/  BSYNC.RECONVERGENT B0 ;  /* 0x0000000000007941 */ /* 0x000fea0003800200 */
.L_x_796:
[----:B------:R-:W-:-:S04]  /*b8b0*/  SHF.R.U32.HI R3, RZ, 0x18, R3 ;  /* 0x00000018ff037819 */ /* 0x000fc80000011603 */
[----:B------:R-:W-:-:S05]  /*b8c0*/  LOP3.LUT R3, R0, 0x80, R3, 0xf8, !PT ;  /* 0x0000008000037812 */ /* 0x000fca00078ef803 */
[----:B------:R0:W-:Y:S01]  /*b8d0*/  STG.E.U8 desc[UR36][R8.64], R3 ;  /* 0x0000000308007986 */ /* 0x0001e2000c101124 */
[----:B------:R-:W-:Y:S05]  /*b8e0*/  BRA `(.L_x_769) ;  /* 0x0000000000047947 */ /* 0x000fea0003800000 */
.L_x_790:
[----:B----4-:R0:W-:Y:S02]  /*b8f0*/  STG.E.U16 desc[UR36][R8.64], R18 ;  /* 0x0000001208007986 */ /* 0x0101e4000c101524 */
.L_x_769:
[----:B------:R-:W-:-:S07]  /*b900*/  VIADD R25, R25, 0x80 ;  /* 0x0000008019197836 */ /* 0x000fce0000000000 */
.L_x_728:
[----:B------:R-:W-:Y:S05]  /*b910*/  BSYNC.RECONVERGENT B6 ;  /* 0x0000000000067941 */ /* 0x000fea0003800200 */
.L_x_727:
[----:B------:R-:W-:-:S13]  /*b920*/  ISETP.GE.AND P0, PT, R25, R16, PT ;  /* 0x000000101900720c */ /* 0x000fda0003f06270 */
[----:B------:R-:W-:Y:S05]  /*b930*/  @P0 EXIT ;  /* 0x000000000000094d */ /* 0x000fea0003800000 */
[----:B01--4-:R-:W0:Y:S01]  /*b940*/  LDC.64 R4, c[0x0][0x3a0] ;  /* 0x0000e800ff047b82 */ /* 0x013e220000000a00 */
[----:B------:R-:W3:Y:S01]  /*b950*/  LDCU UR4, c[0x0][0x3cc] ;  /* 0x00007980ff0477ac */ /* 0x000ee20008000800 */
[----:B--2---:R-:W-:Y:S01]  /*b960*/  PRMT R0, R17, 0x9910, RZ ;  /* 0x0000991011007816 */ /* 0x004fe200000000ff */
[----:B------:R-:W-:-:S03]  /*b970*/  IMAD R2, R2, 0x200, R25 ;  /* 0x0000020002027824 */ /* 0x000fc600078e0219 */
[----:B------:R-:W-:Y:S01]  /*b980*/  ISETP.GT.AND P1, PT, R0, 0x9, PT ;  /* 0x000000090000780c */ /* 0x000fe20003f24270 */
[----:B---3--:R-:W-:-:S05]  /*b990*/  IMAD R3, R2, UR4, RZ ;  /* 0x0000000402037c24 */ /* 0x008fca000f8e02ff */
[----:B0-----:R-:W-:-:S05]  /*b9a0*/  IADD3 R2, P0, PT, R3, R4, RZ ;  /* 0x0000000403027210 */ /* 0x001fca0007f1e0ff */
[----:B------:R-:W-:Y:S02]  /*b9b0*/  IMAD.X R3, RZ, RZ, R5, P0 ;  /* 0x000000ffff037224 */ /* 0x000fe400000e0605 */
[----:B------:R-:W-:Y:S06]  /*b9c0*/  @P1 BRA `(.L_x_799) ;  /* 0x00000004000c1947 */ /* 0x000fec0003800000 */
        /* <DEDUP_REMOVED lines=8> */
[----:B------:R-:W-:-:S06]  /*ba50*/  IMAD.U32 R19, R19, 0x10000, RZ ;  /* 0x0001000013137824 */ /* 0x000fcc00078e00ff */
[----:B------:R-:W0:Y:S02]  /*ba60*/  F2I.FTZ.TRUNC.NTZ R19, R19 ;  /* 0x0000001300137305 */ /* 0x000e24000021f100 */
[----:B0-----:R-:W-:Y:S01]  /*ba70*/  STG.E.U8 desc[UR36][R2.64], R19 ;  /* 0x0000001302007986 */ /* 0x001fe2000c101124 */
[----:B------:R-:W-:Y:S05]  /*ba80*/  EXIT ;  /* 0x000000000000794d */ /* 0x000fea0003800000 */
.L_x_802:
[----:B------:R-:W-:-:S06]  /*ba90*/  IMAD.U32 R5, R19, 0x10000, RZ ;  /* 0x0001000013057824 */ /* 0x000fcc00078e00ff */
[----:B------:R-:W0:Y:S02]  /*baa0*/  F2I.S64.TRUNC R4, R5 ;  /* 0x0000000500047311 */ /* 0x000e24000020d900 */
[----:B0-----:R-:W-:Y:S01]  /*bab0*/  STG.E.U8 desc[UR36][R2.64], R4 ;  /* 0x0000000402007986 */ /* 0x001fe2000c101124 */
[----:B------:R-:W-:Y:S05]  /*bac0*/  EXIT ;  /* 0x000000000000794d */ /* 0x000fea0003800000 */
.L_x_801:
        /* <DEDUP_REMOVED lines=8> */
[----:B0-----:R-:W-:Y:S01]  /*bb50*/  STG.E.64 desc[UR36][R2.64], R4 ;  /* 0x0000000402007986 */ /* 0x001fe2000c101b24 */
[----:B------:R-:W-:Y:S05]  /*bb60*/  EXIT ;  /* 0x000000000000794d */ /* 0x000fea0003800000 */
.L_x_805:
[----:B------:R-:W-:-:S06]  /*bb70*/  IMAD.U32 R19, R19, 0x10000, RZ ;  /* 0x0001000013137824 */ /* 0x000fcc00078e00ff */
[----:B------:R-:W0:Y:S02]  /*bb80*/  F2I.FTZ.TRUNC.NTZ R19, R19 ;  /* 0x0000001300137305 */ /* 0x000e24000021f100 */
[----:B0-----:R-:W-:Y:S01]  /*bb90*/  STG.E desc[UR36][R2.64], R19 ;  /* 0x0000001302007986 */ /* 0x001fe2000c101924 */
[----:B------:R-:W-:Y:S05]  /*bba0*/  EXIT ;  /* 0x000000000000794d */ /* 0x000fea0003800000 */
.L_x_804:
[----:B------:R-:W-:-:S06]  /*bbb0*/  IMAD.U32 R19, R19, 0x10000, RZ ;  /* 0x0001000013137824 */ /* 0x000fcc00078e00ff */
[----:B------:R-:W0:Y:S02]  /*bbc0*/  F2I.FTZ.TRUNC.NTZ R19, R19 ;  /* 0x0000001300137305 */ /* 0x000e24000021f100 */
[----:B0-----:R-:W-:Y:S01]  /*bbd0*/  STG.E.U16 desc[UR36][R2.64], R19 ;  /* 0x0000001302007986 */ /* 0x001fe2000c101524 */
[----:B------:R-:W-:Y:S05]  /*bbe0*/  EXIT ;  /* 0x000000000000794d */ /* 0x000fea0003800000 */
.L_x_800:
[----:B------:R-:W-:-:S13]  /*bbf0*/  ISETP.GT.AND P0, PT, R0, 0x6, PT ;  /* 0x000000060000780c */ /* 0x000fda0003f04270 */
[----:B------:R-:W-:Y:S05]  /*bc00*/  @P0 BRA `(.L_x_806) ;  /* 0x00000000002c0947 */ /* 0x000fea0003800000 */
[----:B------:R-:W-:-:S13]  /*bc10*/  ISETP.NE.AND P0, PT, R0, 0x5, PT ;  /* 0x000000050000780c */ /* 0x000fda0003f05270 */
[----:B------:R-:W-:Y:S05]  /*bc20*/  @!P0 BRA `(.L_x_807) ;  /* 0x0000000000148947 */ /* 0x000fea0003800000 */
[----:B------:R-:W-:-:S13]  /*bc30*/  ISETP.NE.AND P0, PT, R0, 0x6, PT ;  /* 0x000000060000780c */ /* 0x000fda0003f05270 */
[----:B------:R-:W-:Y:S05]  /*bc40*/  @P0 BRA `(.L_x_803) ;  /* 0x0000000800300947 */ /* 0x000fea0003800000 */
[----:B------:R-:W-:-:S05]  /*bc50*/  IMAD.U32 R19, R19, 0x10000, RZ ;  /* 0x0001000013137824 */ /* 0x000fca00078e00ff */
[----:B------:R-:W-:Y:S01]  /*bc60*/  STG.E desc[UR36][R2.64], R19 ;  /* 0x0000001302007986 */ /* 0x000fe2000c101924 */
[----:B------:R-:W-:Y:S05]  /*bc70*/  EXIT ;  /* 0x000000000000794d */ /* 0x000fea0003800000 */
.L_x_807:
[----:B------:R-:W-:-:S05]  /*bc80*/  IMAD.U32 R0, R19, 0x10000, RZ ;  /* 0x0001000013007824 */ /* 0x000fca00078e00ff */
[----:B------:R-:W-:-:S05]  /*bc90*/  F2FP.F16.F32.PACK_AB R0, RZ, R0 ;  /* 0x00000000ff00723e */ /* 0x000fca00000000ff */
[----:B------:R-:W-:Y:S01]  /*bca0*/  STG.E.U16 desc[UR36][R2.64], R0 ;  /* 0x0000000002007986 */ /* 0x000fe2000c101524 */
[----:B------:R-:W-:Y:S05]  /*bcb0*/  EXIT ;  /* 0x000000000000794d */ /* 0x000fea0003800000 */
.L_x_806:
        /* <DEDUP_REMOVED lines=8> */
[----:B------:R-:W-:Y:S01]  /*bd40*/  STG.E.64 desc[UR36][R2.64], R4 ;  /* 0x0000000402007986 */ /* 0x000fe2000c101b24 */
[----:B------:R-:W-:Y:S05]  /*bd50*/  EXIT ;  /* 0x000000000000794d */ /* 0x000fea0003800000 */
.L_x_809:
[----:B------:R-:W-:-:S05]  /*bd60*/  IMAD.U32 R19, R19, 0x10000, RZ ;  /* 0x0001000013137824 */ /* 0x000fca00078e00ff */
[----:B------:R-:W-:-:S04]  /*bd70*/  F2FP.F16.F32.PACK_AB R5, RZ, R19 ;  /* 0x00000013ff05723e */ /* 0x000fc800000000ff */
[----:B------:R-:W-:-:S05]  /*bd80*/  PRMT R5, R5, 0x5410, RZ ;  /* 0x0000541005057816 */ /* 0x000fca00000000ff */
[----:B------:R-:W-:Y:S01]  /*bd90*/  STG.E desc[UR36][R2.64], R5 ;  /* 0x0000000502007986 */ /* 0x000fe2000c101924 */
[----:B------:R-:W-:Y:S05]  /*bda0*/  EXIT ;  /* 0x000000000000794d */ /* 0x000fea0003800000 */
.L_x_808:
[----:B------:R-:W-:-:S04]  /*bdb0*/  IMAD.U32 R4, R19, 0x10000, RZ ;  /* 0x0001000013047824 */ /* 0x000fc800078e00ff */
[----:B------:R-:W-:-:S06]  /*bdc0*/  FMUL.FTZ R4, R4, 1 ;  /* 0x3f80000004047820 */ /* 0x000fcc0000410000 */
[----:B------:R-:W0:Y:S02]  /*bdd0*/  F2F.F64.F32 R4, R4 ;  /* 0x0000000400047310 */ /* 0x000e240000201800 */
[----:B0-----:R-:W-:Y:S01]  /*bde0*/  STG.E.64 desc[UR36][R2.64], R4 ;  /* 0x0000000402007986 */ /* 0x001fe2000c101b24 */
[----:B------:R-:W-:Y:S05]  /*bdf0*/  EXIT ;  /* 0x000000000000794d */ /* 0x000fea0003800000 */
.L_x_799:
        /* <DEDUP_REMOVED lines=12> */
[----:B0-----:R-:W-:Y:S01]  /*bec0*/  STG.E.U16 desc[UR36][R2.64], R5 ;  /* 0x0000000502007986 */ /* 0x001fe2000c101524 */
[----:B------:R-:W-:Y:S05]  /*bed0*/  EXIT ;  /* 0x000000000000794d */ /* 0x000fea0003800000 */
.L_x_813:
        /* <DEDUP_REMOVED lines=18> */
.L_x_816:
[----:B------:R-:W-:-:S04]  /*c000*/  SHF.R.U32.HI R5, RZ, 0x18, R5 ;  /* 0x00000018ff057819 */ /* 0x000fc80000011605 */
[----:B------:R-:W-:-:S07]  /*c010*/  LOP3.LUT R0, R0, 0x80, R5, 0xf8, !PT ;  /* 0x0000008000007812 */ /* 0x000fce00078ef805 */
.L_x_815:
[----:B------:R-:W-:Y:S05]  /*c020*/  BSYNC.RECONVERGENT B0 ;  /* 0x0000000000007941 */ /* 0x000fea0003800200 */
.L_x_814:
[----:B------:R-:W-:Y:S01]  /*c030*/  STG.E.U8 desc[UR36][R2.64], R0 ;  /* 0x0000000002007986 */ /* 0x000fe2000c101124 */
[----:B------:R-:W-:Y:S05]  /*c040*/  EXIT ;  /* 0x000000000000794d */ /* 0x000fea0003800000 */
.L_x_812:
        /* <DEDUP_REMOVED lines=18> */
.L_x_819:
[----:B------:R-:W-:-:S04]  /*c170*/  SHF.R.U32.HI R5, RZ, 0x18, R5 ;  /* 0x00000018ff057819 */ /* 0x000fc80000011605 */
[----:B------:R-:W-:-:S07]  /*c180*/  LOP3.LUT R0, R0, 0x80, R5, 0xf8, !PT ;  /* 0x0000008000007812 */ /* 0x000fce00078ef805 */
.L_x_818:
[----:B------:R-:W-:Y:S05]  /*c190*/  BSYNC.RECONVERGENT B0 ;  /* 0x0000000000007941 */ /* 0x000fea0003800200 */
.L_x_817:
[----:B------:R-:W-:Y:S01]  /*c1a0*/  STG.E.U8 desc[UR36][R2.64], R0 ;  /* 0x0000000002007986 */ /* 0x000fe2000c101124 */
[----:B------:R-:W-:Y:S05]  /*c1b0*/  EXIT ;  /* 0x000000000000794d */ /* 0x000fea0003800000 */
.L_x_811:
[----:B------:R-:W-:-:S13]  /*c1c0*/  ISETP.NE.AND P0, PT, R0, 0x1c, PT ;  /* 0x0000001c0000780c */ /* 0x000fda0003f05270 */
[----:B------:R-:W-:Y:S05]  /*c1d0*/  @!P0 BRA `(.L_x_820) ;  /* 0x0000000000608947 */ /* 0x000fea0003800000 */
[----:B------:R-:W-:-:S13]  /*c1e0*/  ISETP.NE.AND P0, PT, R0, 0x1d, PT ;  /* 0x0000001d0000780c */ /* 0x000fda0003f05270 */
[----:B------:R-:W-:Y:S05]  /*c1f0*/  @!P0 BRA `(.L_x_821) ;  /* 0x0000000000488947 */ /* 0x000fea0003800000 */
[----:B------:R-:W-:-:S13]  /*c200*/  ISETP.NE.AND P0, PT, R0, 0x2c, PT ;  /* 0x0000002c0000780c */ /* 0x000fda0003f05270 */
[----:B------:R-:W-:Y:S05]  /*c210*/  @P0 BRA `(.L_x_803) ;  /* 0x0000000000bc0947 */ /* 0x000fea0003800000 */
[----:B------:R-:W-:Y:S02]  /*c220*/  IMAD.U32 R19, R19, 0x10000, RZ ;  /* 0x0001000013137824 */ /* 0x000fe400078e00ff */
        /* <DEDUP_REMOVED lines=15> */
.L_x_821:
[----:B------:R-:W-:-:S06]  /*c320*/  IMAD.U32 R4, R19, 0x10000, RZ ;  /* 0x0001000013047824 */ /* 0x000fcc00078e00ff */
[----:B------:R-:W0:Y:S02]  /*c330*/  F2I.U64.TRUNC R4, R4 ;  /* 0x0000000400047311 */ /* 0x000e24000020d800 */
[----:B0-----:R-:W-:Y:S01]  /*c340*/  STG.E.64 desc[UR36][R2.64], R4 ;  /* 0x0000000402007986 */ /* 0x001fe2000c101b24 */
[----:B------:R-:W-:Y:S05]  /*c350*/  EXIT ;  /* 0x000000000000794d */ /* 0x000fea0003800000 */
.L_x_820:
[----:B------:R-:W-:-:S06]  /*c360*/  IMAD.U32 R19, R19, 0x10000, RZ ;  /* 0x0001000013137824 */ /* 0x000fcc00078e00ff */
[----:B------:R-:W0:Y:S02]  /*c370*/  F2I.FTZ.U32.TRUNC.NTZ R19, R19 ;  /* 0x0000001300137305 */ /* 0x000e24000021f000 */
[----:B0-----:R-:W-:Y:S01]  /*c380*/  STG.E desc[UR36][R2.64], R19 ;  /* 0x0000001302007986 */ /* 0x001fe2000c101924 */
[----:B------:R-:W-:Y:S05]  /*c390*/  EXIT ;  /* 0x000000000000794d */ /* 0x000fea0003800000 */
.L_x_810:
        /* <DEDUP_REMOVED lines=9> */
[----:B------:R-:W-:Y:S01]  /*c430*/  STG.E.U8 desc[UR36][R2.64], R5 ;  /* 0x0000000502007986 */ /* 0x000fe2000c101124 */
[----:B------:R-:W-:Y:S05]  /*c440*/  EXIT ;  /* 0x000000000000794d */ /* 0x000fea0003800000 */
.L_x_823:
[----:B------:R-:W-:Y:S01]  /*c450*/  IMAD.U32 R19, R19, 0x10000, RZ ;  /* 0x0001000013137824 */ /* 0x000fe200078e00ff */
[----:B------:R-:W-:-:S03]  /*c460*/  CS2R R6, SRZ ;  /* 0x0000000000067805 */ /* 0x000fc6000001ff00 */
[----:B------:R-:W-:-:S06]  /*c470*/  FMUL.FTZ R4, R19, 1 ;  /* 0x3f80000013047820 */ /* 0x000fcc0000410000 */
[----:B------:R-:W0:Y:S02]  /*c480*/  F2F.F64.F32 R4, R4 ;  /* 0x0000000400047310 */ /* 0x000e240000201800 */
[----:B0-----:R-:W-:Y:S01]  /*c490*/  STG.E.128 desc[UR36][R2.64], R4 ;  /* 0x0000000402007986 */ /* 0x001fe2000c101d24 */
[----:B------:R-:W-:Y:S05]  /*c4a0*/  EXIT ;  /* 0x000000000000794d */ /* 0x000fea0003800000 */
.L_x_822:
[----:B------:R-:W-:-:S13]  /*c4b0*/  ISETP.NE.AND P0, PT, R0, 0xf, PT ;  /* 0x0000000f0000780c */ /* 0x000fda0003f05270 */
[----:B------:R-:W-:Y:S05]  /*c4c0*/  @!P0 BRA `(.L_x_824) ;  /* 0x0000000000e88947 */ /* 0x000fea0003800000 */
[----:B------:R-:W-:-:S13]  /*c4d0*/  ISETP.NE.AND P0, PT, R0, 0x17, PT ;  /* 0x000000170000780c */ /* 0x000fda0003f05270 */
[----:B------:R-:W-:Y:S05]  /*c4e0*/  @!P0 BRA `(.L_x_825) ;  /* 0x0000000000908947 */ /* 0x000fea0003800000 */
[----:B------:R-:W-:-:S13]  /*c4f0*/  ISETP.NE.AND P0, PT, R0, 0x18, PT ;  /* 0x000000180000780c */ /* 0x000fda0003f05270 */
[----:B------:R-:W-:Y:S05]  /*c500*/  @!P0 BRA `(.L_x_826) ;  /* 0x0000000000448947 */ /* 0x000fea0003800000 */
.L_x_803:
[----:B------:R-:W-:Y:S01]  /*c510*/  MOV R0, 0x0 ;  /* 0x0000000000007802 */ /* 0x000fe20000000f00 */
[----:B------:R-:W0:Y:S01]  /*c520*/  LDCU.64 UR4, c[0x4][0x128] ;  /* 0x01002500ff0477ac */ /* 0x000e220008000a00 */
[----:B------:R-:W-:Y:S02]  /*c530*/  IMAD.MOV.U32 R8, RZ, RZ, 0x65 ;  /* 0x00000065ff087424 */ /* 0x000fe400078e00ff */
[----:B------:R1:W2:Y:S01]  /*c540*/  LDC.64 R2, c[0x4][R0] ;  /* 0x0100000000027b82 */ /* 0x0002a20000000a00 */
[----:B------:R-:W3:Y:S01]  /*c550*/  LDCU.64 UR6, c[0x4][0x130] ;  /* 0x01002600ff0677ac */ /* 0x000ee20008000a00 */
[----:B------:R-:W-:Y:S02]  /*c560*/  IMAD.MOV.U32 R12, RZ, RZ, 0x1 ;  /* 0x00000001ff0c7424 */ /* 0x000fe400078e00ff */
[----:B------:R-:W-:Y:S01]  /*c570*/  IMAD.MOV.U32 R13, RZ, RZ, RZ ;  /* 0x000000ffff0d7224 */ /* 0x000fe200078e00ff */
[----:B------:R-:W4:Y:S01]  /*c580*/  LDCU.64 UR8, c[0x4][0x40] ;  /* 0x01000800ff0877ac */ /* 0x000f220008000a00 */
[----:B0-----:R-:W-:-:S02]  /*c590*/  IMAD.U32 R4, RZ, RZ, UR4 ;  /* 0x00000004ff047e24 */ /* 0x001fc4000f8e00ff */
[----:B------:R-:W-:Y:S02]  /*c5a0*/  IMAD.U32 R5, RZ, RZ, UR5 ;  /* 0x00000005ff057e24 */ /* 0x000fe4000f8e00ff */
[----:B---3--:R-:W-:Y:S02]  /*c5b0*/  IMAD.U32 R6, RZ, RZ, UR6 ;  /* 0x00000006ff067e24 */ /* 0x008fe4000f8e00ff */
[----:B------:R-:W-:Y:S02]  /*c5c0*/  IMAD.U32 R7, RZ, RZ, UR7 ;  /* 0x00000007ff077e24 */ /* 0x000fe4000f8e00ff */
[----:B----4-:R-:W-:Y:S02]  /*c5d0*/  IMAD.U32 R10, RZ, RZ, UR8 ;  /* 0x00000008ff0a7e24 */ /* 0x010fe4000f8e00ff */
[----:B-1----:R-:W-:-:S07]  /*c5e0*/  IMAD.U32 R11, RZ, RZ, UR9 ;  /* 0x00000009ff0b7e24 */ /* 0x002fce000f8e00ff */
[----:B------:R-:W-:-:S07]  /*c5f0*/  LEPC R20, `(.L_x_827) ;  /* 0x000000001014794e */ /* 0x000fce0000000000 */
[----:B--2---:R-:W-:Y:S05]  /*c600*/  CALL.ABS.NOINC R2 ;  /* 0x0000000002007343 */ /* 0x004fea0003c00000 */
.L_x_827:
[----:B------:R-:W-:Y:S05]  /*c610*/  EXIT ;  /* 0x000000000000794d */ /* 0x000fea0003800000 */
.L_x_826:
        /* <DEDUP_REMOVED lines=13> */
.L_x_829:
[----:B------:R-:W-:Y:S05]  /*c6f0*/  BSYNC.RECONVERGENT B0 ;  /* 0x0000000000007941 */ /* 0x000fea0003800200 */
.L_x_828:
[----:B------:R-:W-:-:S05]  /*c700*/  LOP3.LUT R5, R0, 0x80, R5, 0xf8, !PT ;  /* 0x0000008000057812 */ /* 0x000fca00078ef805 */
[----:B------:R-:W-:Y:S01]  /*c710*/  STG.E.U8 desc[UR36][R2.64], R5 ;  /* 0x0000000502007986 */ /* 0x000fe2000c101124 */
[----:B------:R-:W-:Y:S05]  /*c720*/  EXIT ;  /* 0x000000000000794d */ /* 0x000fea0003800000 */
.L_x_825:
        /* <DEDUP_REMOVED lines=12> */
.L_x_831:
[----:B------:R-:W-:Y:S01]  /*c7f0*/  IMAD.MOV.U32 R0, RZ, RZ, 0x7f ;  /* 0x0000007fff007424 */ /* 0x000fe200078e00ff */
[----:B------:R-:W-:-:S04]  /*c800*/  ISETP.GT.U32.AND P0, PT, R4, 0x7f800000, PT ;  /* 0x7f8000000400780c */ /* 0x000fc80003f04070 */
[----:B------:R-:W-:-:S09]  /*c810*/  SEL R0, R0, 0x7c, P0 ;  /* 0x0000007c00007807 */ /* 0x000fd20000000000 */
.L_x_832:
[----:B------:R-:W-:Y:S05]  /*c820*/  BSYNC.RECONVERGENT B0 ;  /* 0x0000000000007941 */ /* 0x000fea0003800200 */
.L_x_830:
[----:B------:R-:W-:-:S04]  /*c830*/  SHF.R.U32.HI R5, RZ, 0x18, R5 ;  /* 0x00000018ff057819 */ /* 0x000fc80000011605 */
[----:B------:R-:W-:-:S05]  /*c840*/  LOP3.LUT R5, R0, 0x80, R5, 0xf8, !PT ;  /* 0x0000008000057812 */ /* 0x000fca00078ef805 */
[----:B------:R-:W-:Y:S01]  /*c850*/  STG.E.U8 desc[UR36][R2.64], R5 ;  /* 0x0000000502007986 */ /* 0x000fe2000c101124 */
[----:B------:R-:W-:Y:S05]  /*c860*/  EXIT ;  /* 0x000000000000794d */ /* 0x000fea0003800000 */
.L_x_824:
[----:B------:R-:W-:Y:S01]  /*c870*/  STG.E.U16 desc[UR36][R2.64], R19 ;  /* 0x0000001302007986 */ /* 0x000fe2000c101524 */
[----:B------:R-:W-:Y:S05]  /*c880*/  EXIT ;  /* 0x000000000000794d */ /* 0x000fea0003800000 */
.L_x_833:
        /* <DEDUP_REMOVED lines=15> */
.L_x_5902:


//--------------------- .text._ZN2at6native18elementwise_kernelILi128ELi4EZNS0_22gpu_kernel_impl_nocastIZZZNS0_68_GLOBAL__N__08176361_30_ActivationHardsigmoidKernel_cu_1520ed90_310227hardsigmoid_backward_kernelERNS_18TensorIteratorBaseEENKUlvE_clEvENKUlvE2_clEvEUlN3c108BFloat16ES9_E_EEvS5_RKT_EUliE_EEviT1_ --------------------------
	.section	.text._ZN2at6native18elementwise_kernelILi128ELi4EZNS0_22gpu_kernel_impl_nocastIZZZNS0_68_GLOBAL__N__08176361_30_ActivationHardsigmoidKernel_cu_1520ed90_310227hardsigmoid_backward_kernelERNS_18TensorIteratorBaseEENKUlvE_clEvENKUlvE2_clEvEUlN3c108BFloat16ES9_E_EEvS5_RKT_EUliE_EEviT1_,"ax",@progbits
	.align	128
        .global         _ZN2at6native18elementwise_kernelILi128ELi4EZNS0_22gpu_kernel_impl_nocastIZZZNS0_68_GLOBAL__N__08176361_30_ActivationHardsigmoidKernel_cu_1520ed90_310227hardsigmoid_backward_kernelERNS_18TensorIteratorBaseEENKUlvE_clEvENKUlvE2_clEvEUlN3c108BFloat16ES9_E_EEvS5_RKT_EUliE_EEviT1_
        .type           _ZN2at6native18elementwise_kernelILi128ELi4EZNS0_22gpu_kernel_impl_nocastIZZZNS0_68_GLOBAL__N__08176361_30_ActivationHardsigmoidKernel_cu_1520ed90_310227hardsigmoid_backward_kernelERNS_18TensorIteratorBaseEENKUlvE_clEvENKUlvE2_clEvEUlN3c108BFloat16ES9_E_EEvS5_RKT_EUliE_EEviT1_,@function
        .size           _ZN2at6native18elementwise_kernelILi128ELi4EZNS0_22gpu_kernel_impl_nocastIZZZNS0_68_GLOBAL__N__08176361_30_ActivationHardsigmoidKernel_cu_1520ed90_310227hardsigmoid_backward_kernelERNS_18TensorIteratorBaseEENKUlvE_clEvENKUlvE2_clEvEUlN3c108BFloat16ES9_E_EEvS5_RKT_EUliE_EEviT1_,(.L_x_5903 - _ZN2at6native18elementwise_kernelILi128ELi4EZNS0_22gpu_kernel_impl_nocastIZZZNS0_68_GLOBAL__N__08176361_30_ActivationHardsigmoidKernel_cu_1520ed90_310227hardsigmoid_backward_kernelERNS_18TensorIteratorBaseEENKUlvE_clEvENKUlvE2_clEvEUlN3c108BFloat16ES9_E_EEvS5_RKT_EUliE_EEviT1_)
        .other          _ZN2at6native18elementwise_kernelILi128ELi4EZNS0_22gpu_kernel_impl_nocastIZZZNS0_68_GLOBAL__N__08176361_30_ActivationHardsigmoidKernel_cu_1520ed90_310227hardsigmoid_backward_kernelERNS_18TensorIteratorBaseEENKUlvE_clEvENKUlvE2_clEvEUlN3c108BFloat16ES9_E_EEvS5_RKT_EUliE_EEviT1_,@"STO_CUDA_ENTRY STV_DEFAULT"
_ZN2at6native18elementwise_kernelILi128ELi4EZNS0_22gpu_kernel_impl_nocastIZZZNS0_68_GLOBAL__N__08176361_30_ActivationHardsigmoidKernel_cu_1520ed90_310227hardsigmoid_backward_kernelERNS_18TensorIteratorBaseEENKUlvE_clEvENKUlvE2_clEvEUlN3c108BFloat16ES9_E_EEvS5_RKT_EUliE_EEviT1_:
.text._ZN2at6native18elementwise_kernelILi128ELi4EZNS0_22gpu_kernel_impl_nocastIZZZNS0_68_GLOBAL__N__08176361_30_ActivationHardsigmoidKernel_cu_1520ed90_310227hardsigmoid_backward_kernelERNS_18TensorIteratorBaseEENKUlvE_clEvENKUlvE2_clEvEUlN3c108BFloat16ES9_E_EEvS5_RKT_EUliE_EEviT1_:
[----:B------:R-:W-:Y:S08]  /*0000*/  LDC R1, c[0x0][0x37c] ;  /* 0x0000df00ff017b82 */ /* 0x000ff00000000800 */
[----:B------:R-:W0:Y:S01]  /*0010*/  LDC R2, c[0x0][0x388] ;  /* 0x0000e200ff027b82 */ /* 0x000e220000000800 */
[----:B------:R-:W1:Y:S01]  /*0020*/  S2R R3, SR_TID.X ;  /* 0x0000000000037919 */ /* 0x000e620000002100 */
[----:B------:R-:W2:Y:S06]  /*0030*/  LDCU.64 UR6, c[0x0][0x358] ;  /* 0x00006b00ff0677ac */ /* 0x000eac0008000a00 */
[----:B------:R-:W3:Y:S01]  /*0040*/  S2UR UR4, SR_CTAID.X ;  /* 0x00000000000479c3 */ /* 0x000ee20000002500 */
[----:B0-----:R-:W-:Y:S01]  /*0050*/  ISETP.NE.AND P0, PT, R2, RZ, PT ;  /* 0x000000ff0200720c */ /* 0x001fe20003f05270 */
[----:B---3--:R-:W-:-:S06]  /*0060*/  USHF.L.U32 UR4, UR4, 0x9, URZ ;  /* 0x0000000904047899 */ /* 0x008fcc00080006ff */
[----:B-1----:R-:W-:-:S06]  /*0070*/  LOP3.LUT R3, R3, UR4, RZ, 0xfc, !PT ;  /* 0x0000000403037c12 */ /* 0x002fcc000f8efcff */
[----:B--2---:R-:W-:Y:S05]  /*0080*/  @P0 BRA `(.L_x_834) ;  /* 0x0000000400100947 */ /* 0x004fea0003800000 */
[----:B------:R-:W0:Y:S01]  /*0090*/  LDCU UR4, c[0x0][0x380] ;  /* 0x00007000ff0477ac */ /* 0x000e220008000800 */
[----:B------:R-:W-:Y:S04]  /*00a0*/  BSSY.RECONVERGENT B0, `(.L_x_835) ;  /* 0x0000032000007945 */ /* 0x000fe80003800200 */
[----:B------:R-:W-:Y:S01]  /*00b0*/  BSSY.RELIABLE B1, `(.L_x_836) ;  /* 0x0000023000017945 */ /* 0x000fe20003800100 */
[----:B0-----:R-:W-:-:S13]  /*00c0*/  ISETP.GE.AND P0, PT, R3, UR4, PT ;  /* 0x0000000403007c0c */ /* 0x001fda000bf06270 */
[----:B------:R-:W-:Y:S05]  /*00d0*/  @P0 BRA `(.L_x_837) ;  /* 0x0000000000740947 */ /* 0x000fea0003800000 */
[----:B------:R-:W0:Y:S08]  /*00e0*/  LDC.64 R4, c[0x0][0x5f0] ;  /* 0x00017c00ff047b82 */ /* 0x000e300000000a00 */
[----:B------:R-:W1:Y:S01]  /*00f0*/  LDC.64 R6, c[0x0][0x5f8] ;  /* 0x00017e00ff067b82 */ /* 0x000e620000000a00 */
[----:B0-----:R-:W2:Y:S04]  /*0100*/  LDG.E.U16 R4, desc[UR6][R4.64] ;  /* 0x0000000604047981 */ /* 0x001ea8000c1e1500 */
[----:B-1----:R-:W3:Y:S03]  /*0110*/  LDG.E.U16 R6, desc[UR6][R6.64] ;  /* 0x0000000606067981 */ /* 0x002ee6000c1e1500 */
[----:B------:R-:W0:Y:S01]  /*0120*/  LDC.64 R8, c[0x0][0x5e8] ;  /* 0x00017a00ff087b82 */ /* 0x000e220000000a00 */
[----:B------:R-:W-:-:S02]  /*0130*/  IADD3 R3, PT, PT, R3, 0x80, RZ ;  /* 0x0000008003037810 */ /* 0x000fc40007ffe0ff */
[----:B--2---:R-:W-:-:S05]  /*0140*/  SHF.L.U32 R0, R4, 0x10, RZ ;  /* 0x0000001004007819 */ /* 0x004fca00000006ff */
[----:B------:R-:W-:Y:S01]  /*0150*/  FMUL.FTZ R0, R0, 0.16666667163372039795 ;  /* 0x3e2aaaab00007820 */ /* 0x000fe20000410000 */
[----:B---3--:R-:W-:-:S04]  /*0160*/  SHF.L.U32 R2, R6, 0x10, RZ ;  /* 0x0000001006027819 */ /* 0x008fc800000006ff */
[----:B------:R-:W-:-:S04]  /*0170*/  FSETP.GEU.FTZ.AND P0, PT, |R2|, 3, PT ;  /* 0x404000000200780b */ /* 0x000fc80003f1e200 */
[----:B------:R-:W-:Y:S02]  /*0180*/  FSEL R0, R0, RZ, !P0 ;  /* 0x000000ff00007208 */ /* 0x000fe40004000000 */
[----:B------:R-:W-:Y:S02]  /*0190*/  ISETP.GE.AND P0, PT, R3, UR4, PT ;  /* 0x0000000403007c0c */ /* 0x000fe4000bf06270 */
[----:B------:R-:W-:-:S05]  /*01a0*/  F2FP.BF16.F32.PACK_AB R0, RZ, R0 ;  /* 0x00000000ff00723e */ /* 0x000fca00000010ff */
[----:B0-----:R0:W-:Y:S06]  /*01b0*/  STG.E.U16 desc[UR6][R8.64], R0 ;  /* 0x0000000008007986 */ /* 0x0011ec000c101506 */
[----:B------:R-:W-:Y:S05]  /*01c0*/  @P0 BREAK.RELIABLE B1 ;  /* 0x0000000000010942 */ /* 0x000fea0003800100 */
[----:B------:R-:W-:Y:S05]  /*01d0*/  @P0 BRA `(.L_x_838) ;  /* 0x0000000000780947 */ /* 0x000fea0003800000 */
[----:B------:R-:W1:Y:S08]  /*01e0*/  LDC.64 R4, c[0x0][0x5f0] ;  /* 0x00017c00ff047b82 */ /* 0x000e700000000a00 */
[----:B------:R-:W2:Y:S01]  /*01f0*/  LDC.64 R6, c[0x0][0x5f8] ;  /* 0x00017e00ff067b82 */ /* 0x000ea20000000a00 */
[----:B-1----:R-:W3:Y:S04]  /*0200*/  LDG.E.U16 R4, desc[UR6][R4.64] ;  /* 0x0000000604047981 */ /* 0x002ee8000c1e1500 */
[----:B--2---:R-:W2:Y:S03]  /*0210*/  LDG.E.U16 R6, desc[UR6][R6.64] ;  /* 0x0000000606067981 */ /* 0x004ea6000c1e1500 */
[----:B0-----:R-:W0:Y:S01]  /*0220*/  LDC.64 R8, c[0x0][0x5e8] ;  /* 0x00017a00ff087b82 */ /* 0x001e220000000a00 */
[----:B------:R-:W-:-:S02]  /*0230*/  IADD3 R3, PT, PT, R3, 0x80, RZ ;  /* 0x0000008003037810 */ /* 0x000fc40007ffe0ff */
[----:B---3--:R-:W-:-:S05]  /*0240*/  SHF.L.U32 R0, R4, 0x10, RZ ;  /* 0x0000001004007819 */ /* 0x008fca00000006ff */
[----:B------:R-:W-:Y:S01]  /*0250*/  FMUL.FTZ R0, R0, 0.16666667163372039795 ;  /* 0x3e2aaaab00007820 */ /* 0x000fe20000410000 */
[----:B--2---:R-:W-:-:S04]  /*0260*/  SHF.L.U32 R2, R6, 0x10, RZ ;  /* 0x0000001006027819 */ /* 0x004fc800000006ff */
[----:B------:R-:W-:-:S04]  /*0270*/  FSETP.GEU.FTZ.AND P0, PT, |R2|, 3, PT ;  /* 0x404000000200780b */ /* 0x000fc80003f1e200 */
[----:B------:R-:W-:-:S04]  /*0280*/  FSEL R0, R0, RZ, !P0 ;  /* 0x000000ff00007208 */ /* 0x000fc80004000000 */
[----:B------:R-:W-:-:S05]  /*0290*/  F2FP.BF16.F32.PACK_AB R0, RZ, R0 ;  /* 0x00000000ff00723e */ /* 0x000fca00000010ff */
[----:B0-----:R0:W-:Y:S02]  /*02a0*/  STG.E.U16 desc[UR6][R8.64], R0 ;  /* 0x0000000008007986 */ /* 0x0011e4000c101506 */
.L_x_837:
[----:B------:R-:W-:-:S13]  /*02b0*/  ISETP.GE.AND P0, PT, R3, UR4, PT ;  /* 0x0000000403007c0c */ /* 0x000fda000bf06270 */
[----:B------:R-:W-:Y:S05]  /*02c0*/  @P0 BREAK.RELIABLE B1 ;  /* 0x0000000000010942 */ /* 0x000fea0003800100 */
[----:B------:R-:W-:Y:S05]  /*02d0*/  @P0 BRA `(.L_x_838) ;  /* 0x0000000000380947 */ /* 0x000fea0003800000 */
[----:B------:R-:W-:Y:S05]  /*02e0*/  BSYNC.RELIABLE B1 ;  /* 0x0000000000017941 */ /* 0x000fea0003800100 */
.L_x_836:
        /* <DEDUP_REMOVED lines=13> */
.L_x_838:
[----:B------:R-:W-:Y:S05]  /*03c0*/  BSYNC.RECONVERGENT B0 ;  /* 0x0000000000007941 */ /* 0x000fea0003800200 */
.L_x_835:
[----:B------:R-:W-:Y:S05]  /*03d0*/  WARPSYNC.ALL ;  /* 0x0000000000007948 */ /* 0x000fea0003800000 */
[----:B------:R-:W-:-:S13]  /*03e0*/  ISETP.GE.AND P0, PT, R3, UR4, PT ;  /* 0x0000000403007c0c */ /* 0x000fda000bf06270 */
[----:B------:R-:W-:Y:S05]  /*03f0*/  @P0 EXIT ;  /* 0x000000000000094d */ /* 0x000fea0003800000 */
[----:B------:R-:W2:Y:S08]  /*0400*/  LDC.64 R2, c[0x0][0x5f0] ;  /* 0x00017c00ff027b82 */ /* 0x000eb00000000a00 */
[----:B------:R-:W3:Y:S01]  /*0410*/  LDC.64 R4, c[0x0][0x5f8] ;  /* 0x00017e00ff047b82 */ /* 0x000ee20000000a00 */
[----:B--2---:R-:W0:Y:S04]  /*0420*/  LDG.E.U16 R2, desc[UR6][R2.64] ;  /* 0x0000000602027981 */ /* 0x004e28000c1e1500 */
[----:B---3--:R-:W2:Y:S03]  /*0430*/  LDG.E.U16 R4, desc[UR6][R4.64] ;  /* 0x0000000604047981 */ /* 0x008ea6000c1e1500 */
[----:B------:R-:W3:Y:S01]  /*0440*/  LDC.64 R6, c[0x0][0x5e8] ;  /* 0x00017a00ff067b82 */ /* 0x000ee20000000a00 */
[----:B01----:R-:W-:-:S05]  /*0450*/  SHF.L.U32 R0, R2, 0x10, RZ ;  /* 0x0000001002007819 */ /* 0x003fca00000006ff */
[----:B------:R-:W-:Y:S01]  /*0460*/  FMUL.FTZ R0, R0, 0.16666667163372039795 ;  /* 0x3e2aaaab00007820 */ /* 0x000fe20000410000 */
[----:B--2---:R-:W-:-:S04]  /*0470*/  SHF.L.U32 R8, R4, 0x10, RZ ;  /* 0x0000001004087819 */ /* 0x004fc800000006ff */
[----:B------:R-:W-:-:S04]  /*0480*/  FSETP.GEU.FTZ.AND P0, PT, |R8|, 3, PT ;  /* 0x404000000800780b */ /* 0x000fc80003f1e200 */
[----:B------:R-:W-:-:S04]  /*0490*/  FSEL R0, R0, RZ, !P0 ;  /* 0x000000ff00007208 */ /* 0x000fc80004000000 */
[----:B------:R-:W-:-:S05]  /*04a0*/  F2FP.BF16.F32.PACK_AB R0, RZ, R0 ;  /* 0x00000000ff00723e */ /* 0x000fca00000010ff */
[----:B---3--:R-:W-:Y:S01]  /*04b0*/  STG.E.U16 desc[UR6][R6.64], R0 ;  /* 0x0000000006007986 */ /* 0x008fe2000c101506 */
[----:B------:R-:W-:Y:S05]  /*04c0*/  EXIT ;  /* 0x000000000000794d */ /* 0x000fea0003800000 */
.L_x_834:
[----:B------:R-:W0:Y:S01]  /*04d0*/  LDCU UR4, c[0x0][0x380] ;  /* 0x00007000ff0477ac */ /* 0x000e220008000800 */
[----:B------:R-:W-:Y:S01]  /*04e0*/  IADD3 R2, PT, PT, R2, -0x1, RZ ;  /* 0xffffffff02027810 */ /* 0x000fe20007ffe0ff */
[----:B------:R-:W-:Y:S04]  /*04f0*/  BSSY.RECONVERGENT B0, `(.L_x_839) ;  /* 0x0000457000007945 */ /* 0x000fe80003800200 */
[----:B------:R-:W-:Y:S01]  /*0500*/  BSSY.RELIABLE B1, `(.L_x_840) ;  /* 0x00002e7000017945 */ /* 0x000fe20003800100 */
[----:B------:R-:W-:-:S04]  /*0510*/  VIMNMX.U32 R0, PT, PT, R2, 0x18, PT ;  /* 0x0000001802007848 */ /* 0x000fc80003fe0000 */
[----:B------:R-:W-:Y:S02]  /*0520*/  IADD3 R0, PT, PT, R0, 0x1, RZ ;  /* 0x0000000100007810 */ /* 0x000fe40007ffe0ff */
[----:B0-----:R-:W-:-:S13]  /*0530*/  ISETP.GE.AND P0, PT, R3, UR4, PT ;  /* 0x0000000403007c0c */ /* 0x001fda000bf06270 */
[----:B------:R-:W-:Y:S05]  /*0540*/  @P0 BRA `(.L_x_841) ;  /* 0x0000002c007c0947 */ /* 0x000fea0003800000 */
[----:B------:R-:W0:Y:S01]  /*0550*/  LDCU.64 UR8, c[0x0][0x390] ;  /* 0x00007200ff0877ac */ /* 0x000e220008000a00 */
[----:B------:R-:W-:Y:S01]  /*0560*/  HFMA2 R4, -RZ, RZ, 0, 0 ;  /* 0x00000000ff047431 */ /* 0x000fe200000001ff */
[----:B------:R-:W-:Y:S01]  /*0570*/  MOV R5, R3 ;  /* 0x0000000300057202 */ /* 0x000fe20000000f00 */
[----:B------:R-:W1:Y:S01]  /*0580*/  LDCU UR5, c[0x0][0x38c] ;  /* 0x00007180ff0577ac */ /* 0x000e620008000800 */
[----:B------:R-:W-:Y:S01]  /*0590*/  ISETP.NE.AND P0, PT, R2, RZ, PT ;  /* 0x000000ff0200720c */ /* 0x000fe20003f05270 */
[----:B------:R-:W2:Y:S01]  /*05a0*/  LDCU.64 UR10, c[0x0][0x4b8] ;  /* 0x00009700ff0a77ac */ /* 0x000ea20008000a00 */
[----:B0-----:R-:W-:Y:S01]  /*05b0*/  IMAD.HI.U32 R8, R3, UR8, R4 ;  /* 0x0000000803087c27 */ /* 0x001fe2000f8e0004 */
[----:B------:R-:W0:Y:S04]  /*05c0*/  LDCU UR8, c[0x0][0x4c0] ;  /* 0x00009800ff0877ac */ /* 0x000e280008000800 */
[----:B------:R-:W-:-:S04]  /*05d0*/  SHF.R.U32.HI R9, RZ, UR9, R8 ;  /* 0x00000009ff097c19 */ /* 0x000fc80008011608 */
[----:B------:R-:W-:-:S05]  /*05e0*/  IADD3 R4, PT, PT, -R9, RZ, RZ ;  /* 0x000000ff09047210 */ /* 0x000fca0007ffe1ff */
[----:B-1----:R-:W-:-:S04]  /*05f0*/  IMAD R4, R4, UR5, R3 ;  /* 0x0000000504047c24 */ /* 0x002fc8000f8e0203 */
[C---:B--2---:R-:W-:Y:S02]  /*0600*/  IMAD R5, R4.reuse, UR10, RZ ;  /* 0x0000000a04057c24 */ /* 0x044fe4000f8e02ff */
[C---:B------:R-:W-:Y:S02]  /*0610*/  IMAD R6, R4.reuse, UR11, RZ ;  /* 0x0000000b04067c24 */ /* 0x040fe4000f8e02ff */
[----:B0-----:R-:W-:Y:S01]  /*0620*/  IMAD R4, R4, UR8, RZ ;  /* 0x0000000804047c24 */ /* 0x001fe2000f8e02ff */
[----:B------:R-:W-:Y:S06]  /*0630*/  @!P0 BRA `(.L_x_842) ;  /* 0x0000001400348947 */ /* 0x000fec0003800000 */
[----:B------:R-:W0:Y:S01]  /*0640*/  LDCU.64 UR8, c[0x0][0x398] ;  /* 0x00007300ff0877ac */ /* 0x000e220008000a00 */
[----:B------:R-:W-:Y:S02]  /*0650*/  MOV R8, RZ ;  /* 0x000000ff00087202 */ /* 0x000fe40000000f00 */
[----:B------:R-:W-:Y:S01]  /*0660*/  ISETP.NE.AND P0, PT, R0, 0x2, PT ;  /* 0x000000020000780c */ /* 0x000fe20003f05270 */
[----:B------:R-:W1:Y:S01]  /*0670*/  LDCU UR5, c[0x0][0x3a0] ;  /* 0x00007400ff0577ac */ /* 0x000e620008000800 */
[----:B------:R-:W2:Y:S01]  /*0680*/  LDCU UR10, c[0x0][0x4c4] ;  /* 0x00009880ff0a77ac */ /* 0x000ea20008000800 */
[----:B------:R-:W3:Y:S01]  /*0690*/  LDCU.64 UR12, c[0x0][0x4c8] ;  /* 0x00009900ff0c77ac */ /* 0x000ee20008000a00 */
[----:B0-----:R-:W-:-:S05]  /*06a0*/  IMAD.HI.U32 R10, R9, UR9, R8 ;  /* 0x00000009090a7c27 */ /* 0x001fca000f8e0008 */
[----:B-1----:R-:W-:-:S04]  /*06b0*/  SHF.R.U32.HI R11, RZ, UR5, R10 ;  /* 0x00000005ff0b7c19 */ /* 0x002fc8000801160a */
[----:B------:R-:W-:-:S05]  /*06c0*/  IADD3 R7, PT, PT, -R11, RZ, RZ ;  /* 0x000000ff0b077210 */ /* 0x000fca0007ffe1ff */
[----:B------:R-:W-:-:S04]  /*06d0*/  IMAD R9, R7, UR8, R9 ;  /* 0x0000000807097c24 */ /* 0x000fc8000f8e0209 */
[C---:B--2---:R-:W-:Y:S02]  /*06e0*/  IMAD R5, R9.reuse, UR10, R5 ;  /* 0x0000000a09057c24 */ /* 0x044fe4000f8e0205 */
[C---:B---3--:R-:W-:Y:S02]  /*06f0*/  IMAD R6, R9.reuse, UR12, R6 ;  /* 0x0000000c09067c24 */ /* 0x048fe4000f8e0206 */
[----:B------:R-:W-:Y:S01]  /*0700*/  IMAD R4, R9, UR13, R4 ;  /* 0x0000000d09047c24 */ /* 0x000fe2000f8e0204 */
[----:B------:R-:W-:Y:S06]  /*0710*/  @!P0 BRA `(.L_x_842) ;  /* 0x0000001000fc8947 */ /* 0x000fec0003800000 */
[----:B------:R-:W0:Y:S01]  /*0720*/  LDCU.64 UR8, c[0x0][0x3a8] ;  /* 0x00007500ff0877ac */ /* 0x000e220008000a00 */
[----:B------:R-:W-:Y:S01]  /*0730*/  HFMA2 R10, -RZ, RZ, 0, 0 ;  /* 0x00000000ff0a7431 */ /* 0x000fe200000001ff */
[----:B------:R-:W-:Y:S01]  /*0740*/  ISETP.NE.AND P0, PT, R0, 0x3, PT ;  /* 0x000000030000780c */ /* 0x000fe20003f05270 */
[----:B------:R-:W1:Y:S01]  /*0750*/  LDCU UR5, c[0x0][0x3a4] ;  /* 0x00007480ff0577ac */ /* 0x000e620008000800 */
[----:B------:R-:W2:Y:S02]  /*0760*/  LDCU.64 UR10, c[0x0][0x4d0] ;  /* 0x00009a00ff0a77ac */ /* 0x000ea40008000a00 */
        /* <DEDUP_REMOVED lines=24> */
[----:B------:R-:W-:Y:S02]  /*08f0*/  MOV R10, RZ ;  /* 0x000000ff000a7202 */ /* 0x000fe40000000f00 */
[----:B------:R-:W-:Y:S01]  /*0900*/  ISETP.NE.AND P0, PT, R0, 0x5, PT ;  /* 0x000000050000780c */ /* 0x000fe20003f05270 */
[----:B------:R-:W1:Y:S01]  /*0910*/  LDCU UR5, c[0x0][0x3bc] ;  /* 0x00007780ff0577ac */ /* 0x000e620008000800 */
[----:B------:R-:W2:Y:S01]  /*0920*/  LDCU.64 UR10, c[0x0][0x4e8] ;  /* 0x00009d00ff0a77ac */ /* 0x000ea20008000a00 */
        /* <DEDUP_REMOVED lines=10> */
[----:B------:R-:W-:Y:S01]  /*09d0*/  HFMA2 R8, -RZ, RZ, 0, 0 ;  /* 0x00000000ff087431 */ /* 0x000fe200000001ff */
        /* <DEDUP_REMOVED lines=250> */
[----:B------:R-:W-:Y:S01]  /*1980*/  ISETP.NE.AND P0, PT, R0, 0x18, PT ;  /* 0x000000180000780c */ /* 0x000fe20003f05270 */
[----:B------:R-:W0:Y:S01]  /*1990*/  LDCU.64 UR8, c[0x0][0x4a0] ;  /* 0x00009400ff0877ac */ /* 0x000e220008000a00 */
[----:B------:R-:W-:Y:S01]  /*19a0*/  HFMA2 R8, -RZ, RZ, 0, 0 ;  /* 0x00000000ff087431 */ /* 0x000fe200000001ff */
[----:B------:R-:W1:Y:S01]  /*19b0*/  LDCU UR5, c[0x0][0x4a8] ;  /* 0x00009500ff0577ac */ /* 0x000e620008000800 */
[----:B------:R-:W2:Y:S09]  /*19c0*/  LDCU.64 UR10, c[0x0][0x5d0] ;  /* 0x0000ba00ff0a77ac */ /* 0x000eb20008000a00 */
[----:B------:R-:W3:Y:S01]  /*19d0*/  @P0 LDC.64 R14, c[0x0][0x4b0] ;  /* 0x00012c00ff0e0b82 */ /* 0x000ee20000000a00 */
[----:B0-----:R-:W-:Y:S01]  /*19e0*/  IMAD.HI.U32 R12, R9, UR9, R8 ;  /* 0x00000009090c7c27 */ /* 0x001fe2000f8e0008 */
[----:B------:R-:W0:Y:S06]  /*19f0*/  LDCU UR9, c[0x0][0x5cc] ;  /* 0x0000b980ff0977ac */ /* 0x000e2c0008000800 */
[----:B------:R-:W4:Y:S01]  /*1a00*/  @P0 LDC R17, c[0x0][0x4ac] ;  /* 0x00012b00ff110b82 */ /* 0x000f220000000800 */
[----:B-1----:R-:W-:-:S02]  /*1a10*/  SHF.R.U32.HI R13, RZ, UR5, R12 ;  /* 0x00000005ff0d7c19 */ /* 0x002fc4000801160c */
[----:B------:R-:W-:Y:S02]  /*1a20*/  @P0 MOV R12, RZ ;  /* 0x000000ff000c0202 */ /* 0x000fe40000000f00 */
[----:B------:R-:W-:-:S03]  /*1a30*/  IADD3 R7, PT, PT, -R13, RZ, RZ ;  /* 0x000000ff0d077210 */ /* 0x000fc60007ffe1ff */
[----:B------:R-:W1:Y:S02]  /*1a40*/  @P0 LDC.64 R10, c[0x0][0x5d8] ;  /* 0x00017600ff0a0b82 */ /* 0x000e640000000a00 */
[----:B------:R-:W-:-:S06]  /*1a50*/  IMAD R9, R7, UR8, R9 ;  /* 0x0000000807097c24 */ /* 0x000fcc000f8e0209 */
[----:B------:R-:W5:Y:S01]  /*1a60*/  @P0 LDC R16, c[0x0][0x5e0] ;  /* 0x00017800ff100b82 */ /* 0x000f620000000800 */
[----:B---3--:R-:W-:-:S04]  /*1a70*/  @P0 IMAD.HI.U32 R8, R13, R14, R12 ;  /* 0x0000000e0d080227 */ /* 0x008fc800078e000c */
[C---:B0-----:R-:W-:Y:S01]  /*1a80*/  IMAD R5, R9.reuse, UR9, R5 ;  /* 0x0000000909057c24 */ /* 0x041fe2000f8e0205 */
[----:B------:R-:W-:Y:S01]  /*1a90*/  @P0 SHF.R.U32.HI R8, RZ, R15, R8 ;  /* 0x0000000fff080219 */ /* 0x000fe20000011608 */
[C---:B--2---:R-:W-:Y:S02]  /*1aa0*/  IMAD R6, R9.reuse, UR10, R6 ;  /* 0x0000000a09067c24 */ /* 0x044fe4000f8e0206 */
[----:B------:R-:W-:Y:S01]  /*1ab0*/  IMAD R4, R9, UR11, R4 ;  /* 0x0000000b09047c24 */ /* 0x000fe2000f8e0204 */
[----:B------:R-:W-:-:S05]  /*1ac0*/  @P0 IADD3 R12, PT, PT, -R8, RZ, RZ ;  /* 0x000000ff080c0210 */ /* 0x000fca0007ffe1ff */
[----:B----4-:R-:W-:-:S04]  /*1ad0*/  @P0 IMAD R13, R12, R17, R13 ;  /* 0x000000110c0d0224 */ /* 0x010fc800078e020d */
[C---:B-1----:R-:W-:Y:S02]  /*1ae0*/  @P0 IMAD R5, R13.reuse, R10, R5 ;  /* 0x0000000a0d050224 */ /* 0x042fe400078e0205 */
[C---:B------:R-:W-:Y:S02]  /*1af0*/  @P0 IMAD R6, R13.reuse, R11, R6 ;  /* 0x0000000b0d060224 */ /* 0x040fe400078e0206 */
[----:B-----5:R-:W-:-:S07]  /*1b00*/  @P0 IMAD R4, R13, R16, R4 ;  /* 0x000000100d040224 */ /* 0x020fce00078e0204 */
.L_x_842:
[----:B------:R-:W0:Y:S02]  /*1b10*/  LDCU.128 UR8, c[0x0][0x5f0] ;  /* 0x0000be00ff0877ac */ /* 0x000e240008000c00 */
[----:B0-----:R-:W-:Y:S02]  /*1b20*/  IADD3 R6, P0, PT, R6, UR8, RZ ;  /* 0x0000000806067c10 */ /* 0x001fe4000ff1e0ff */
[----:B------:R-:W-:Y:S02]  /*1b30*/  IADD3 R8, P1, PT, R4, UR10, RZ ;  /* 0x0000000a04087c10 */ /* 0x000fe4000ff3e0ff */
[----:B------:R-:W-:Y:S01]  /*1b40*/  IADD3.X R7, PT, PT, RZ, UR9, RZ, P0, !PT ;  /* 0x00000009ff077c10 */ /* 0x000fe200087fe4ff */
[----:B------:R-:W0:Y:S01]  /*1b50*/  LDCU.64 UR8, c[0x0][0x5e8] ;  /* 0x0000bd00ff0877ac */ /* 0x000e220008000a00 */
[----:B------:R-:W-:-:S03]  /*1b60*/  IADD3.X R9, PT, PT, RZ, UR11, RZ, P1, !PT ;  /* 0x0000000bff097c10 */ /* 0x000fc60008ffe4ff */
[----:B------:R-:W2:Y:S04]  /*1b70*/  LDG.E.U16 R6, desc[UR6][R6.64] ;  /* 0x0000000606067981 */ /* 0x000ea8000c1e1500 */
[----:B------:R-:W3:Y:S01]  /*1b80*/  LDG.E.U16 R8, desc[UR6][R8.64] ;  /* 0x0000000608087981 */ /* 0x000ee2000c1e1500 */
[----:B------:R-:W-:Y:S02]  /*1b90*/  IADD3 R3, PT, PT, R3, 0x80, RZ ;  /* 0x0000008003037810 */ /* 0x000fe40007ffe0ff */
[----:B--2---:R-:W-:Y:S02]  /*1ba0*/  SHF.L.U32 R4, R6, 0x10, RZ ;  /* 0x0000001006047819 */ /* 0x004fe400000006ff */
[----:B---3--:R-:W-:-:S03]  /*1bb0*/  SHF.L.U32 R10, R8, 0x10, RZ ;  /* 0x00000010080a7819 */ /* 0x008fc600000006ff */
[----:B------:R-:W-:Y:S01]  /*1bc0*/  FMUL.FTZ R4, R4, 0.16666667163372039795 ;  /* 0x3e2aaaab04047820 */ /* 0x000fe20000410000 */
[----:B------:R-:W-:-:S04]  /*1bd0*/  FSETP.GEU.FTZ.AND P0, PT, |R10|, 3, PT ;  /* 0x404000000a00780b */ /* 0x000fc80003f1e200 */
[----:B------:R-:W-:Y:S02]  /*1be0*/  FSEL R10, R4, RZ, !P0 ;  /* 0x000000ff040a7208 */ /* 0x000fe40004000000 */
[----:B0-----:R-:W-:Y:S02]  /*1bf0*/  IADD3 R4, P0, PT, R5, UR8, RZ ;  /* 0x0000000805047c10 */ /* 0x001fe4000ff1e0ff */
[----:B------:R-:W-:Y:S02]  /*1c00*/  F2FP.BF16.F32.PACK_AB R10, RZ, R10 ;  /* 0x0000000aff0a723e */ /* 0x000fe400000010ff */
[----:B------:R-:W-:Y:S02]  /*1c10*/  IADD3.X R5, PT, PT, RZ, UR9, RZ, P0, !PT ;  /* 0x00000009ff057c10 */ /* 0x000fe400087fe4ff */
[----:B------:R-:W-:-:S03]  /*1c20*/  ISETP.GE.AND P0, PT, R3, UR4, PT ;  /* 0x0000000403007c0c */ /* 0x000fc6000bf06270 */
[----:B------:R0:W-:Y:S10]  /*1c30*/  STG.E.U16 desc[UR6][R4.64], R10 ;  /* 0x0000000a04007986 */ /* 0x0001f4000c101506 */
[----:B------:R-:W-:Y:S05]  /*1c40*/  @P0 BREAK.RELIABLE B1 ;  /* 0x0000000000010942 */ /* 0x000fea0003800100 */
[----:B------:R-:W-:Y:S05]  /*1c50*/  @P0 BRA `(.L_x_843) ;  /* 0x0000002c00800947 */ /* 0x000fea0003800000 */
[----:B------:R-:W1:Y:S01]  /*1c60*/  LDCU.64 UR8, c[0x0][0x390] ;  /* 0x00007200ff0877ac */ /* 0x000e620008000a00 */
[----:B0-----:R-:W-:Y:S01]  /*1c70*/  HFMA2 R4, -RZ, RZ, 0, 0 ;  /* 0x00000000ff047431 */ /* 0x001fe200000001ff */
[----:B------:R-:W-:Y:S01]  /*1c80*/  MOV R5, R3 ;  /* 0x0000000300057202 */ /* 0x000fe20000000f00 */
[----:B------:R-:W0:Y:S01]  /*1c90*/  LDCU UR5, c[0x0][0x38c] ;  /* 0x00007180ff0577ac */ /* 0x000e220008000800 */
[----:B------:R-:W-:Y:S01]  /*1ca0*/  ISETP.NE.AND P0, PT, R2, RZ, PT ;  /* 0x000000ff0200720c */ /* 0x000fe20003f05270 */
[----:B------:R-:W2:Y:S01]  /*1cb0*/  LDCU.64 UR10, c[0x0][0x4b8] ;  /* 0x00009700ff0a77ac */ /* 0x000ea20008000a00 */
[----:B-1----:R-:W-:Y:S01]  /*1cc0*/  IMAD.HI.U32 R8, R3, UR8, R4 ;  /* 0x0000000803087c27 */ /* 0x002fe2000f8e0004 */
[----:B------:R-:W1:Y:S04]  /*1cd0*/  LDCU UR8, c[0x0][0x4c0] ;  /* 0x00009800ff0877ac */ /* 0x000e680008000800 */
[----:B------:R-:W-:-:S04]  /*1ce0*/  SHF.R.U32.HI R9, RZ, UR9, R8 ;  /* 0x00000009ff097c19 */ /* 0x000fc80008011608 */
[----:B------:R-:W-:-:S05]  /*1cf0*/  IADD3 R4, PT, PT, -R9, RZ, RZ ;  /* 0x000000ff09047210 */ /* 0x000fca0007ffe1ff */
[----:B0-----:R-:W-:-:S04]  /*1d00*/  IMAD R4, R4, UR5, R3 ;  /* 0x0000000504047c24 */ /* 0x001fc8000f8e0203 */
[C---:B--2---:R-:W-:Y:S02]  /*1d10*/  IMAD R5, R4.reuse, UR10, RZ ;  /* 0x0000000a04057c24 */ /* 0x044fe4000f8e02ff */
[C---:B------:R-:W-:Y:S02]  /*1d20*/  IMAD R6, R4.reuse, UR11, RZ ;  /* 0x0000000b04067c24 */ /* 0x040fe4000f8e02ff */
[----:B-1----:R-:W-:Y:S01]  /*1d30*/  IMAD R4, R4, UR8, RZ ;  /* 0x0000000804047c24 */ /* 0x002fe2000f8e02ff */
        /* <DEDUP_REMOVED lines=334> */
.L_x_844:
        /* <DEDUP_REMOVED lines=16> */
[----:B------:R-:W-:-:S05]  /*3320*/  IADD3.X R5, PT, PT, RZ, UR9, RZ, P0, !PT ;  /* 0x00000009ff057c10 */ /* 0x000fca00087fe4ff */
[----:B------:R0:W-:Y:S04]  /*3330*/  STG.E.U16 desc[UR6][R4.64], R10 ;  /* 0x0000000a04007986 */ /* 0x0001e8000c101506 */
.L_x_841:
[----:B------:R-:W-:-:S13]  /*3340*/  ISETP.GE.AND P0, PT, R3, UR4, PT ;  /* 0x0000000403007c0c */ /* 0x000fda000bf06270 */
[----:B------:R-:W-:Y:S05]  /*3350*/  @P0 BREAK.RELIABLE B1 ;  /* 0x0000000000010942 */ /* 0x000fea0003800100 */
[----:B------:R-:W-:Y:S05]  /*3360*/  @P0 BRA `(.L_x_843) ;  /* 0x0000001400bc0947 */ /* 0x000fea0003800000 */
[----:B------:R-:W-:Y:S05]  /*3370*/  BSYNC.RELIABLE B1 ;  /* 0x0000000000017941 */ /* 0x000fea0003800100 */
.L_x_840:
        /* <DEDUP_REMOVED lines=348> */
.L_x_845:
        /* <DEDUP_REMOVED lines=18> */
.L_x_843:
[----:B------:R-:W-:Y:S05]  /*4a60*/  BSYNC.RECONVERGENT B0 ;  /* 0x0000000000007941 */ /* 0x000fea0003800200 */
.L_x_839:
[----:B------:R-:W-:Y:S05]  /*4a70*/  WARPSYNC.ALL ;  /* 0x0000000000007948 */ /* 0x000fea0003800000 */
[----:B------:R-:W-:-:S13]  /*4a80*/  ISETP.GE.AND P0, PT, R3, UR4, PT ;  /* 0x0000000403007c0c */ /* 0x000fda000bf06270 */
[----:B------:R-:W-:Y:S05]  /*4a90*/  @P0 EXIT ;  /* 0x000000000000094d */ /* 0x000fea0003800000 */
[----:B------:R-:W2:Y:S01]  /*4aa0*/  LDCU.64 UR4, c[0x0][0x390] ;  /* 0x00007200ff0477ac */ /* 0x000ea20008000a00 */
[----:B01----:R-:W-:Y:S01]  /*4ab0*/  HFMA2 R4, -RZ, RZ, 0, 0 ;  /* 0x00000000ff047431 */ /* 0x003fe200000001ff */
[----:B------:R-:W-:Y:S01]  /*4ac0*/  MOV R5, R3 ;  /* 0x0000000300057202 */ /* 0x000fe20000000f00 */
[----:B------:R-:W0:Y:S01]  /*4ad0*/  LDCU UR8, c[0x0][0x38c] ;  /* 0x00007180ff0877ac */ /* 0x000e220008000800 */
[----:B------:R-:W-:Y:S01]  /*4ae0*/  ISETP.NE.AND P0, PT, R2, RZ, PT ;  /* 0x000000ff0200720c */ /* 0x000fe20003f05270 */
[----:B------:R-:W1:Y:S01]  /*4af0*/  LDCU.64 UR10, c[0x0][0x4b8] ;  /* 0x00009700ff0a77ac */ /* 0x000e620008000a00 */
[----:B--2---:R-:W-:Y:S01]  /*4b00*/  IMAD.HI.U32 R6, R3, UR4, R4 ;  /* 0x0000000403067c27 */ /* 0x004fe2000f8e0004 */
[----:B------:R-:W2:Y:S04]  /*4b10*/  LDCU UR4, c[0x0][0x4c0] ;  /* 0x00009800ff0477ac */ /* 0x000ea80008000800 */
[----:B------:R-:W-:-:S04]  /*4b20*/  SHF.R.U32.HI R7, RZ, UR5, R6 ;  /* 0x00000005ff077c19 */ /* 0x000fc80008011606 */
[----:B------:R-:W-:-:S05]  /*4b30*/  IADD3 R4, PT, PT, -R7, RZ, RZ ;  /* 0x000000ff07047210 */ /* 0x000fca0007ffe1ff */
[----:B0-----:R-:W-:-:S04]  /*4b40*/  IMAD R2, R4, UR8, R3 ;  /* 0x0000000804027c24 */ /* 0x001fc8000f8e0203 */
[C---:B-1----:R-:W-:Y:S02]  /*4b50*/  IMAD R3, R2.reuse, UR10, RZ ;  /* 0x0000000a02037c24 */ /* 0x042fe4000f8e02ff */
[C---:B------:R-:W-:Y:S02]  /*4b60*/  IMAD R4, R2.reuse, UR11, RZ ;  /* 0x0000000b02047c24 */ /* 0x040fe4000f8e02ff */
[----:B--2---:R-:W-:Y:S01]  /*4b70*/  IMAD R2, R2, UR4, RZ ;  /* 0x0000000402027c24 */ /* 0x004fe2000f8e02ff */
        /* <DEDUP_REMOVED lines=313> */
[----:B------:R-:W2:Y:S09]  /*5f10*/  LDCU UR5, c[0x0][0x5cc] ;  /* 0x0000b980ff0577ac */ /* 0x000eb20008000800 */
[----:B------:R-:W3:Y:S01]  /*5f20*/  @P0 LDC.64 R12, c[0x0][0x4b0] ;  /* 0x00012c00ff0c0b82 */ /* 0x000ee20000000a00 */
[----:B------:R-:W4:Y:S01]  /*5f30*/  LDCU.64 UR10, c[0x0][0x5d0] ;  /* 0x0000ba00ff0a77ac */ /* 0x000f220008000a00 */
[----:B0-----:R-:W-:-:S06]  /*5f40*/  IMAD.HI.U32 R10, R7, UR9, R6 ;  /* 0x00000009070a7c27 */ /* 0x001fcc000f8e0006 */
[----:B------:R-:W0:Y:S01]  /*5f50*/  @P0 LDC R15, c[0x0][0x4ac] ;  /* 0x00012b00ff0f0b82 */ /* 0x000e220000000800 */
[----:B-1----:R-:W-:Y:S02]  /*5f60*/  SHF.R.U32.HI R11, RZ, UR4, R10 ;  /* 0x00000004ff0b7c19 */ /* 0x002fe4000801160a */
[----:B------:R-:W-:Y:S02]  /*5f70*/  @P0 MOV R10, RZ ;  /* 0x000000ff000a0202 */ /* 0x000fe40000000f00 */
[----:B------:R-:W-:-:S03]  /*5f80*/  IADD3 R5, PT, PT, -R11, RZ, RZ ;  /* 0x000000ff0b057210 */ /* 0x000fc60007ffe1ff */
[----:B------:R-:W1:Y:S02]  /*5f90*/  @P0 LDC.64 R8, c[0x0][0x5d8] ;  /* 0x00017600ff080b82 */ /* 0x000e640000000a00 */
[----:B------:R-:W-:-:S06]  /*5fa0*/  IMAD R7, R5, UR8, R7 ;  /* 0x0000000805077c24 */ /* 0x000fcc000f8e0207 */
[----:B------:R-:W5:Y:S01]  /*5fb0*/  @P0 LDC R6, c[0x0][0x5e0] ;  /* 0x00017800ff060b82 */ /* 0x000f620000000800 */
[----:B---3--:R-:W-:-:S04]  /*5fc0*/  @P0 IMAD.HI.U32 R0, R11, R12, R10 ;  /* 0x0000000c0b000227 */ /* 0x008fc800078e000a */
[C---:B--2---:R-:W-:Y:S01]  /*5fd0*/  IMAD R3, R7.reuse, UR5, R3 ;  /* 0x0000000507037c24 */ /* 0x044fe2000f8e0203 */
[----:B------:R-:W-:Y:S01]  /*5fe0*/  @P0 SHF.R.U32.HI R0, RZ, R13, R0 ;  /* 0x0000000dff000219 */ /* 0x000fe20000011600 */
[C---:B----4-:R-:W-:Y:S02]  /*5ff0*/  IMAD R4, R7.reuse, UR10, R4 ;  /* 0x0000000a07047c24 */ /* 0x050fe4000f8e0204 */
[----:B------:R-:W-:Y:S01]  /*6000*/  IMAD R2, R7, UR11, R2 ;  /* 0x0000000b07027c24 */ /* 0x000fe2000f8e0202 */
[----:B------:R-:W-:-:S05]  /*6010*/  @P0 IADD3 R10, PT, PT, -R0, RZ, RZ ;  /* 0x000000ff000a0210 */ /* 0x000fca0007ffe1ff */
[----:B0-----:R-:W-:-:S04]  /*6020*/  @P0 IMAD R11, R15, R10, R11 ;  /* 0x0000000a0f0b0224 */ /* 0x001fc800078e020b */
[C---:B-1----:R-:W-:Y:S02]  /*6030*/  @P0 IMAD R3, R11.reuse, R8, R3 ;  /* 0x000000080b030224 */ /* 0x042fe400078e0203 */
[C---:B------:R-:W-:Y:S02]  /*6040*/  @P0 IMAD R4, R11.reuse, R9, R4 ;  /* 0x000000090b040224 */ /* 0x040fe400078e0204 */
[----:B-----5:R-:W-:-:S07]  /*6050*/  @P0 IMAD R2, R11, R6, R2 ;  /* 0x000000060b020224 */ /* 0x020fce00078e0202 */
.L_x_846:
[----:B------:R-:W0:Y:S01]  /*6060*/  LDCU.128 UR8, c[0x0][0x5f0] ;  /* 0x0000be00ff0877ac */ /* 0x000e220008000c00 */
[----:B------:R-:W1:Y:S01]  /*6070*/  LDCU.64 UR4, c[0x0][0x5e8] ;  /* 0x0000bd00ff0477ac */ /* 0x000e620008000a00 */
[----:B0-----:R-:W-:Y:S02]  /*6080*/  IADD3 R4, P0, PT, R4, UR8, RZ ;  /* 0x0000000804047c10 */ /* 0x001fe4000ff1e0ff */
[----:B------:R-:W-:Y:S02]  /*6090*/  IADD3 R6, P1, PT, R2, UR10, RZ ;  /* 0x0000000a02067c10 */ /* 0x000fe4000ff3e0ff */
[----:B------:R-:W-:Y:S02]  /*60a0*/  IADD3.X R5, PT, PT, RZ, UR9, RZ, P0, !PT ;  /* 0x00000009ff057c10 */ /* 0x000fe400087fe4ff */
[----:B------:R-:W-:-:S03]  /*60b0*/  IADD3.X R7, PT, PT, RZ, UR11, RZ, P1, !PT ;  /* 0x0000000bff077c10 */ /* 0x000fc60008ffe4ff */
[----:B------:R-:W2:Y:S04]  /*60c0*/  LDG.E.U16 R4, desc[UR6][R4.64] ;  /* 0x0000000604047981 */ /* 0x000ea8000c1e1500 */
[----:B------:R-:W3:Y:S01]  /*60d0*/  LDG.E.U16 R6, desc[UR6][R6.64] ;  /* 0x0000000606067981 */ /* 0x000ee2000c1e1500 */
[----:B--2---:R-:W-:Y:S02]  /*60e0*/  SHF.L.U32 R0, R4, 0x10, RZ ;  /* 0x0000001004007819 */ /* 0x004fe400000006ff */
[----:B---3--:R-:W-:-:S03]  /*60f0*/  SHF.L.U32 R2, R6, 0x10, RZ ;  /* 0x0000001006027819 */ /* 0x008fc600000006ff */
[----:B------:R-:W-:Y:S01]  /*6100*/  FMUL.FTZ R0, R0, 0.16666667163372039795 ;  /* 0x3e2aaaab00007820 */ /* 0x000fe20000410000 */
[----:B------:R-:W-:-:S04]  /*6110*/  FSETP.GEU.FTZ.AND P0, PT, |R2|, 3, PT ;  /* 0x404000000200780b */ /* 0x000fc80003f1e200 */
[----:B------:R-:W-:Y:S02]  /*6120*/  FSEL R0, R0, RZ, !P0 ;  /* 0x000000ff00007208 */ /* 0x000fe40004000000 */
[----:B-1----:R-:W-:Y:S02]  /*6130*/  IADD3 R2, P0, PT, R3, UR4, RZ ;  /* 0x0000000403027c10 */ /* 0x002fe4000ff1e0ff */
[----:B------:R-:W-:Y:S02]  /*6140*/  F2FP.BF16.F32.PACK_AB R0, RZ, R0 ;  /* 0x00000000ff00723e */ /* 0x000fe400000010ff */
[----:B------:R-:W-:-:S05]  /*6150*/  IADD3.X R3, PT, PT, RZ, UR5, RZ, P0, !PT ;  /* 0x00000005ff037c10 */ /* 0x000fca00087fe4ff */
[----:B------:R-:W-:Y:S01]  /*6160*/  STG.E.U16 desc[UR6][R2.64], R0 ;  /* 0x0000000002007986 */ /* 0x000fe2000c101506 */
[----:B------:R-:W-:Y:S05]  /*6170*/  EXIT ;  /* 0x000000000000794d */ /* 0x000fea0003800000 */
.L_x_847:
        /* <DEDUP_REMOVED lines=16> */
.L_x_5903:


//--------------------- .text._ZN2at6native27unrolled_elementwise_kernelIZZZNS0_68_GLOBAL__N__08176361_30_ActivationHardsigmoidKernel_cu_1520ed90_310227hardsigmoid_backward_kernelERNS_18TensorIteratorBaseEENKUlvE_clEvENKUlvE2_clEvEUlN3c108BFloat16ES8_E_St5arrayIPcLm3EELi4E23TrivialOffsetCalculatorILi2EjESD_ILi1EjENS0_6memory15LoadWithoutCastENSG_16StoreWithoutCastEEEviT_T0_T2_T3_T4_T5_ --------------------------
	.section	.text._ZN2at6native27unrolled_elementwise_kernelIZZZNS0_68_GLOBAL__N__08176361_30_ActivationHardsigmoidKernel_cu_1520ed90_310227hardsigmoid_backward_kernelERNS_18TensorIteratorBaseEENKUlvE_clEvENKUlvE2_clEvEUlN3c108BFloat16ES8_E_St5arrayIPcLm3EELi4E23TrivialOffsetCalculatorILi2EjESD_ILi1EjENS0_6memory15LoadWithoutCastENSG_16StoreWithoutCastEEEviT_T0_T2_T3_T4_T5_,"ax",@progbits
	.align	128
        .global         _ZN2at6native27unrolled_elementwise_kernelIZZZNS0_68_GLOBAL__N__08176361_30_ActivationHardsigmoidKernel_cu_1520ed90_310227hardsigmoid_backward_kernelERNS_18TensorIteratorBaseEENKUlvE_clEvENKUlvE2_clEvEUlN3c108BFloat16ES8_E_St5arrayIPcLm3EELi4E23TrivialOffsetCalculatorILi2EjESD_ILi1EjENS0_6memory15LoadWithoutCastENSG_16StoreWithoutCastEEEviT_T0_T2_T3_T4_T5_
        .type           _ZN2at6native27unrolled_elementwise_kernelIZZZNS0_68_GLOBAL__N__08176361_30_ActivationHardsigmoidKernel_cu_1520ed90_310227hardsigmoid_backward_kernelERNS_18TensorIteratorBaseEENKUlvE_clEvENKUlvE2_clEvEUlN3c108BFloat16ES8_E_St5arrayIPcLm3EELi4E23TrivialOffsetCalculatorILi2EjESD_ILi1EjENS0_6memory15LoadWithoutCastENSG_16StoreWithoutCastEEEviT_T0_T2_T3_T4_T5_,@function
        .size           _ZN2at6native27unrolled_elementwise_kernelIZZZNS0_68_GLOBAL__N__08176361_30_ActivationHardsigmoidKernel_cu_1520ed90_310227hardsigmoid_backward_kernelERNS_18TensorIteratorBaseEENKUlvE_clEvENKUlvE2_clEvEUlN3c108BFloat16ES8_E_St5arrayIPcLm3EELi4E23TrivialOffsetCalculatorILi2EjESD_ILi1EjENS0_6memory15LoadWithoutCastENSG_16StoreWithoutCastEEEviT_T0_T2_T3_T4_T5_,(.L_x_5904 - _ZN2at6native27unrolled_elementwise_kernelIZZZNS0_68_GLOBAL__N__08176361_30_ActivationHardsigmoidKernel_cu_1520ed90_310227hardsigmoid_backward_kernelERNS_18TensorIteratorBaseEENKUlvE_clEvENKUlvE2_clEvEUlN3c108BFloat16ES8_E_St5arrayIPcLm3EELi4E23TrivialOffsetCalculatorILi2EjESD_ILi1EjENS0_6memory15LoadWithoutCastENSG_16StoreWithoutCastEEEviT_T0_T2_T3_T4_T5_)
        .other          _ZN2at6native27unrolled_elementwise_kernelIZZZNS0_68_GLOBAL__N__08176361_30_ActivationHardsigmoidKernel_cu_1520ed90_310227hardsigmoid_backward_kernelERNS_18TensorIteratorBaseEENKUlvE_clEvENKUlvE2_clEvEUlN3c108BFloat16ES8_E_St5arrayIPcLm3EELi4E23TrivialOffsetCalculatorILi2EjESD_ILi1EjENS0_6memory15LoadWithoutCastENSG_16StoreWithoutCastEEEviT_T0_T2_T3_T4_T5_,@"STO_CUDA_ENTRY STV_DEFAULT"
_ZN2at6native27unrolled_elementwise_kernelIZZZNS0_68_GLOBAL__N__08176361_30_ActivationHardsigmoidKernel_cu_1520ed90_310227hardsigmoid_backward_kernelERNS_18TensorIteratorBaseEENKUlvE_clEvENKUlvE2_clEvEUlN3c108BFloat16ES8_E_St5arrayIPcLm3EELi4E23TrivialOffsetCalculatorILi2EjESD_ILi1EjENS0_6memory15LoadWithoutCastENSG_16StoreWithoutCastEEEviT_T0_T2_T3_T4_T5_:
.text._ZN2at6native27unrolled_elementwise_kernelIZZZNS0_68_GLOBAL__N__08176361_30_ActivationHardsigmoidKernel_cu_1520ed90_310227hardsigmoid_backward_kernelERNS_18TensorIteratorBaseEENKUlvE_clEvENKUlvE2_clEvEUlN3c108BFloat16ES8_E_St5arrayIPcLm3EELi4E23TrivialOffsetCalculatorILi2EjESD_ILi1EjENS0_6memory15LoadWithoutCastENSG_16StoreWithoutCastEEEviT_T0_T2_T3_T4_T5_:
[----:B------:R-:W-:Y:S01]  /*0000*/  LDC R1, c[0x0][0x37c] ;  /* 0x0000df00ff017b82 */ /* 0x000fe20000000800 */
[----:B------:R-:W0:Y:S07]  /*0010*/  S2R R15, SR_CTAID.X ;  /* 0x00000000000f7919 */ /* 0x000e2e0000002500 */
[----:B------:R-:W0:Y:S01]  /*0020*/  LDC R2, c[0x0][0x380] ;  /* 0x0000e000ff027b82 */ /* 0x000e220000000800 */
[----:B------:R-:W1:Y:S01]  /*0030*/  LDCU.64 UR4, c[0x0][0x358] ;  /* 0x00006b00ff0477ac */ /* 0x000e620008000a00 */
[----:B------:R-:W-:Y:S01]  /*0040*/  PRMT R22, RZ, 0x7610, R22 ;  /* 0x00007610ff167816 */ /* 0x000fe20000000016 */
[----:B------:R-:W2:Y:S01]  /*0050*/  S2R R0, SR_TID.X ;  /* 0x0000000000007919 */ /* 0x000ea20000002100 */
[----:B------:R-:W-:-:S02]  /*0060*/  PRMT R16, RZ, 0x7610, R16 ;  /* 0x00007610ff107816 */ /* 0x000fc40000000010 */
[----:B------:R-:W-:Y:S01]  /*0070*/  PRMT R18, RZ, 0x7610, R18 ;  /* 0x00007610ff127816 */ /* 0x000fe20000000012 */
[----:B0-----:R-:W-:Y:S02]  /*0080*/  IMAD R17, R15, -0x200, R2 ;  /* 0xfffffe000f117824 */ /* 0x001fe400078e0202 */
[----:B--2---:R-:W-:-:S03]  /*0090*/  IMAD.MOV.U32 R14, RZ, RZ, R0 ;  /* 0x000000ffff0e7224 */ /* 0x004fc600078e0000 */
[----:B------:R-:W-:-:S13]  /*00a0*/  ISETP.GE.AND P0, PT, R0, R17, PT ;  /* 0x000000110000720c */ /* 0x000fda0003f06270 */
[----:B------:R-:W-:Y:S01]  /*00b0*/  @!P0 VIADD R0, R14, 0x80 ;  /* 0x000000800e008836 */ /* 0x000fe20000000000 */
[----:B------:R-:W0:Y:S01]  /*00c0*/  @!P0 LDC.64 R8, c[0x0][0x3a8] ;  /* 0x0000ea00ff088b82 */ /* 0x000e220000000a00 */
[----:B------:R-:W-:-:S03]  /*00d0*/  @!P0 IMAD R25, R15, 0x200, R14 ;  /* 0x000002000f198824 */ /* 0x000fc600078e020e */
[----:B------:R-:W-:-:S04]  /*00e0*/  ISETP.GE.AND P1, PT, R0, R17, PT ;  /* 0x000000110000720c */ /* 0x000fc80003f26270 */
[----:B------:R-:W2:Y:S09]  /*00f0*/  @!P0 LDC.64 R10, c[0x0][0x3b0] ;  /* 0x0000ec00ff0a8b82 */ /* 0x000eb20000000a00 */
[----:B------:R-:W-:Y:S01]  /*0100*/  @!P1 IMAD R23, R15, 0x200, R0 ;  /* 0x000002000f179824 */ /* 0x000fe200078e0200 */
[----:B------:R-:W-:Y:S01]  /*0110*/  @!P1 IADD3 R0, PT, PT, R0, 0x80, RZ ;  /* 0x0000008000009810 */ /* 0x000fe20007ffe0ff */
[----:B------:R-:W3:Y:S03]  /*0120*/  @!P1 LDC.64 R12, c[0x0][0x3b0] ;  /* 0x0000ec00ff0c9b82 */ /* 0x000ee60000000a00 */
[----:B------:R-:W-:Y:S01]  /*0130*/  ISETP.GE.AND P2, PT, R0, R17, PT ;  /* 0x000000110000720c */ /* 0x000fe20003f46270 */
[----:B0-----:R-:W-:-:S04]  /*0140*/  @!P0 IMAD.WIDE.U32 R8, R25, 0x2, R8 ;  /* 0x0000000219088825 */ /* 0x001fc800078e0008 */
[----:B------:R-:W0:Y:S01]  /*0150*/  @!P1 LDC.64 R6, c[0x0][0x3a8] ;  /* 0x0000ea00ff069b82 */ /* 0x000e220000000a00 */
[----:B-1----:R-:W4:Y:S01]  /*0160*/  @!P0 LDG.E.U16 R22, desc[UR4][R8.64] ;  /* 0x0000000408168981 */ /* 0x002f22000c1e1500 */
[----:B--2---:R-:W-:-:S06]  /*0170*/  @!P0 IMAD.WIDE.U32 R10, R25, 0x2, R10 ;  /* 0x00000002190a8825 */ /* 0x004fcc00078e000a */
[----:B------:R-:W1:Y:S01]  /*0180*/  @!P2 LDC.64 R2, c[0x0][0x3a8] ;  /* 0x0000ea00ff02ab82 */ /* 0x000e620000000a00 */
[----:B------:R-:W-:Y:S01]  /*0190*/  @!P2 IMAD R25, R15, 0x200, R0 ;  /* 0x000002000f19a824 */ /* 0x000fe200078e0200 */
[----:B------:R2:W4:Y:S06]  /*01a0*/  @!P0 LDG.E.U16 R16, desc[UR4][R10.64] ;  /* 0x000000040a108981 */ /* 0x00052c000c1e1500 */
[----:B------:R-:W2:Y:S01]  /*01b0*/  @!P2 LDC.64 R4, c[0x0][0x3b0] ;  /* 0x0000ec00ff04ab82 */ /* 0x000ea20000000a00 */
[----:B---3--:R-:W-:Y:S01]  /*01c0*/  @!P1 IMAD.WIDE.U32 R12, R23, 0x2, R12 ;  /* 0x00000002170c9825 */ /* 0x008fe200078e000c */
[----:B------:R-:W-:-:S04]  /*01d0*/  PRMT R24, RZ, 0x7610, R24 ;  /* 0x00007610ff187816 */ /* 0x000fc80000000018 */
[----:B------:R-:W3:Y:S01]  /*01e0*/  @!P1 LDG.E.U16 R18, desc[UR4][R12.64] ;  /* 0x000000040c129981 */ /* 0x000ee2000c1e1500 */
[----:B0-----:R-:W-:Y:S01]  /*01f0*/  @!P1 IMAD.WIDE.U32 R6, R23, 0x2, R6 ;  /* 0x0000000217069825 */ /* 0x001fe200078e0006 */
[----:B------:R-:W-:-:S04]  /*0200*/  PRMT R23, RZ, 0x7610, R23 ;  /* 0x00007610ff177816 */ /* 0x000fc80000000017 */
[----:B------:R-:W3:Y:S01]  /*0210*/  @!P1 LDG.E.U16 R24, desc[UR4][R6.64] ;  /* 0x0000000406189981 */ /* 0x000ee2000c1e1500 */
[----:B-1----:R-:W-:-:S04]  /*0220*/  @!P2 IMAD.WIDE.U32 R2, R25, 0x2, R2 ;  /* 0x000000021902a825 */ /* 0x002fc800078e0002 */
[----:B--2---:R-:W-:Y:S01]  /*0230*/  @!P2 IMAD.WIDE.U32 R4, R25, 0x2, R4 ;  /* 0x000000021904a825 */ /* 0x004fe200078e0004 */
[----:B------:R-:W-:-:S04]  /*0240*/  PRMT R25, RZ, 0x7610, R25 ;  /* 0x00007610ff197816 */ /* 0x000fc80000000019 */
[----:B------:R-:W2:Y:S04]  /*0250*/  @!P2 LDG.E.U16 R23, desc[UR4][R4.64] ;  /* 0x000000040417a981 */ /* 0x000ea8000c1e1500 */
[----:B------:R0:W2:Y:S01]  /*0260*/  @!P2 LDG.E.U16 R25, desc[UR4][R2.64] ;  /* 0x000000040219a981 */ /* 0x0000a2000c1e1500 */
[----:B------:R-:W-:-:S05]  /*0270*/  @!P2 VIADD R0, R0, 0x80 ;  /* 0x000000800000a836 */ /* 0x000fca0000000000 */
[-C--:B------:R-:W-:Y:S02]  /*0280*/  ISETP.GE.AND P0, PT, R0, R17.reuse, PT ;  /* 0x000000110000720c */ /* 0x080fe40003f06270 */
[----:B------:R-:W-:-:S11]  /*0290*/  ISETP.GE.AND P2, PT, R14, R17, PT ;  /* 0x000000110e00720c */ /* 0x000fd60003f46270 */
[----:B------:R-:W1:Y:S08]  /*02a0*/  @!P0 LDC.64 R10, c[0x0][0x3a8] ;  /* 0x0000ea00ff0a8b82 */ /* 0x000e700000000a00 */
[----:B------:R-:W1:Y:S08]  /*02b0*/  @!P0 LDC.64 R8, c[0x0][0x3b0] ;  /* 0x0000ec00ff088b82 */ /* 0x000e700000000a00 */
[----:B0-----:R-:W0:Y:S01]  /*02c0*/  @!P2 LDC.64 R2, c[0x0][0x3a0] ;  /* 0x0000e800ff02ab82 */ /* 0x001e220000000a00 */
[----:B------:R-:W-:-:S02]  /*02d0*/  @!P0 LEA R13, R15, R0, 0x9 ;  /* 0x000000000f0d8211 */ /* 0x000fc400078e48ff */
[----:B------:R-:W-:Y:S02]  /*02e0*/  PRMT R0, RZ, 0x7610, R0 ;  /* 0x00007610ff007816 */ /* 0x000fe40000000000 */
[----:B------:R-:W-:Y:S01]  /*02f0*/  PRMT R12, RZ, 0x7610, R12 ;  /* 0x00007610ff0c7816 */ /* 0x000fe2000000000c */
[----:B------:R-:W-:Y:S02]  /*0300*/  VIADD R4, R14, 0x100 ;  /* 0x000001000e047836 */ /* 0x000fe40000000000 */
[----:B-1----:R-:W-:-:S04]  /*0310*/  @!P0 IMAD.WIDE.U32 R10, R13, 0x2, R10 ;  /* 0x000000020d0a8825 */ /* 0x002fc800078e000a */
[----:B------:R-:W-:Y:S01]  /*0320*/  VIADD R6, R14, 0x80 ;  /* 0x000000800e067836 */ /* 0x000fe20000000000 */
[----:B------:R1:W5:Y:S01]  /*0330*/  @!P0 LDG.E.U16 R0, desc[UR4][R10.64] ;  /* 0x000000040a008981 */ /* 0x000362000c1e1500 */
[----:B------:R-:W-:-:S03]  /*0340*/  @!P0 IMAD.WIDE.U32 R8, R13, 0x2, R8 ;  /* 0x000000020d088825 */ /* 0x000fc600078e0008 */
[-C--:B------:R-:W-:Y:S01]  /*0350*/  ISETP.GE.AND P1, PT, R6, R17.reuse, PT ;  /* 0x000000110600720c */ /* 0x080fe20003f26270 */
[----:B------:R-:W-:Y:S01]  /*0360*/  @!P2 IMAD R5, R15, 0x200, R14 ;  /* 0x000002000f05a824 */ /* 0x000fe200078e020e */
[----:B------:R1:W5:Y:S01]  /*0370*/  @!P0 LDG.E.U16 R12, desc[UR4][R8.64] ;  /* 0x00000004080c8981 */ /* 0x000362000c1e1500 */
[----:B------:R-:W-:Y:S02]  /*0380*/  ISETP.GE.AND P0, PT, R4, R17, PT ;  /* 0x000000110400720c */ /* 0x000fe40003f06270 */
[----:B0-----:R-:W-:-:S04]  /*0390*/  @!P2 IMAD.WIDE.U32 R2, R5, 0x2, R2 ;  /* 0x000000020502a825 */ /* 0x001fc800078e0002 */
[----:B------:R-:W-:Y:S01]  /*03a0*/  VIADD R4, R14, 0x180 ;  /* 0x000001800e047836 */ /* 0x000fe20000000000 */
[----:B------:R-:W-:-:S04]  /*03b0*/  @!P2 MOV R14, R6 ;  /* 0x00000006000ea202 */ /* 0x000fc80000000f00 */
[----:B------:R-:W-:Y:S01]  /*03c0*/  ISETP.GE.AND P5, PT, R14, R17, PT ;  /* 0x000000110e00720c */ /* 0x000fe20003fa6270 */
[----:B------:R-:W-:Y:S01]  /*03d0*/  BSSY.RECONVERGENT B0, `(.L_x_848) ;  /* 0x000001f000007945 */ /* 0x000fe20003800200 */
[----:B----4-:R-:W-:Y:S01]  /*03e0*/  @!P2 SHF.L.U32 R22, R22, 0x10, RZ ;  /* 0x000000101616a819 */ /* 0x010fe200000006ff */
[----:B------:R-:W-:-:S04]  /*03f0*/  @!P2 IMAD.U32 R16, R16, 0x10000, RZ ;  /* 0x000100001010a824 */ /* 0x000fc800078e00ff */
[----:B------:R-:W-:Y:S01]  /*0400*/  @!P2 FMUL.FTZ R22, R22, 0.16666667163372039795 ;  /* 0x3e2aaaab1616a820 */ /* 0x000fe20000410000 */
[----:B------:R-:W-:-:S04]  /*0410*/  @!P2 FSETP.GEU.FTZ.AND P4, PT, |R16|, 3, PT ;  /* 0x404000001000a80b */ /* 0x000fc80003f9e200 */
[----:B------:R-:W-:-:S04]  /*0420*/  @!P2 FSEL R22, R22, RZ, !P4 ;  /* 0x000000ff1616a208 */ /* 0x000fc80006000000 */
[----:B------:R-:W-:-:S05]  /*0430*/  @!P2 F2FP.BF16.F32.PACK_AB R21, RZ, R22 ;  /* 0x00000016ff15a23e */ /* 0x000fca00000010ff */
[----:B------:R1:W-:Y:S01]  /*0440*/  @!P2 STG.E.U16 desc[UR4][R2.64], R21 ;  /* 0x000000150200a986 */ /* 0x0003e2000c101504 */
[----:B---3--:R-:W-:Y:S02]  /*0450*/  @!P1 IMAD.U32 R18, R18, 0x10000, RZ ;  /* 0x0001000012129824 */ /* 0x008fe400078e00ff */
[----:B------:R-:W-:-:S03]  /*0460*/  @!P1 IMAD.U32 R24, R24, 0x10000, RZ ;  /* 0x0001000018189824 */ /* 0x000fc600078e00ff */
[----:B------:R-:W-:Y:S01]  /*0470*/  @!P1 FSETP.GEU.FTZ.AND P3, PT, |R18|, 3, PT ;  /* 0x404000001200980b */ /* 0x000fe20003f7e200 */
[----:B------:R-:W-:Y:S01]  /*0480*/  @!P1 FMUL.FTZ R24, R24, 0.16666667163372039795 ;  /* 0x3e2aaaab18189820 */ /* 0x000fe20000410000 */
[----:B--2---:R-:W-:Y:S01]  /*0490*/  @!P0 IMAD.U32 R23, R23, 0x10000, RZ ;  /* 0x0001000017178824 */ /* 0x004fe200078e00ff */
[----:B------:R-:W-:-:S04]  /*04a0*/  @!P0 SHF.L.U32 R25, R25, 0x10, RZ ;  /* 0x0000001019198819 */ /* 0x000fc800000006ff */
[----:B------:R-:W-:Y:S01]  /*04b0*/  @!P0 FSETP.GEU.FTZ.AND P4, PT, |R23|, 3, PT ;  /* 0x404000001700880b */ /* 0x000fe20003f9e200 */
[----:B------:R-:W-:Y:S01]  /*04c0*/  @!P0 FMUL.FTZ R25, R25, 0.16666667163372039795 ;  /* 0x3e2aaaab19198820 */ /* 0x000fe20000410000 */
[----:B------:R-:W-:-:S04]  /*04d0*/  @!P1 FSEL R24, R24, RZ, !P3 ;  /* 0x000000ff18189208 */ /* 0x000fc80005800000 */
[----:B------:R-:W-:Y:S02]  /*04e0*/  @!P0 FSEL R25, R25, RZ, !P4 ;  /* 0x000000ff19198208 */ /* 0x000fe40006000000 */
[----:B------:R-:W-:Y:S02]  /*04f0*/  @!P1 F2FP.BF16.F32.PACK_AB R19, RZ, R24 ;  /* 0x00000018ff13923e */ /* 0x000fe400000010ff */
[----:B------:R-:W-:Y:S01]  /*0500*/  @!P0 F2FP.BF16.F32.PACK_AB R20, RZ, R25 ;  /* 0x00000019ff14823e */ /* 0x000fe200000010ff */
[----:B-1----:R-:W-:Y:S06]  /*0510*/  @P5 BRA `(.L_x_849) ;  /* 0x0000000000285947 */ /* 0x002fec0003800000 */
[----:B------:R-:W0:Y:S01]  /*0520*/  LDC.64 R2, c[0x0][0x3a0] ;  /* 0x0000e800ff027b82 */ /* 0x000e220000000a00 */
[----:B------:R-:W-:Y:S02]  /*0530*/  IMAD R7, R15, 0x200, R14 ;  /* 0x000002000f077824 */ /* 0x000fe400078e020e */
[----:B------:R-:W-:-:S05]  /*0540*/  VIADD R14, R14, 0x80 ;  /* 0x000000800e0e7836 */ /* 0x000fca0000000000 */
[----:B------:R-:W-:-:S13]  /*0550*/  ISETP.GE.AND P0, PT, R14, R17, PT ;  /* 0x000000110e00720c */ /* 0x000fda0003f06270 */
[----:B------:R-:W-:Y:S01]  /*0560*/  @!P0 LEA R5, R15, R14, 0x9 ;  /* 0x0000000e0f058211 */ /* 0x000fe200078e48ff */
[----:B------:R-:W-:Y:S02]  /*0570*/  @!P0 VIADD R14, R14, 0x80 ;  /* 0x000000800e0e8836 */ /* 0x000fe40000000000 */
[----:B0-----:R-:W-:-:S04]  /*0580*/  IMAD.WIDE.U32 R6, R7, 0x2, R2 ;  /* 0x0000000207067825 */ /* 0x001fc800078e0002 */
[----:B------:R-:W-:Y:S01]  /*0590*/  @!P0 IMAD.WIDE.U32 R2, R5, 0x2, R2 ;  /* 0x0000000205028825 */ /* 0x000fe200078e0002 */
[----:B------:R0:W-:Y:S04]  /*05a0*/  STG.E.U16 desc[UR4][R6.64], R19 ;  /* 0x0000001306007986 */ /* 0x0001e8000c101504 */
[----:B------:R0:W-:Y:S02]  /*05b0*/  @!P0 STG.E.U16 desc[UR4][R2.64], R20 ;  /* 0x0000001402008986 */ /* 0x0001e4000c101504 */
.L_x_849:
[----:B------:R-:W-:Y:S05]  /*05c0*/  BSYNC.RECONVERGENT B0 ;  /* 0x0000000000007941 */ /* 0x000fea0003800200 */
.L_x_848:
[-C--:B------:R-:W-:Y:S02]  /*05d0*/  ISETP.GE.AND P1, PT, R14, R17.reuse, PT ;  /* 0x000000110e00720c */ /* 0x080fe40003f26270 */
[----:B------:R-:W-:-:S11]  /*05e0*/  ISETP.GE.AND P0, PT, R4, R17, PT ;  /* 0x000000110400720c */ /* 0x000fd60003f06270 */
[----:B------:R-:W-:Y:S05]  /*05f0*/  @P1 EXIT ;  /* 0x000000000000194d */ /* 0x000fea0003800000 */
[----:B0-----:R-:W0:Y:S01]  /*0600*/  LDC.64 R2, c[0x0][0x3a0] ;  /* 0x0000e800ff027b82 */ /* 0x001e220000000a00 */
[----:B-----5:R-:W-:Y:S01]  /*0610*/  @!P0 IMAD.U32 R0, R0, 0x10000, RZ ;  /* 0x0001000000008824 */ /* 0x020fe200078e00ff */
[----:B------:R-:W-:Y:S01]  /*0620*/  @!P0 SHF.L.U32 R12, R12, 0x10, RZ ;  /* 0x000000100c0c8819 */ /* 0x000fe200000006ff */
[----:B------:R-:W-:Y:S02]  /*0630*/  IMAD R15, R15, 0x200, R14 ;  /* 0x000002000f0f7824 */ /* 0x000fe400078e020e */
[----:B------:R-:W-:Y:S01]  /*0640*/  @!P0 FMUL.FTZ R0, R0, 0.16666667163372039795 ;  /* 0x3e2aaaab00008820 */ /* 0x000fe20000410000 */
[----:B------:R-:W-:-:S04]  /*0650*/  @!P0 FSETP.GEU.FTZ.AND P1, PT, |R12|, 3, PT ;  /* 0x404000000c00880b */ /* 0x000fc80003f3e200 */
[----:B------:R-:W-:-:S04]  /*0660*/  @!P0 FSEL R0, R0, RZ, !P1 ;  /* 0x000000ff00008208 */ /* 0x000fc80004800000 */
[----:B------:R-:W-:Y:S01]  /*0670*/  @!P0 F2FP.BF16.F32.PACK_AB R4, RZ, R0 ;  /* 0x00000000ff04823e */ /* 0x000fe200000010ff */
[----:B0-----:R-:W-:-:S05]  /*0680*/  IMAD.WIDE.U32 R2, R15, 0x2, R2 ;  /* 0x000000020f027825 */ /* 0x001fca00078e0002 */
[----:B------:R-:W-:Y:S01]  /*0690*/  STG.E.U16 desc[UR4][R2.64], R4 ;  /* 0x0000000402007986 */ /* 0x000fe2000c101504 */
[----:B------:R-:W-:Y:S05]  /*06a0*/  EXIT ;  /* 0x000000000000794d */ /* 0x000fea0003800000 */
.L_x_850:
        /* <DEDUP_REMOVED lines=13> */
.L_x_5904:


//--------------------- .text._ZN2at6native29vectorized_elementwise_kernelILi2EZZZNS0_68_GLOBAL__N__08176361_30_ActivationHardsigmoidKernel_cu_1520ed90_310227hardsigmoid_backward_kernelERNS_18TensorIteratorBaseEENKUlvE_clEvENKUlvE2_clEvEUlN3c108BFloat16ES8_E_St5arrayIPcLm3EEEEviT0_T1_ --------------------------
	.section	.text._ZN2at6native29vectorized_elementwise_kernelILi2EZZZNS0_68_GLOBAL__N__08176361_30_ActivationHardsigmoidKernel_cu_1520ed90_310227hardsigmoid_backward_kernelERNS_18TensorIteratorBaseEENKUlvE_clEvENKUlvE2_clEvEUlN3c108BFloat16ES8_E_St5arrayIPcLm3EEEEviT0_T1_,"ax",@progbits
	.align	128
        .global         _ZN2at6native29vectorized_elementwise_kernelILi2EZZZNS0_68_GLOBAL__N__08176361_30_ActivationHardsigmoidKernel_cu_1520ed90_310227hardsigmoid_backward_kernelERNS_18TensorIteratorBaseEENKUlvE_clEvENKUlvE2_clEvEUlN3c108BFloat16ES8_E_St5arrayIPcLm3EEEEviT0_T1_
        .type           _ZN2at6native29vectorized_elementwise_kernelILi2EZZZNS0_68_GLOBAL__N__08176361_30_ActivationHardsigmoidKernel_cu_1520ed90_310227hardsigmoid_backward_kernelERNS_18TensorIteratorBaseEENKUlvE_clEvENKUlvE2_clEvEUlN3c108BFloat16ES8_E_St5arrayIPcLm3EEEEviT0_T1_,@function
        .size           _ZN2at6native29vectorized_elementwise_kernelILi2EZZZNS0_68_GLOBAL__N__08176361_30_ActivationHardsigmoidKernel_cu_1520ed90_310227hardsigmoid_backward_kernelERNS_18TensorIteratorBaseEENKUlvE_clEvENKUlvE2_clEvEUlN3c108BFloat16ES8_E_St5arrayIPcLm3EEEEviT0_T1_,(.L_x_5905 - _ZN2at6native29vectorized_elementwise_kernelILi2EZZZNS0_68_GLOBAL__N__08176361_30_ActivationHardsigmoidKernel_cu_1520ed90_310227hardsigmoid_backward_kernelERNS_18TensorIteratorBaseEENKUlvE_clEvENKUlvE2_clEvEUlN3c108BFloat16ES8_E_St5arrayIPcLm3EEEEviT0_T1_)
        .other          _ZN2at6native29vectorized_elementwise_kernelILi2EZZZNS0_68_GLOBAL__N__08176361_30_ActivationHardsigmoidKernel_cu_1520ed90_310227hardsigmoid_backward_kernelERNS_18TensorIteratorBaseEENKUlvE_clEvENKUlvE2_clEvEUlN3c108BFloat16ES8_E_St5arrayIPcLm3EEEEviT0_T1_,@"STO_CUDA_ENTRY STV_DEFAULT"
_ZN2at6native29vectorized_elementwise_kernelILi2EZZZNS0_68_GLOBAL__N__08176361_30_ActivationHardsigmoidKernel_cu_1520ed90_310227hardsigmoid_backward_kernelERNS_18TensorIteratorBaseEENKUlvE_clEvENKUlvE2_clEvEUlN3c108BFloat16ES8_E_St5arrayIPcLm3EEEEviT0_T1_:
.text._ZN2at6native29vectorized_elementwise_kernelILi2EZZZNS0_68_GLOBAL__N__08176361_30_ActivationHardsigmoidKernel_cu_1520ed90_310227hardsigmoid_backward_kernelERNS_18TensorIteratorBaseEENKUlvE_clEvENKUlvE2_clEvEUlN3c108BFloat16ES8_E_St5arrayIPcLm3EEEEviT0_T1_:
[----:B------:R-:W-:Y:S01]  /*0000*/  LDC R1, c[0x0][0x37c] ;  /* 0x0000df00ff017b82 */ /* 0x000fe20000000800 */
[----:B------:R-:W0:Y:S01]  /*0010*/  S2R R0, SR_CTAID.X ;  /* 0x0000000000007919 */ /* 0x000e220000002500 */
[----:B------:R-:W1:Y:S01]  /*0020*/  LDCU UR6, c[0x0][0x380] ;  /* 0x00007000ff0677ac */ /* 0x000e620008000800 */
[----:B------:R-:W2:Y:S01]  /*0030*/  LDCU.64 UR4, c[0x0][0x358] ;  /* 0x00006b00ff0477ac */ /* 0x000ea20008000a00 */
[----:B0-----:R-:W-:-:S05]  /*0040*/  IMAD.SHL.U32 R0, R0, 0x400, RZ ;  /* 0x0000040000007824 */ /* 0x001fca00078e00ff */
[----:B-1----:R-:W-:-:S04]  /*0050*/  IADD3 R2, PT, PT, -R0, UR6, RZ ;  /* 0x0000000600027c10 */ /* 0x002fc8000fffe1ff */
[----:B------:R-:W-:-:S13]  /*0060*/  ISETP.GT.U32.AND P0, PT, R2, 0x3ff, PT ;  /* 0x000003ff0200780c */ /* 0x000fda0003f04070 */
[----:B--2---:R-:W-:Y:S05]  /*0070*/  @P0 BRA `(.L_x_851) ;  /* 0x0000000c004c0947 */ /* 0x004fea0003800000 */
[----:B------:R-:W0:Y:S01]  /*0080*/  S2R R27, SR_TID.X ;  /* 0x00000000001b7919 */ /* 0x000e220000002100 */
[----:B------:R-:W-:Y:S02]  /*0090*/  PRMT R25, RZ, 0x7610, R25 ;  /* 0x00007610ff197816 */ /* 0x000fe40000000019 */
[----:B0-----:R-:W-:Y:S01]  /*00a0*/  ISETP.GE.U32.AND P0, PT, R27, R2, PT ;  /* 0x000000021b00720c */ /* 0x001fe20003f06070 */
[----:B------:R-:W-:-:S12]  /*00b0*/  IMAD.MOV.U32 R3, RZ, RZ, R27 ;  /* 0x000000ffff037224 */ /* 0x000fd800078e001b */
[----:B------:R-:W-:Y:S01]  /*00c0*/  @!P0 VIADD R27, R3, 0x80 ;  /* 0x00000080031b8836 */ /* 0x000fe20000000000 */
[----:B------:R-:W0:Y:S01]  /*00d0*/  @!P0 LDC.64 R20, c[0x0][0x3a8] ;  /* 0x0000ea00ff148b82 */ /* 0x000e220000000a00 */
[----:B------:R-:W-:-:S03]  /*00e0*/  @!P0 IADD3 R11, PT, PT, R0, R3, RZ ;  /* 0x00000003000b8210 */ /* 0x000fc60007ffe0ff */
[----:B------:R-:W-:-:S04]  /*00f0*/  ISETP.GE.U32.AND P1, PT, R27, R2, PT ;  /* 0x000000021b00720c */ /* 0x000fc80003f26070 */
[----:B------:R-:W1:Y:S09]  /*0100*/  @!P0 LDC.64 R14, c[0x0][0x3b0] ;  /* 0x0000ec00ff0e8b82 */ /* 0x000e720000000a00 */
[----:B------:R-:W-:Y:S01]  /*0110*/  @!P1 IMAD.IADD R13, R0, 0x1, R27 ;  /* 0x00000001000d9824 */ /* 0x000fe200078e021b */
[----:B------:R-:W2:Y:S01]  /*0120*/  @!P1 LDC.64 R32, c[0x0][0x3a8] ;  /* 0x0000ea00ff209b82 */ /* 0x000ea20000000a00 */
[----:B------:R-:W-:-:S05]  /*0130*/  @!P1 VIADD R27, R27, 0x80 ;  /* 0x000000801b1b9836 */ /* 0x000fca0000000000 */
[----:B------:R-:W-:Y:S01]  /*0140*/  ISETP.GE.U32.AND P2, PT, R27, R2, PT ;  /* 0x000000021b00720c */ /* 0x000fe20003f46070 */
[----:B0-----:R-:W-:Y:S01]  /*0150*/  @!P0 IMAD.WIDE.U32 R20, R11, 0x2, R20 ;  /* 0x000000020b148825 */ /* 0x001fe200078e0014 */
[----:B------:R-:W0:Y:S01]  /*0160*/  @!P1 LDC.64 R30, c[0x0][0x3b0] ;  /* 0x0000ec00ff1e9b82 */ /* 0x000e220000000a00 */
[----:B------:R-:W-:-:S03]  /*0170*/  PRMT R17, RZ, 0x7610, R17 ;  /* 0x00007610ff117816 */ /* 0x000fc60000000011 */
[----:B------:R-:W3:Y:S07]  /*0180*/  @!P0 LDG.E.U16 R25, desc[UR4][R20.64] ;  /* 0x0000000414198981 */ /* 0x000eee000c1e1500 */
[----:B------:R-:W-:Y:S01]  /*0190*/  @!P2 IMAD.IADD R19, R0, 0x1, R27 ;  /* 0x000000010013a824 */ /* 0x000fe200078e021b */
[----:B------:R-:W4:Y:S01]  /*01a0*/  @!P2 LDC.64 R28, c[0x0][0x3a8] ;  /* 0x0000ea00ff1cab82 */ /* 0x000f220000000a00 */
[----:B------:R-:W-:-:S05]  /*01b0*/  @!P2 VIADD R27, R27, 0x80 ;  /* 0x000000801b1ba836 */ /* 0x000fca0000000000 */
[-C--:B------:R-:W-:Y:S01]  /*01c0*/  ISETP.GE.U32.AND P3, PT, R27, R2.reuse, PT ;  /* 0x000000021b00720c */ /* 0x080fe20003f66070 */
[----:B-1----:R-:W-:Y:S01]  /*01d0*/  @!P0 IMAD.WIDE.U32 R14, R11, 0x2, R14 ;  /* 0x000000020b0e8825 */ /* 0x002fe200078e000e */
[----:B------:R-:W1:Y:S04]  /*01e0*/  @!P2 LDC.64 R36, c[0x0][0x3b0] ;  /* 0x0000ec00ff24ab82 */ /* 0x000e680000000a00 */
[----:B------:R5:W3:Y:S07]  /*01f0*/  @!P0 LDG.E.U16 R17, desc[UR4][R14.64] ;  /* 0x000000040e118981 */ /* 0x000aee000c1e1500 */
[----:B------:R-:W-:Y:S01]  /*0200*/  @!P3 IMAD.IADD R11, R0, 0x1, R27 ;  /* 0x00000001000bb824 */ /* 0x000fe200078e021b */
[----:B------:R-:W-:Y:S01]  /*0210*/  PRMT R26, RZ, 0x7610, R26 ;  /* 0x00007610ff1a7816 */ /* 0x000fe2000000001a */
[----:B------:R-:W-:Y:S01]  /*0220*/  @!P3 VIADD R27, R27, 0x80 ;  /* 0x000000801b1bb836 */ /* 0x000fe20000000000 */
[----:B-----5:R-:W5:Y:S04]  /*0230*/  @!P3 LDC.64 R14, c[0x0][0x3b0] ;  /* 0x0000ec00ff0ebb82 */ /* 0x020f680000000a00 */
[----:B------:R-:W-:Y:S01]  /*0240*/  ISETP.GE.U32.AND P0, PT, R27, R2, PT ;  /* 0x000000021b00720c */ /* 0x000fe20003f06070 */
[----:B--2---:R-:W-:-:S03]  /*0250*/  @!P1 IMAD.WIDE.U32 R32, R13, 0x2, R32 ;  /* 0x000000020d209825 */ /* 0x004fc600078e0020 */
[----:B------:R-:W2:Y:S01]  /*0260*/  @!P3 LDC.64 R34, c[0x0][0x3a8] ;  /* 0x0000ea00ff22bb82 */ /* 0x000ea20000000a00 */
[----:B0-----:R-:W-:Y:S01]  /*0270*/  @!P1 IMAD.WIDE.U32 R30, R13, 0x2, R30 ;  /* 0x000000020d1e9825 */ /* 0x001fe200078e001e */
[----:B------:R-:W-:Y:S01]  /*0280*/  PRMT R13, RZ, 0x7610, R13 ;  /* 0x00007610ff0d7816 */ /* 0x000fe2000000000d */
[----:B------:R0:W3:Y:S05]  /*0290*/  @!P1 LDG.E.U16 R26, desc[UR4][R32.64] ;  /* 0x00000004201a9981 */ /* 0x0000ea000c1e1500 */
[----:B------:R1:W3:Y:S01]  /*02a0*/  @!P1 LDG.E.U16 R13, desc[UR4][R30.64] ;  /* 0x000000041e0d9981 */ /* 0x0002e2000c1e1500 */
[----:B------:R-:W-:Y:S01]  /*02b0*/  PRMT R21, RZ, 0x7610, R21 ;  /* 0x00007610ff157816 */ /* 0x000fe20000000015 */
[----:B----4-:R-:W-:Y:S01]  /*02c0*/  @!P2 IMAD.WIDE.U32 R28, R19, 0x2, R28 ;  /* 0x00000002131ca825 */ /* 0x010fe200078e001c */
[----:B------:R-:W-:Y:S01]  /*02d0*/  PRMT R22, RZ, 0x7610, R22 ;  /* 0x00007610ff167816 */ /* 0x000fe20000000016 */
[----:B0-----:R-:W0:Y:S03]  /*02e0*/  @!P0 LDC.64 R32, c[0x0][0x3a8] ;  /* 0x0000ea00ff208b82 */ /* 0x001e260000000a00 */
[----:B------:R4:W3:Y:S01]  /*02f0*/  @!P2 LDG.E.U16 R21, desc[UR4][R28.64] ;  /* 0x000000041c15a981 */ /* 0x0008e2000c1e1500 */
[----:B-1----:R-:W-:Y:S01]  /*0300*/  @!P0 IMAD.IADD R31, R0, 0x1, R27 ;  /* 0x00000001001f8824 */ /* 0x002fe200078e021b */
[----:B------:R-:W-:-:S04]  /*0310*/  @!P0 IADD3 R27, PT, PT, R27, 0x80, RZ ;  /* 0x000000801b1b8810 */ /* 0x000fc80007ffe0ff */
[----:B------:R-:W-:Y:S01]  /*0320*/  ISETP.GE.U32.AND P1, PT, R27, R2, PT ;  /* 0x000000021b00720c */ /* 0x000fe20003f26070 */
[----:B-----5:R-:W-:Y:S01]  /*0330*/  @!P3 IMAD.WIDE.U32 R14, R11, 0x2, R14 ;  /* 0x000000020b0eb825 */ /* 0x020fe200078e000e */
[----:B----4-:R-:W1:Y:S03]  /*0340*/  @!P0 LDC.64 R28, c[0x0][0x3b0] ;  /* 0x0000ec00ff1c8b82 */ /* 0x010e660000000a00 */
[----:B------:R-:W-:Y:S01]  /*0350*/  @!P2 IMAD.WIDE.U32 R36, R19, 0x2, R36 ;  /* 0x000000021324a825 */ /* 0x000fe200078e0024 */
[----:B------:R-:W-:Y:S01]  /*0360*/  PRMT R19, RZ, 0x7610, R19 ;  /* 0x00007610ff137816 */ /* 0x000fe20000000013 */
[----:B------:R4:W5:Y:S01]  /*0370*/  @!P3 LDG.E.U16 R22, desc[UR4][R14.64] ;  /* 0x000000040e16b981 */ /* 0x000962000c1e1500 */
[----:B------:R-:W-:Y:S01]  /*0380*/  PRMT R24, RZ, 0x7610, R24 ;  /* 0x00007610ff187816 */ /* 0x000fe20000000018 */
[----:B--2---:R-:W-:-:S03]  /*0390*/  @!P3 IMAD.WIDE.U32 R34, R11, 0x2, R34 ;  /* 0x000000020b22b825 */ /* 0x004fc600078e0022 */
[----:B------:R2:W5:Y:S04]  /*03a0*/  @!P2 LDG.E.U16 R19, desc[UR4][R36.64] ;  /* 0x000000042413a981 */ /* 0x000568000c1e1500 */
[----:B------:R2:W5:Y:S01]  /*03b0*/  @!P3 LDG.E.U16 R24, desc[UR4][R34.64] ;  /* 0x000000042218b981 */ /* 0x000562000c1e1500 */
[----:B----4-:R-:W-:Y:S02]  /*03c0*/  @!P1 IMAD.IADD R15, R0, 0x1, R27 ;  /* 0x00000001000f9824 */ /* 0x010fe400078e021b */
[----:B------:R-:W-:Y:S01]  /*03d0*/  @!P1 VIADD R27, R27, 0x80 ;  /* 0x000000801b1b9836 */ /* 0x000fe20000000000 */
[----:B--2---:R-:W2:Y:S04]  /*03e0*/  @!P1 LDC.64 R36, c[0x0][0x3b0] ;  /* 0x0000ec00ff249b82 */ /* 0x004ea80000000a00 */
[----:B------:R-:W-:-:S04]  /*03f0*/  ISETP.GE.U32.AND P2, PT, R27, R2, PT ;  /* 0x000000021b00720c */ /* 0x000fc80003f46070 */
[----:B------:R-:W4:Y:S01]  /*0400*/  @!P1 LDC.64 R34, c[0x0][0x3a8] ;  /* 0x0000ea00ff229b82 */ /* 0x000f220000000a00 */
[----:B------:R-:W-:Y:S01]  /*0410*/  PRMT R11, RZ, 0x7610, R11 ;  /* 0x00007610ff0b7816 */ /* 0x000fe2000000000b */
[----:B0-----:R-:W-:Y:S01]  /*0420*/  @!P0 IMAD.WIDE.U32 R32, R31, 0x2, R32 ;  /* 0x000000021f208825 */ /* 0x001fe200078e0020 */
[----:B------:R-:W-:-:S03]  /*0430*/  PRMT R20, RZ, 0x7610, R20 ;  /* 0x00007610ff147816 */ /* 0x000fc60000000014 */
[----:B-1----:R-:W-:Y:S01]  /*0440*/  @!P0 IMAD.WIDE.U32 R28, R31, 0x2, R28 ;  /* 0x000000021f1c8825 */ /* 0x002fe200078e001c */
[----:B------:R0:W5:Y:S03]  /*0450*/  @!P0 LDG.E.U16 R11, desc[UR4][R32.64] ;  /* 0x00000004200b8981 */ /* 0x000166000c1e1500 */
[----:B------:R-:W-:Y:S01]  /*0460*/  @!P2 IMAD.IADD R30, R0, 0x1, R27 ;  /* 0x00000001001ea824 */ /* 0x000fe200078e021b */
[----:B------:R1:W5:Y:S01]  /*0470*/  @!P0 LDG.E.U16 R20, desc[UR4][R28.64] ;  /* 0x000000041c148981 */ /* 0x000362000c1e1500 */
[----:B------:R-:W-:-:S05]  /*0480*/  @!P2 VIADD R27, R27, 0x80 ;  /* 0x000000801b1ba836 */ /* 0x000fca0000000000 */
[----:B------:R-:W-:Y:S01]  /*0490*/  ISETP.GE.U32.AND P0, PT, R27, R2, PT ;  /* 0x000000021b00720c */ /* 0x000fe20003f06070 */
[C---:B--2---:R-:W-:Y:S01]  /*04a0*/  @!P1 IMAD.WIDE.U32 R36, R15.reuse, 0x2, R36 ;  /* 0x000000020f249825 */ /* 0x044fe200078e0024 */
[----:B0-----:R-:W0:Y:S03]  /*04b0*/  @!P2 LDC.64 R32, c[0x0][0x3a8] ;  /* 0x0000ea00ff20ab82 */ /* 0x001e260000000a00 */
[----:B----4-:R-:W-:-:S05]  /*04c0*/  @!P1 IMAD.WIDE.U32 R34, R15, 0x2, R34 ;  /* 0x000000020f229825 */ /* 0x010fca00078e0022 */
[----:B-1----:R-:W1:Y:S08]  /*04d0*/  @!P2 LDC.64 R28, c[0x0][0x3b0] ;  /* 0x0000ec00ff1cab82 */ /* 0x002e700000000a00 */
[----:B------:R-:W2:Y:S01]  /*04e0*/  @!P0 LDC.64 R14, c[0x0][0x3a8] ;  /* 0x0000ea00ff0e8b82 */ /* 0x000ea20000000a00 */
[----:B------:R-:W-:Y:S01]  /*04f0*/  PRMT R12, RZ, 0x7610, R12 ;  /* 0x00007610ff0c7816 */ /* 0x000fe2000000000c */
[----:B------:R-:W-:-:S05]  /*0500*/  @!P0 IMAD.IADD R27, R0, 0x1, R27 ;  /* 0x00000001001b8824 */ /* 0x000fca00078e021b */
[----:B------:R2:W4:Y:S01]  /*0510*/  @!P1 LDG.E.U16 R12, desc[UR4][R34.64] ;  /* 0x00000004220c9981 */ /* 0x000522000c1e1500 */
[----:B0-----:R-:W-:Y:S01]  /*0520*/  @!P2 IMAD.WIDE.U32 R32, R30, 0x2, R32 ;  /* 0x000000021e20a825 */ /* 0x001fe200078e0020 */
[----:B------:R-:W-:Y:S02]  /*0530*/  PRMT R16, RZ, 0x7610, R16 ;  /* 0x00007610ff107816 */ /* 0x000fe40000000010 */
[----:B------:R-:W-:-:S04]  /*0540*/  PRMT R18, RZ, 0x7610, R18 ;  /* 0x00007610ff127816 */ /* 0x000fc80000000012 */
[----:B------:R0:W4:Y:S01]  /*0550*/  @!P2 LDG.E.U16 R16, desc[UR4][R32.64] ;  /* 0x000000042010a981 */ /* 0x000122000c1e1500 */
[----:B--2---:R-:W-:-:S03]  /*0560*/  @!P0 IMAD.WIDE.U32 R34, R27, 0x2, R14 ;  /* 0x000000021b228825 */ /* 0x004fc600078e000e */
[----:B------:R-:W2:Y:S01]  /*0570*/  @!P1 LDG.E.U16 R18, desc[UR4][R36.64] ;  /* 0x0000000424129981 */ /* 0x000ea2000c1e1500 */
[----:B------:R-:W0:Y:S01]  /*0580*/  @!P0 LDC.64 R14, c[0x0][0x3b0] ;  /* 0x0000ec00ff0e8b82 */ /* 0x000e220000000a00 */
[----:B-1----:R-:W-:Y:S01]  /*0590*/  @!P2 IMAD.WIDE.U32 R30, R30, 0x2, R28 ;  /* 0x000000021e1ea825 */ /* 0x002fe200078e001c */
[----:B------:R-:W-:-:S06]  /*05a0*/  PRMT R28, RZ, 0x7610, R28 ;  /* 0x00007610ff1c7816 */ /* 0x000fcc000000001c */
[----:B------:R-:W2:Y:S01]  /*05b0*/  @!P2 LDG.E.U16 R28, desc[UR4][R30.64] ;  /* 0x000000041e1ca981 */ /* 0x000ea2000c1e1500 */
[----:B------:R-:W-:-:S06]  /*05c0*/  PRMT R29, RZ, 0x7610, R29 ;  /* 0x00007610ff1d7816 */ /* 0x000fcc000000001d */
[----:B------:R-:W2:Y:S01]  /*05d0*/  @!P0 LDG.E.U16 R29, desc[UR4][R34.64] ;  /* 0x00000004221d8981 */ /* 0x000ea2000c1e1500 */
[----:B0-----:R-:W-:Y:S01]  /*05e0*/  @!P0 IMAD.WIDE.U32 R14, R27, 0x2, R14 ;  /* 0x000000021b0e8825 */ /* 0x001fe200078e000e */
[----:B------:R-:W-:-:S06]  /*05f0*/  PRMT R27, RZ, 0x7610, R27 ;  /* 0x00007610ff1b7816 */ /* 0x000fcc000000001b */
[----:B------:R0:W2:Y:S01]  /*0600*/  @!P0 LDG.E.U16 R27, desc[UR4][R14.64] ;  /* 0x000000040e1b8981 */ /* 0x0000a2000c1e1500 */
[C---:B------:R-:W-:Y:S02]  /*0610*/  IADD3 R33, PT, PT, R3.reuse, 0x100, RZ ;  /* 0x0000010003217810 */ /* 0x040fe40007ffe0ff */
[-C--:B------:R-:W-:Y:S02]  /*0620*/  ISETP.GE.U32.AND P2, PT, R3, R2.reuse, PT ;  /* 0x000000020300720c */ /* 0x080fe40003f46070 */
[----:B------:R-:W-:Y:S01]  /*0630*/  ISETP.GE.U32.AND P3, PT, R33, R2, PT ;  /* 0x000000022100720c */ /* 0x000fe20003f66070 */
[----:B------:R-:W-:-:S05]  /*0640*/  VIADD R33, R3, 0x80 ;  /* 0x0000008003217836 */ /* 0x000fca0000000000 */
[----:B------:R-:W-:-:S05]  /*0650*/  ISETP.GE.U32.AND P5, PT, R33, R2, PT ;  /* 0x000000022100720c */ /* 0x000fca0003fa6070 */
[----:B0-----:R-:W0:Y:S01]  /*0660*/  @!P2 LDC.64 R14, c[0x0][0x3a0] ;  /* 0x0000e800ff0eab82 */ /* 0x001e220000000a00 */
[----:B------:R-:W-:Y:S04]  /*0670*/  BSSY.RECONVERGENT B0, `(.L_x_852) ;  /* 0x000006b000007945 */ /* 0x000fe80003800200 */
[----:B------:R-:W-:Y:S01]  /*0680*/  BSSY.RELIABLE B1, `(.L_x_853) ;  /* 0x0000063000017945 */ /* 0x000fe20003800100 */
[----:B---3--:R-:W-:Y:S02]  /*0690*/  @!P2 IMAD.U32 R25, R25, 0x10000, RZ ;  /* 0x000100001919a824 */ /* 0x008fe400078e00ff */
[----:B------:R-:W-:-:S05]  /*06a0*/  @!P2 IMAD.U32 R17, R17, 0x10000, RZ ;  /* 0x000100001111a824 */ /* 0x000fca00078e00ff */
[----:B------:R-:W-:Y:S01]  /*06b0*/  @!P2 FSETP.GEU.FTZ.AND P4, PT, |R17|, 3, PT ;  /* 0x404000001100a80b */ /* 0x000fe20003f9e200 */
[----:B------:R-:W-:Y:S02]  /*06c0*/  @!P5 IMAD.U32 R17, R26, 0x10000, RZ ;  /* 0x000100001a11d824 */ /* 0x000fe400078e00ff */
[----:B------:R-:W-:Y:S02]  /*06d0*/  @!P5 IMAD.U32 R13, R13, 0x10000, RZ ;  /* 0x000100000d0dd824 */ /* 0x000fe400078e00ff */
[----:B------:R-:W-:-:S03]  /*06e0*/  @!P5 FMUL.FTZ R17, R17, 0.16666667163372039795 ;  /* 0x3e2aaaab1111d820 */ /* 0x000fc60000410000 */
[----:B------:R-:W-:Y:S02]  /*06f0*/  @!P5 FSETP.GEU.FTZ.AND P1, PT, |R13|, 3, PT ;  /* 0x404000000d00d80b */ /* 0x000fe40003f3e200 */
[----:B------:R-:W-:Y:S01]  /*0700*/  IADD3 R13, PT, PT, R3, 0x180, RZ ;  /* 0x00000180030d7810 */ /* 0x000fe20007ffe0ff */
[----:B------:R-:W-:Y:S01]  /*0710*/  @!P3 IMAD.U32 R21, R21, 0x10000, RZ ;  /* 0x000100001515b824 */ /* 0x000fe200078e00ff */
[----:B------:R-:W-:Y:S02]  /*0720*/  @!P5 FSEL R17, R17, RZ, !P1 ;  /* 0x000000ff1111d208 */ /* 0x000fe40004800000 */
[----:B------:R-:W-:Y:S01]  /*0730*/  ISETP.GE.U32.AND P0, PT, R13, R2, PT ;  /* 0x000000020d00720c */ /* 0x000fe20003f06070 */
[----:B------:R-:W-:Y:S01]  /*0740*/  VIADD R13, R3, 0x200 ;  /* 0x00000200030d7836 */ /* 0x000fe20000000000 */
[----:B------:R-:W-:Y:S01]  /*0750*/  @!P5 F2FP.BF16.F32.PACK_AB R4, RZ, R17 ;  /* 0x00000011ff04d23e */ /* 0x000fe200000010ff */
[----:B------:R-:W-:Y:S01]  /*0760*/  @!P3 FMUL.FTZ R21, R21, 0.16666667163372039795 ;  /* 0x3e2aaaab1515b820 */ /* 0x000fe20000410000 */
[----:B------:R-:W-:-:S02]  /*0770*/  VIADD R17, R3, 0x300 ;  /* 0x0000030003117836 */ /* 0x000fc40000000000 */
[----:B------:R-:W-:Y:S01]  /*0780*/  ISETP.GE.U32.AND P1, PT, R13, R2, PT ;  /* 0x000000020d00720c */ /* 0x000fe20003f26070 */
[----:B------:R-:W-:Y:S01]  /*0790*/  @!P2 FMUL.FTZ R25, R25, 0.16666667163372039795 ;  /* 0x3e2aaaab1919a820 */ /* 0x000fe20000410000 */
[----:B-----5:R-:W-:-:S05]  /*07a0*/  @!P3 IMAD.U32 R19, R19, 0x10000, RZ ;  /* 0x000100001313b824 */ /* 0x020fca00078e00ff */
[----:B------:R-:W-:-:S04]  /*07b0*/  @!P3 FSETP.GEU.FTZ.AND P5, PT, |R19|, 3, PT ;  /* 0x404000001300b80b */ /* 0x000fc80003fbe200 */
[----:B------:R-:W-:Y:S02]  /*07c0*/  @!P3 FSEL R21, R21, RZ, !P5 ;  /* 0x000000ff1515b208 */ /* 0x000fe40006800000 */
[-C--:B------:R-:W-:Y:S01]  /*07d0*/  ISETP.GE.U32.AND P5, PT, R17, R2.reuse, PT ;  /* 0x000000021100720c */ /* 0x080fe20003fa6070 */
[----:B------:R-:W-:Y:S01]  /*07e0*/  @!P2 IMAD.IADD R19, R0, 0x1, R3 ;  /* 0x000000010013a824 */ /* 0x000fe200078e0203 */
[----:B------:R-:W-:Y:S02]  /*07f0*/  IADD3 R13, PT, PT, R3, 0x280, RZ ;  /* 0x00000280030d7810 */ /* 0x000fe40007ffe0ff */
[----:B------:R-:W-:Y:S01]  /*0800*/  @!P2 FSEL R25, R25, RZ, !P4 ;  /* 0x000000ff1919a208 */ /* 0x000fe20006000000 */
[----:B0-----:R-:W-:Y:S01]  /*0810*/  @!P2 IMAD.WIDE.U32 R14, R19, 0x2, R14 ;  /* 0x00000002130ea825 */ /* 0x001fe200078e000e */
[----:B------:R-:W-:Y:S02]  /*0820*/  ISETP.GE.U32.AND P4, PT, R13, R2, PT ;  /* 0x000000020d00720c */ /* 0x000fe40003f86070 */
[----:B------:R-:W-:Y:S01]  /*0830*/  @!P2 F2FP.BF16.F32.PACK_AB R23, RZ, R25 ;  /* 0x00000019ff17a23e */ /* 0x000fe200000010ff */
[----:B------:R-:W-:Y:S01]  /*0840*/  VIADD R13, R3, 0x380 ;  /* 0x00000380030d7836 */ /* 0x000fe20000000000 */
[----:B------:R-:W-:Y:S01]  /*0850*/  @!P3 F2FP.BF16.F32.PACK_AB R5, RZ, R21 ;  /* 0x00000015ff05b23e */ /* 0x000fe200000010ff */
[----:B------:R-:W-:-:S02]  /*0860*/  @!P0 IMAD.U32 R24, R24, 0x10000, RZ ;  /* 0x0001000018188824 */ /* 0x000fc400078e00ff */
[----:B------:R-:W-:Y:S02]  /*0870*/  @!P1 IMAD.U32 R11, R11, 0x10000, RZ ;  /* 0x000100000b0b9824 */ /* 0x000fe400078e00ff */
[----:B------:R-:W-:Y:S01]  /*0880*/  @!P1 IMAD.U32 R20, R20, 0x10000, RZ ;  /* 0x0001000014149824 */ /* 0x000fe200078e00ff */
[----:B------:R-:W-:Y:S01]  /*0890*/  @!P0 SHF.L.U32 R22, R22, 0x10, RZ ;  /* 0x0000001016168819 */ /* 0x000fe200000006ff */
[----:B------:R0:W-:Y:S01]  /*08a0*/  @!P2 STG.E.U16 desc[UR4][R14.64], R23 ;  /* 0x000000170e00a986 */ /* 0x0001e2000c101504 */
[----:B------:R-:W-:Y:S01]  /*08b0*/  ISETP.GE.U32.AND P3, PT, R13, R2, PT ;  /* 0x000000020d00720c */ /* 0x000fe20003f66070 */
[----:B------:R-:W-:Y:S02]  /*08c0*/  @!P2 IMAD.MOV.U32 R3, RZ, RZ, R33 ;  /* 0x000000ffff03a224 */ /* 0x000fe400078e0021 */
[----:B------:R-:W-:Y:S01]  /*08d0*/  @!P1 FMUL.FTZ R11, R11, 0.16666667163372039795 ;  /* 0x3e2aaaab0b0b9820 */ /* 0x000fe20000410000 */
[----:B------:R-:W-:Y:S01]  /*08e0*/  @!P1 FSETP.GEU.FTZ.AND P2, PT, |R20|, 3, PT ;  /* 0x404000001400980b */ /* 0x000fe20003f5e200 */
[----:B------:R-:W-:Y:S01]  /*08f0*/  @!P0 FMUL.FTZ R24, R24, 0.16666667163372039795 ;  /* 0x3e2aaaab18188820 */ /* 0x000fe20000410000 */
[----:B------:R-:W-:-:S02]  /*0900*/  @!P0 FSETP.GEU.FTZ.AND P6, PT, |R22|, 3, PT ;  /* 0x404000001600880b */ /* 0x000fc40003fde200 */
[----:B------:R-:W-:Y:S02]  /*0910*/  @!P1 FSEL R11, R11, RZ, !P2 ;  /* 0x000000ff0b0b9208 */ /* 0x000fe40005000000 */
[----:B------:R-:W-:-:S04]  /*0920*/  @!P0 FSEL R24, R24, RZ, !P6 ;  /* 0x000000ff18188208 */ /* 0x000fc80007000000 */
[----:B------:R-:W-:Y:S02]  /*0930*/  @!P0 F2FP.BF16.F32.PACK_AB R6, RZ, R24 ;  /* 0x00000018ff06823e */ /* 0x000fe400000010ff */
[----:B----4-:R-:W-:Y:S01]  /*0940*/  @!P4 SHF.L.U32 R12, R12, 0x10, RZ ;  /* 0x000000100c0cc819 */ /* 0x010fe200000006ff */
[----:B------:R-:W-:-:S04]  /*0950*/  @!P5 IMAD.U32 R16, R16, 0x10000, RZ ;  /* 0x000100001010d824 */ /* 0x000fc800078e00ff */
[----:B------:R-:W-:Y:S01]  /*0960*/  @!P5 FMUL.FTZ R16, R16, 0.16666667163372039795 ;  /* 0x3e2aaaab1010d820 */ /* 0x000fe20000410000 */
[----:B------:R-:W-:Y:S01]  /*0970*/  @!P4 FMUL.FTZ R12, R12, 0.16666667163372039795 ;  /* 0x3e2aaaab0c0cc820 */ /* 0x000fe20000410000 */
[----:B--2---:R-:W-:Y:S02]  /*0980*/  @!P4 IMAD.U32 R18, R18, 0x10000, RZ ;  /* 0x000100001212c824 */ /* 0x004fe400078e00ff */
[----:B------:R-:W-:-:S05]  /*0990*/  @!P5 IMAD.U32 R28, R28, 0x10000, RZ ;  /* 0x000100001c1cd824 */ /* 0x000fca00078e00ff */
[----:B------:R-:W-:-:S04]  /*09a0*/  @!P5 FSETP.GEU.FTZ.AND P2, PT, |R28|, 3, PT ;  /* 0x404000001c00d80b */ /* 0x000fc80003f5e200 */
[----:B------:R-:W-:Y:S02]  /*09b0*/  @!P5 FSEL R16, R16, RZ, !P2 ;  /* 0x000000ff1010d208 */ /* 0x000fe40005000000 */
[----:B------:R-:W-:Y:S01]  /*09c0*/  ISETP.GE.U32.AND P2, PT, R3, R2, PT ;  /* 0x000000020300720c */ /* 0x000fe20003f46070 */
[----:B------:R-:W-:Y:S01]  /*09d0*/  @!P3 IMAD.U32 R29, R29, 0x10000, RZ ;  /* 0x000100001d1db824 */ /* 0x000fe200078e00ff */
[----:B------:R-:W-:-:S03]  /*09e0*/  @!P4 FSETP.GEU.FTZ.AND P0, PT, |R18|, 3, PT ;  /* 0x404000001200c80b */ /* 0x000fc60003f1e200 */
[----:B------:R-:W-:Y:S01]  /*09f0*/  @!P3 FMUL.FTZ R29, R29, 0.16666667163372039795 ;  /* 0x3e2aaaab1d1db820 */ /* 0x000fe20000410000 */
[----:B------:R-:W-:Y:S01]  /*0a00*/  @!P4 FSEL R12, R12, RZ, !P0 ;  /* 0x000000ff0c0cc208 */ /* 0x000fe20004000000 */
[----:B------:R-:W-:-:S05]  /*0a10*/  @!P3 IMAD.U32 R27, R27, 0x10000, RZ ;  /* 0x000100001b1bb824 */ /* 0x000fca00078e00ff */
[----:B------:R-:W-:-:S04]  /*0a20*/  @!P3 FSETP.GEU.FTZ.AND P0, PT, |R27|, 3, PT ;  /* 0x404000001b00b80b */ /* 0x000fc80003f1e200 */
[----:B------:R-:W-:Y:S02]  /*0a30*/  @!P3 FSEL R29, R29, RZ, !P0 ;  /* 0x000000ff1d1db208 */ /* 0x000fe40004000000 */
[----:B------:R-:W-:Y:S02]  /*0a40*/  @!P1 F2FP.BF16.F32.PACK_AB R7, RZ, R11 ;  /* 0x0000000bff07923e */ /* 0x000fe400000010ff */
[----:B------:R-:W-:Y:S02]  /*0a50*/  @!P4 F2FP.BF16.F32.PACK_AB R8, RZ, R12 ;  /* 0x0000000cff08c23e */ /* 0x000fe400000010ff */
[----:B------:R-:W-:Y:S02]  /*0a60*/  @!P5 F2FP.BF16.F32.PACK_AB R9, RZ, R16 ;  /* 0x00000010ff09d23e */ /* 0x000fe400000010ff */
[----:B------:R-:W-:Y:S01]  /*0a70*/  @!P3 F2FP.BF16.F32.PACK_AB R10, RZ, R29 ;  /* 0x0000001dff0ab23e */ /* 0x000fe200000010ff */
[----:B0-----:R-:W-:Y:S06]  /*0a80*/  @P2 BRA `(.L_x_854) ;  /* 0x0000000000302947 */ /* 0x001fec0003800000 */
[----:B------:R-:W0:Y:S01]  /*0a90*/  LDC.64 R12, c[0x0][0x3a0] ;  /* 0x0000e800ff0c7b82 */ /* 0x000e220000000a00 */
[----:B------:R-:W-:Y:S01]  /*0aa0*/  IADD3 R11, PT, PT, R0, R3, RZ ;  /* 0x00000003000b7210 */ /* 0x000fe20007ffe0ff */
[----:B------:R-:W-:-:S05]  /*0ab0*/  VIADD R3, R3, 0x80 ;  /* 0x0000008003037836 */ /* 0x000fca0000000000 */
[----:B------:R-:W-:Y:S01]  /*0ac0*/  ISETP.GE.U32.AND P0, PT, R3, R2, PT ;  /* 0x000000020300720c */ /* 0x000fe20003f06070 */
[----:B0-----:R-:W-:-:S05]  /*0ad0*/  IMAD.WIDE.U32 R12, R11, 0x2, R12 ;  /* 0x000000020b0c7825 */ /* 0x001fca00078e000c */
[----:B------:R0:W-:Y:S07]  /*0ae0*/  STG.E.U16 desc[UR4][R12.64], R4 ;  /* 0x000000040c007986 */ /* 0x0001ee000c101504 */
[----:B------:R-:W-:Y:S05]  /*0af0*/  @P0 BRA `(.L_x_855) ;  /* 0x0000000000300947 */ /* 0x000fea0003800000 */
[----:B0-----:R-:W0:Y:S01]  /*0b00*/  LDC.64 R12, c[0x0][0x3a0] ;  /* 0x0000e800ff0c7b82 */ /* 0x001e220000000a00 */
[----:B------:R-:W-:Y:S02]  /*0b10*/  IMAD.IADD R11, R0, 0x1, R3 ;  /* 0x00000001000b7824 */ /* 0x000fe400078e0203 */
[----:B------:R-:W-:Y:S02]  /*0b20*/  VIADD R3, R3, 0x80 ;  /* 0x0000008003037836 */ /* 0x000fe40000000000 */
[----:B0-----:R-:W-:-:S05]  /*0b30*/  IMAD.WIDE.U32 R12, R11, 0x2, R12 ;  /* 0x000000020b0c7825 */ /* 0x001fca00078e000c */
[----:B------:R0:W-:Y:S02]  /*0b40*/  STG.E.U16 desc[UR4][R12.64], R5 ;  /* 0x000000050c007986 */ /* 0x0001e4000c101504 */
.L_x_854:
[----:B------:R-:W-:-:S13]  /*0b50*/  ISETP.GE.U32.AND P0, PT, R3, R2, PT ;  /* 0x000000020300720c */ /* 0x000fda0003f06070 */
[----:B------:R-:W-:Y:S05]  /*0b60*/  @P0 BRA `(.L_x_856) ;  /* 0x0000000000300947 */ /* 0x000fea0003800000 */
[----:B0-----:R-:W0:Y:S01]  /*0b70*/  LDC.64 R4, c[0x0][0x3a0] ;  /* 0x0000e800ff047b82 */ /* 0x001e220000000a00 */
[----:B------:R-:W-:Y:S01]  /*0b80*/  IMAD.IADD R11, R0, 0x1, R3 ;  /* 0x00000001000b7824 */ /* 0x000fe200078e0203 */
[----:B------:R-:W-:-:S03]  /*0b90*/  IADD3 R3, PT, PT, R3, 0x80, RZ ;  /* 0x0000008003037810 */ /* 0x000fc60007ffe0ff */
[----:B0-----:R-:W-:-:S05]  /*0ba0*/  IMAD.WIDE.U32 R4, R11, 0x2, R4 ;  /* 0x000000020b047825 */ /* 0x001fca00078e0004 */
[----:B------:R1:W-:Y:S02]  /*0bb0*/  STG.E.U16 desc[UR4][R4.64], R6 ;  /* 0x0000000604007986 */ /* 0x0003e4000c101504 */
.L_x_855:
[----:B------:R-:W-:-:S13]  /*0bc0*/  ISETP.GE.U32.AND P0, PT, R3, R2, PT ;  /* 0x000000020300720c */ /* 0x000fda0003f06070 */
[----:B------:R-:W-:Y:S05]  /*0bd0*/  @P0 BRA `(.L_x_857) ;  /* 0x0000000000340947 */ /* 0x000fea0003800000 */
[----:B01----:R-:W0:Y:S01]  /*0be0*/  LDC.64 R4, c[0x0][0x3a0] ;  /* 0x0000e800ff047b82 */ /* 0x003e220000000a00 */
[----:B------:R-:W-:Y:S02]  /*0bf0*/  IMAD.IADD R11, R0, 0x1, R3 ;  /* 0x00000001000b7824 */ /* 0x000fe400078e0203 */
[----:B------:R-:W-:Y:S02]  /*0c00*/  VIADD R3, R3, 0x80 ;  /* 0x0000008003037836 */ /* 0x000fe40000000000 */
[----:B0-----:R-:W-:-:S05]  /*0c10*/  IMAD.WIDE.U32 R4, R11, 0x2, R4 ;  /* 0x000000020b047825 */ /* 0x001fca00078e0004 */
[----:B------:R1:W-:Y:S02]  /*0c20*/  STG.E.U16 desc[UR4][R4.64], R7 ;  /* 0x0000000704007986 */ /* 0x0003e4000c101504 */
.L_x_856:
[----:B------:R-:W-:-:S13]  /*0c30*/  ISETP.GE.U32.AND P0, PT, R3, R2, PT ;  /* 0x000000020300720c */ /* 0x000fda0003f06070 */
[----:B------:R-:W-:Y:S05]  /*0c40*/  @P0 BREAK.RELIABLE B1 ;  /* 0x0000000000010942 */ /* 0x000fea0003800100 */
[----:B------:R-:W-:Y:S05]  /*0c50*/  @P0 BRA `(.L_x_858) ;  /* 0x0000000000300947 */ /* 0x000fea0003800000 */
[----:B01----:R-:W0:Y:S01]  /*0c60*/  LDC.64 R4, c[0x0][0x3a0] ;  /* 0x0000e800ff047b82 */ /* 0x003e220000000a00 */
[----:B------:R-:W-:Y:S02]  /*0c70*/  IMAD.IADD R7, R0, 0x1, R3 ;  /* 0x0000000100077824 */ /* 0x000fe400078e0203 */
[----:B------:R-:W-:Y:S02]  /*0c80*/  VIADD R3, R3, 0x80 ;  /* 0x0000008003037836 */ /* 0x000fe40000000000 */
[----:B0-----:R-:W-:-:S05]  /*0c90*/  IMAD.WIDE.U32 R4, R7, 0x2, R4 ;  /* 0x0000000207047825 */ /* 0x001fca00078e0004 */
[----:B------:R2:W-:Y:S02]  /*0ca0*/  STG.E.U16 desc[UR4][R4.64], R8 ;  /* 0x0000000804007986 */ /* 0x0005e4000c101504 */
.L_x_857:
[----:B------:R-:W-:Y:S05]  /*0cb0*/  BSYNC.RELIABLE B1 ;  /* 0x0000000000017941 */ /* 0x000fea0003800100 */
.L_x_853:
[----:B------:R-:W-:-:S13]  /*0cc0*/  ISETP.GE.U32.AND P0, PT, R3, R2, PT ;  /* 0x000000020300720c */ /* 0x000fda0003f06070 */
[----:B012---:R-:W0:Y:S01]  /*0cd0*/  @!P0 LDC.64 R4, c[0x0][0x3a0] ;  /* 0x0000e800ff048b82 */ /* 0x007e220000000a00 */
[----:B------:R-:W-:Y:S01]  /*0ce0*/  @!P0 IADD3 R7, PT, PT, R0, R3, RZ ;  /* 0x0000000300078210 */ /* 0x000fe20007ffe0ff */
[----:B------:R-:W-:-:S04]  /*0cf0*/  @!P0 VIADD R3, R3, 0x80 ;  /* 0x0000008003038836 */ /* 0x000fc80000000000 */
[----:B0-----:R-:W-:-:S05]  /*0d00*/  @!P0 IMAD.WIDE.U32 R4, R7, 0x2, R4 ;  /* 0x0000000207048825 */ /* 0x001fca00078e0004 */
[----:B------:R2:W-:Y:S02]  /*0d10*/  @!P0 STG.E.U16 desc[UR4][R4.64], R9 ;  /* 0x0000000904008986 */ /* 0x0005e4000c101504 */
.L_x_858:
[----:B------:R-:W-:Y:S05]  /*0d20*/  BSYNC.RECONVERGENT B0 ;  /* 0x0000000000007941 */ /* 0x000fea0003800200 */
.L_x_852:
[----:B------:R-:W-:Y:S05]  /*0d30*/  WARPSYNC.ALL ;  /* 0x0000000000007948 */ /* 0x000fea0003800000 */
[----:B------:R-:W-:-:S13]  /*0d40*/  ISETP.GE.U32.AND P0, PT, R3, R2, PT ;  /* 0x000000020300720c */ /* 0x000fda0003f06070 */
[----:B------:R-:W-:Y:S05]  /*0d50*/  @P0 EXIT ;  /* 0x000000000000094d */ /* 0x000fea0003800000 */
[----:B012---:R-:W0:Y:S01]  /*0d60*/  LDC.64 R4, c[0x0][0x3a0] ;  /* 0x0000e800ff047b82 */ /* 0x007e220000000a00 */
[----:B------:R-:W-:-:S04]  /*0d70*/  IMAD.IADD R3, R0, 0x1, R3 ;  /* 0x0000000100037824 */ /* 0x000fc800078e0203 */
[----:B0-----:R-:W-:-:S05]  /*0d80*/  IMAD.WIDE.U32 R2, R3, 0x2, R4 ;  /* 0x0000000203027825 */ /* 0x001fca00078e0004 */
[----:B------:R-:W-:Y:S01]  /*0d90*/  STG.E.U16 desc[UR4][R2.64], R10 ;  /* 0x0000000a02007986 */ /* 0x000fe2000c101504 */
[----:B------:R-:W-:Y:S05]  /*0da0*/  EXIT ;  /* 0x000000000000794d */ /* 0x000fea0003800000 */
.L_x_851:
[----:B------:R-:W0:Y:S01]  /*0db0*/  S2R R2, SR_TID.X ;  /* 0x0000000000027919 */ /* 0x000e220000002100 */
[----:B------:R-:W1:Y:S08]  /*0dc0*/  LDC.64 R4, c[0x0][0x3a8] ;  /* 0x0000ea00ff047b82 */ /* 0x000e700000000a00 */
[----:B------:R-:W2:Y:S01]  /*0dd0*/  LDC.64 R6, c[0x0][0x3b0] ;  /* 0x0000ec00ff067b82 */ /* 0x000ea20000000a00 */
[----:B-1----:R-:W-:-:S04]  /*0de0*/  IMAD.WIDE.U32 R4, R0, 0x2, R4 ;  /* 0x0000000200047825 */ /* 0x002fc800078e0004 */
[----:B0-----:R-:W-:-:S03]  /*0df0*/  IMAD.WIDE.U32 R10, R2, 0x4, R4 ;  /* 0x00000004020a7825 */ /* 0x001fc600078e0004 */
[----:B------:R-:W0:Y:S01]  /*0e00*/  LDC.64 R4, c[0x0][0x3a0] ;  /* 0x0000e800ff047b82 */ /* 0x000e220000000a00 */
[----:B--2---:R-:W-:Y:S01]  /*0e10*/  IMAD.WIDE.U32 R6, R0, 0x2, R6 ;  /* 0x0000000200067825 */ /* 0x004fe200078e0006 */
[----:B------:R-:W2:Y:S04]  /*0e20*/  LDG.E R14, desc[UR4][R10.64] ;  /* 0x000000040a0e7981 */ /* 0x000ea8000c1e1900 */
[----:B------:R-:W3:Y:S01]  /*0e30*/  LDG.E R8, desc[UR4][R10.64+0x200] ;  /* 0x000200040a087981 */ /* 0x000ee2000c1e1900 */
[----:B------:R-:W-:-:S03]  /*0e40*/  IMAD.WIDE.U32 R12, R2, 0x4, R6 ;  /* 0x00000004020c7825 */ /* 0x000fc600078e0006 */
[----:B------:R-:W4:Y:S04]  /*0e50*/  LDG.E R3, desc[UR4][R10.64+0x400] ;  /* 0x000400040a037981 */ /* 0x000f28000c1e1900 */
[----:B------:R-:W5:Y:S04]  /*0e60*/  LDG.E R16, desc[UR4][R12.64] ;  /* 0x000000040c107981 */ /* 0x000f68000c1e1900 */
[----:B------:R-:W3:Y:S04]  /*0e70*/  LDG.E R17, desc[UR4][R12.64+0x200] ;  /* 0x000200040c117981 */ /* 0x000ee8000c1e1900 */
[----:B------:R-:W4:Y:S04]  /*0e80*/  LDG.E R9, desc[UR4][R12.64+0x600] ;  /* 0x000600040c097981 */ /* 0x000f28000c1e1900 */
[----:B------:R-:W4:Y:S04]  /*0e90*/  LDG.E R6, desc[UR4][R12.64+0x400] ;  /* 0x000400040c067981 */ /* 0x000f28000c1e1900 */
[----:B------:R3:W4:Y:S01]  /*0ea0*/  LDG.E R7, desc[UR4][R10.64+0x600] ;  /* 0x000600040a077981 */ /* 0x000722000c1e1900 */
[----:B0-----:R-:W-:-:S04]  /*0eb0*/  IMAD.WIDE.U32 R4, R0, 0x2, R4 ;  /* 0x0000000200047825 */ /* 0x001fc800078e0004 */
[----:B------:R-:W-:Y:S01]  /*0ec0*/  IMAD.WIDE.U32 R4, R2, 0x4, R4 ;  /* 0x0000000402047825 */ /* 0x000fe200078e0004 */
[----:B--2---:R-:W-:-:S03]  /*0ed0*/  PRMT R15, R14, 0x7632, R15 ;  /* 0x000076320e0f7816 */ /* 0x004fc6000000000f */
[----:B------:R-:W-:Y:S01]  /*0ee0*/  IMAD.U32 R18, R14, 0x10000, RZ ;  /* 0x000100000e127824 */ /* 0x000fe200078e00ff */
[----:B------:R-:W-:Y:S02]  /*0ef0*/  SHF.L.U32 R15, R15, 0x10, RZ ;  /* 0x000000100f0f7819 */ /* 0x000fe400000006ff */
[----:B-----5:R-:W-:Y:S02]  /*0f00*/  PRMT R14, R16, 0x7632, R14 ;  /* 0x00007632100e7816 */ /* 0x020fe4000000000e */
[----:B---3--:R-:W-:-:S03]  /*0f10*/  PRMT R10, R17, 0x7632, R10 ;  /* 0x00007632110a7816 */ /* 0x008fc6000000000a */
[----:B------:R-:W-:Y:S02]  /*0f20*/  IMAD.U32 R14, R14, 0x10000, RZ ;  /* 0x000100000e0e7824 */ /* 0x000fe400078e00ff */
[----:B------:R-:W-:Y:S01]  /*0f30*/  FMUL.FTZ R15, R15, 0.16666667163372039795 ;  /* 0x3e2aaaab0f0f7820 */ /* 0x000fe20000410000 */
[----:B------:R-:W-:Y:S02]  /*0f40*/  IMAD.U32 R11, R10, 0x10000, RZ ;  /* 0x000100000a0b7824 */ /* 0x000fe400078e00ff */
[----:B------:R-:W-:Y:S02]  /*0f50*/  FSETP.GEU.FTZ.AND P1, PT, |R14|, 3, PT ;  /* 0x404000000e00780b */ /* 0x000fe40003f3e200 */
[----:B----4-:R-:W-:Y:S02]  /*0f60*/  PRMT R0, R9, 0x7632, R0 ;  /* 0x0000763209007816 */ /* 0x010fe40000000000 */
[----:B------:R-:W-:Y:S02]  /*0f70*/  FSEL R15, R15, RZ, !P1 ;  /* 0x000000ff0f0f7208 */ /* 0x000fe40004800000 */
[----:B------:R-:W-:Y:S01]  /*0f80*/  FSETP.GEU.FTZ.AND P1, PT, |R11|, 3, PT ;  /* 0x404000000b00780b */ /* 0x000fe20003f3e200 */
[----:B------:R-:W-:Y:S01]  /*0f90*/  IMAD.U32 R9, R9, 0x10000, RZ ;  /* 0x0001000009097824 */ /* 0x000fe200078e00ff */
[C---:B------:R-:W-:Y:S01]  /*0fa0*/  PRMT R11, R6.reuse, 0x7632, R11 ;  /* 0x00007632060b7816 */ /* 0x040fe2000000000b */
[----:B------:R-:W-:-:S02]  /*0fb0*/  IMAD.U32 R6, R6, 0x10000, RZ ;  /* 0x0001000006067824 */ /* 0x000fc400078e00ff */
[----:B------:R-:W-:Y:S01]  /*0fc0*/  IMAD.U32 R0, R0, 0x10000, RZ ;  /* 0x0001000000007824 */ /* 0x000fe200078e00ff */
[----:B------:R-:W-:Y:S01]  /*0fd0*/  FSETP.GEU.FTZ.AND P4, PT, |R9|, 3, PT ;  /* 0x404000000900780b */ /* 0x000fe20003f9e200 */
[C---:B------:R-:W-:Y:S01]  /*0fe0*/  IMAD.U32 R9, R3.reuse, 0x10000, RZ ;  /* 0x0001000003097824 */ /* 0x040fe200078e00ff */
[----:B------:R-:W-:Y:S02]  /*0ff0*/  FSETP.GEU.FTZ.AND P2, PT, |R6|, 3, PT ;  /* 0x404000000600780b */ /* 0x000fe40003f5e200 */
[----:B------:R-:W-:Y:S01]  /*1000*/  FSETP.GEU.FTZ.AND P5, PT, |R0|, 3, PT ;  /* 0x404000000000780b */ /* 0x000fe20003fbe200 */
[----:B------:R-:W-:Y:S01]  /*1010*/  IMAD.U32 R16, R16, 0x10000, RZ ;  /* 0x0001000010107824 */ /* 0x000fe200078e00ff */
[----:B------:R-:W-:Y:S02]  /*1020*/  PRMT R0, R8, 0x7632, R0 ;  /* 0x0000763208007816 */ /* 0x000fe40000000000 */
[----:B------:R-:W-:Y:S02]  /*1030*/  PRMT R6, R3, 0x7632, R6 ;  /* 0x0000763203067816 */ /* 0x000fe40000000006 */
[----:B------:R-:W-:Y:S01]  /*1040*/  PRMT R3, R7, 0x7632, R3 ;  /* 0x0000763207037816 */ /* 0x000fe20000000003 */
[----:B------:R-:W-:Y:S01]  /*1050*/  FMUL.FTZ R18, R18, 0.16666667163372039795 ;  /* 0x3e2aaaab12127820 */ /* 0x000fe20000410000 */
[----:B------:R-:W-:Y:S01]  /*1060*/  SHF.L.U32 R11, R11, 0x10, RZ ;  /* 0x000000100b0b7819 */ /* 0x000fe200000006ff */
[----:B------:R-:W-:Y:S01]  /*1070*/  IMAD.U32 R0, R0, 0x10000, RZ ;  /* 0x0001000000007824 */ /* 0x000fe200078e00ff */
[----:B------:R-:W-:Y:S01]  /*1080*/  SHF.L.U32 R7, R7, 0x10, RZ ;  /* 0x0000001007077819 */ /* 0x000fe200000006ff */
[----:B------:R-:W-:Y:S01]  /*1090*/  IMAD.U32 R17, R17, 0x10000, RZ ;  /* 0x0001000011117824 */ /* 0x000fe200078e00ff */
[----:B------:R-:W-:Y:S01]  /*10a0*/  FSETP.GEU.FTZ.AND P0, PT, |R16|, 3, PT ;  /* 0x404000001000780b */ /* 0x000fe20003f1e200 */
[----:B------:R-:W-:-:S02]  /*10b0*/  IMAD.U32 R8, R8, 0x10000, RZ ;  /* 0x0001000008087824 */ /* 0x000fc400078e00ff */
[----:B------:R-:W-:Y:S02]  /*10c0*/  IMAD.U32 R6, R6, 0x10000, RZ ;  /* 0x0001000006067824 */ /* 0x000fe400078e00ff */
[----:B------:R-:W-:Y:S01]  /*10d0*/  IMAD.U32 R3, R3, 0x10000, RZ ;  /* 0x0001000003037824 */ /* 0x000fe200078e00ff */
[----:B------:R-:W-:Y:S01]  /*10e0*/  FSETP.GEU.FTZ.AND P3, PT, |R11|, 3, PT ;  /* 0x404000000b00780b */ /* 0x000fe20003f7e200 */
[----:B------:R-:W-:Y:S01]  /*10f0*/  FMUL.FTZ R0, R0, 0.16666667163372039795 ;  /* 0x3e2aaaab00007820 */ /* 0x000fe20000410000 */
[----:B------:R-:W-:Y:S01]  /*1100*/  FSEL R18, R18, RZ, !P0 ;  /* 0x000000ff12127208 */ /* 0x000fe20004000000 */
[----:B------:R-:W-:Y:S01]  /*1110*/  FMUL.FTZ R8, R8, 0.16666667163372039795 ;  /* 0x3e2aaaab08087820 */ /* 0x000fe20000410000 */
[----:B------:R-:W-:Y:S01]  /*1120*/  FMUL.FTZ R9, R9, 0.16666667163372039795 ;  /* 0x3e2aaaab09097820 */ /* 0x000fe20000410000 */
[----:B------:R-:W-:Y:S01]  /*1130*/  FMUL.FTZ R7, R7, 0.16666667163372039795 ;  /* 0x3e2aaaab07077820 */ /* 0x000fe20000410000 */
[----:B------:R-:W-:Y:S01]  /*1140*/  FMUL.FTZ R6, R6, 0.16666667163372039795 ;  /* 0x3e2aaaab06067820 */ /* 0x000fe20000410000 */
[----:B------:R-:W-:Y:S01]  /*1150*/  FMUL.FTZ R11, R3, 0.16666667163372039795 ;  /* 0x3e2aaaab030b7820 */ /* 0x000fe20000410000 */
[----:B------:R-:W-:-:S02]  /*1160*/  FSETP.GEU.FTZ.AND P0, PT, |R17|, 3, PT ;  /* 0x404000001100780b */ /* 0x000fc40003f1e200 */
[----:B------:R-:W-:Y:S02]  /*1170*/  FSEL R3, R0, RZ, !P1 ;  /* 0x000000ff00037208 */ /* 0x000fe40004800000 */
[----:B------:R-:W-:Y:S02]  /*1180*/  FSEL R8, R8, RZ, !P0 ;  /* 0x000000ff08087208 */ /* 0x000fe40004000000 */
[----:B------:R-:W-:Y:S02]  /*1190*/  FSEL R9, R9, RZ, !P2 ;  /* 0x000000ff09097208 */ /* 0x000fe40005000000 */
[----:B------:R-:W-:Y:S02]  /*11a0*/  FSEL R7, R7, RZ, !P4 ;  /* 0x000000ff07077208 */ /* 0x000fe40006000000 */
[----:B------:R-:W-:Y:S02]  /*11b0*/  FSEL R6, R6, RZ, !P3 ;  /* 0x000000ff06067208 */ /* 0x000fe40005800000 */
[----:B------:R-:W-:-:S02]  /*11c0*/  FSEL R0, R11, RZ, !P5 ;  /* 0x000000ff0b007208 */ /* 0x000fc40006800000 */
[----:B------:R-:W-:Y:S02]  /*11d0*/  F2FP.BF16.F32.PACK_AB R10, R15, R18 ;  /* 0x000000120f0a723e */ /* 0x000fe400000010ff */
[----:B------:R-:W-:Y:S02]  /*11e0*/  F2FP.BF16.F32.PACK_AB R3, R3, R8 ;  /* 0x000000080303723e */ /* 0x000fe400000010ff */
[----:B------:R-:W-:Y:S02]  /*11f0*/  F2FP.BF16.F32.PACK_AB R9, R6, R9 ;  /* 0x000000090609723e */ /* 0x000fe400000010ff */
[----:B------:R-:W-:Y:S01]  /*1200*/  F2FP.BF16.F32.PACK_AB R7, R0, R7 ;  /* 0x000000070007723e */ /* 0x000fe200000010ff */
[----:B------:R-:W-:Y:S04]  /*1210*/  STG.E desc[UR4][R4.64], R10 ;  /* 0x0000000a04007986 */ /* 0x000fe8000c101904 */
[----:B------:R-:W-:Y:S04]  /*1220*/  STG.E desc[UR4][R4.64+0x200], R3 ;  /* 0x0002000304007986 */ /* 0x000fe8000c101904 */
[----:B------:R-:W-:Y:S04]  /*1230*/  STG.E desc[UR4][R4.64+0x400], R9 ;  /* 0x0004000904007986 */ /* 0x000fe8000c101904 */
[----:B------:R-:W-:Y:S01]  /*1240*/  STG.E desc[UR4][R4.64+0x600], R7 ;  /* 0x0006000704007986 */ /* 0x000fe2000c101904 */
[----:B------:R-:W-:Y:S05]  /*1250*/  EXIT ;  /* 0x000000000000794d */ /* 0x000fea0003800000 */
.L_x_859:
        /* <DEDUP_REMOVED lines=10> */
.L_x_5905:


//--------------------- .text._ZN2at6native29vectorized_elementwise_kernelILi4EZZZNS0_68_GLOBAL__N__08176361_30_ActivationHardsigmoidKernel_cu_1520ed90_310227hardsigmoid_backward_kernelERNS_18TensorIteratorBaseEENKUlvE_clEvENKUlvE2_clEvEUlN3c108BFloat16ES8_E_St5arrayIPcLm3EEEEviT0_T1_ --------------------------
	.section	.text._ZN2at6native29vectorized_elementwise_kernelILi4EZZZNS0_68_GLOBAL__N__08176361_30_ActivationHardsigmoidKernel_cu_1520ed90_310227hardsigmoid_backward_kernelERNS_18TensorIteratorBaseEENKUlvE_clEvENKUlvE2_clEvEUlN3c108BFloat16ES8_E_St5arrayIPcLm3EEEEviT0_T1_,"ax",@progbits
	.align	128
        .global         _ZN2at6native29vectorized_elementwise_kernelILi4EZZZNS0_68_GLOBAL__N__08176361_30_ActivationHardsigmoidKernel_cu_1520ed90_310227hardsigmoid_backward_kernelERNS_18TensorIteratorBaseEENKUlvE_clEvENKUlvE2_clEvEUlN3c108BFloat16ES8_E_St5arrayIPcLm3EEEEviT0_T1_
        .type           _ZN2at6native29vectorized_elementwise_kernelILi4EZZZNS0_68_GLOBAL__N__08176361_30_ActivationHardsigmoidKernel_cu_1520ed90_310227hardsigmoid_backward_kernelERNS_18TensorIteratorBaseEENKUlvE_clEvENKUlvE2_clEvEUlN3c108BFloat16ES8_E_St5arrayIPcLm3EEEEviT0_T1_,@function
        .size           _ZN2at6native29vectorized_elementwise_kernelILi4EZZZNS0_68_GLOBAL__N__08176361_30_ActivationHardsigmoidKernel_cu_1520ed90_310227hardsigmoid_backward_kernelERNS_18TensorIteratorBaseEENKUlvE_clEvENKUlvE2_clEvEUlN3c108BFloat16ES8_E_St5arrayIPcLm3EEEEviT0_T1_,(.L_x_5906 - _ZN2at6native29vectorized_elementwise_kernelILi4EZZZNS0_68_GLOBAL__N__08176361_30_ActivationHardsigmoidKernel_cu_1520ed90_310227hardsigmoid_backward_kernelERNS_18TensorIteratorBaseEENKUlvE_clEvENKUlvE2_clEvEUlN3c108BFloat16ES8_E_St5arrayIPcLm3EEEEviT0_T1_)
        .other          _ZN2at6native29vectorized_elementwise_kernelILi4EZZZNS0_68_GLOBAL__N__08176361_30_ActivationHardsigmoidKernel_cu_1520ed90_310227hardsigmoid_backward_kernelERNS_18TensorIteratorBaseEENKUlvE_clEvENKUlvE2_clEvEUlN3c108BFloat16ES8_E_St5arrayIPcLm3EEEEviT0_T1_,@"STO_CUDA_ENTRY STV_DEFAULT"
_ZN2at6native29vectorized_elementwise_kernelILi4EZZZNS0_68_GLOBAL__N__08176361_30_ActivationHardsigmoidKernel_cu_1520ed90_310227hardsigmoid_backward_kernelERNS_18TensorIteratorBaseEENKUlvE_clEvENKUlvE2_clEvEUlN3c108BFloat16ES8_E_St5arrayIPcLm3EEEEviT0_T1_:
.text._ZN2at6native29vectorized_elementwise_kernelILi4EZZZNS0_68_GLOBAL__N__08176361_30_ActivationHardsigmoidKernel_cu_1520ed90_310227hardsigmoid_backward_kernelERNS_18TensorIteratorBaseEENKUlvE_clEvENKUlvE2_clEvEUlN3c108BFloat16ES8_E_St5arrayIPcLm3EEEEviT0_T1_:
        /* <DEDUP_REMOVED lines=181> */
.L_x_863:
[----:B------:R-:W-:-:S13]  /*0b50*/  ISETP.GE.U32.AND P0, PT, R3, R2, PT ;  /* 0x000000020300720c */ /* 0x000fda0003f06070 */
[----:B------:R-:W-:Y:S05]  /*0b60*/  @P0 BRA `(.L_x_865) ;  /* 0x0000000000300947 */ /* 0x000fea0003800000 */
[----:B0-----:R-:W0:Y:S01]  /*0b70*/  LDC.64 R4, c[0x0][0x3a0] ;  /* 0x0000e800ff047b82 */ /* 0x001e220000000a00 */
[----:B------:R-:W-:Y:S01]  /*0b80*/  IMAD.IADD R11, R0, 0x1, R3 ;  /* 0x00000001000b7824 */ /* 0x000fe200078e0203 */
[----:B------:R-:W-:-:S03]  /*0b90*/  IADD3 R3, PT, PT, R3, 0x80, RZ ;  /* 0x0000008003037810 */ /* 0x000fc60007ffe0ff */
[----:B0-----:R-:W-:-:S05]  /*0ba0*/  IMAD.WIDE.U32 R4, R11, 0x2, R4 ;  /* 0x000000020b047825 */ /* 0x001fca00078e0004 */
[----:B------:R1:W-:Y:S02]  /*0bb0*/  STG.E.U16 desc[UR4][R4.64], R6 ;  /* 0x0000000604007986 */ /* 0x0003e4000c101504 */
.L_x_864:
[----:B------:R-:W-:-:S13]  /*0bc0*/  ISETP.GE.U32.AND P0, PT, R3, R2, PT ;  /* 0x000000020300720c */ /* 0x000fda0003f06070 */
[----:B------:R-:W-:Y:S05]  /*0bd0*/  @P0 BRA `(.L_x_866) ;  /* 0x0000000000340947 */ /* 0x000fea0003800000 */
[----:B01----:R-:W0:Y:S01]  /*0be0*/  LDC.64 R4, c[0x0][0x3a0] ;  /* 0x0000e800ff047b82 */ /* 0x003e220000000a00 */
[----:B------:R-:W-:Y:S02]  /*0bf0*/  IMAD.IADD R11, R0, 0x1, R3 ;  /* 0x00000001000b7824 */ /* 0x000fe400078e0203 */
[----:B------:R-:W-:Y:S02]  /*0c00*/  VIADD R3, R3, 0x80 ;  /* 0x0000008003037836 */ /* 0x000fe40000000000 */
[----:B0-----:R-:W-:-:S05]  /*0c10*/  IMAD.WIDE.U32 R4, R11, 0x2, R4 ;  /* 0x000000020b047825 */ /* 0x001fca00078e0004 */
[----:B------:R1:W-:Y:S02]  /*0c20*/  STG.E.U16 desc[UR4][R4.64], R7 ;  /* 0x0000000704007986 */ /* 0x0003e4000c101504 */
.L_x_865:
        /* <DEDUP_REMOVED lines=8> */
.L_x_866:
[----:B------:R-:W-:Y:S05]  /*0cb0*/  BSYNC.RELIABLE B1 ;  /* 0x0000000000017941 */ /* 0x000fea0003800100 */
.L_x_862:
[----:B------:R-:W-:-:S13]  /*0cc0*/  ISETP.GE.U32.AND P0, PT, R3, R2, PT ;  /* 0x000000020300720c */ /* 0x000fda0003f06070 */
[----:B012---:R-:W0:Y:S01]  /*0cd0*/  @!P0 LDC.64 R4, c[0x0][0x3a0] ;  /* 0x0000e800ff048b82 */ /* 0x007e220000000a00 */
[----:B------:R-:W-:Y:S01]  /*0ce0*/  @!P0 IADD3 R7, PT, PT, R0, R3, RZ ;  /* 0x0000000300078210 */ /* 0x000fe20007ffe0ff */
[----:B------:R-:W-:-:S04]  /*0cf0*/  @!P0 VIADD R3, R3, 0x80 ;  /* 0x0000008003038836 */ /* 0x000fc80000000000 */
[----:B0-----:R-:W-:-:S05]  /*0d00*/  @!P0 IMAD.WIDE.U32 R4, R7, 0x2, R4 ;  /* 0x0000000207048825 */ /* 0x001fca00078e0004 */
[----:B------:R2:W-:Y:S02]  /*0d10*/  @!P0 STG.E.U16 desc[UR4][R4.64], R9 ;  /* 0x0000000904008986 */ /* 0x0005e4000c101504 */
.L_x_867:
[----:B------:R-:W-:Y:S05]  /*0d20*/  BSYNC.RECONVERGENT B0 ;  /* 0x0000000000007941 */ /* 0x000fea0003800200 */
.L_x_861:
        /* <DEDUP_REMOVED lines=8> */
.L_x_860:
[----:B------:R-:W0:Y:S01]  /*0db0*/  S2R R6, SR_TID.X ;  /* 0x0000000000067919 */ /* 0x000e220000002100 */
[----:B------:R-:W1:Y:S08]  /*0dc0*/  LDC.64 R2, c[0x0][0x3b0] ;  /* 0x0000ec00ff027b82 */ /* 0x000e700000000a00 */
[----:B------:R-:W2:Y:S08]  /*0dd0*/  LDC.64 R4, c[0x0][0x3a8] ;  /* 0x0000ea00ff047b82 */ /* 0x000eb00000000a00 */
[----:B------:R-:W3:Y:S01]  /*0de0*/  LDC.64 R8, c[0x0][0x3a0] ;  /* 0x0000e800ff087b82 */ /* 0x000ee20000000a00 */
[----:B-1----:R-:W-:-:S04]  /*0df0*/  IMAD.WIDE.U32 R2, R0, 0x2, R2 ;  /* 0x0000000200027825 */ /* 0x002fc800078e0002 */
[----:B0-----:R-:W-:-:S04]  /*0e00*/  IMAD.WIDE.U32 R14, R6, 0x8, R2 ;  /* 0x00000008060e7825 */ /* 0x001fc800078e0002 */
[----:B--2---:R-:W-:Y:S01]  /*0e10*/  IMAD.WIDE.U32 R2, R0, 0x2, R4 ;  /* 0x0000000200027825 */ /* 0x004fe200078e0004 */
[----:B------:R-:W2:Y:S04]  /*0e20*/  LDG.E.64 R18, desc[UR4][R14.64] ;  /* 0x000000040e127981 */ /* 0x000ea8000c1e1b00 */
[----:B------:R-:W4:Y:S01]  /*0e30*/  LDG.E.64 R10, desc[UR4][R14.64+0x400] ;  /* 0x000400040e0a7981 */ /* 0x000f22000c1e1b00 */
[----:B------:R-:W-:-:S05]  /*0e40*/  IMAD.WIDE.U32 R12, R6, 0x8, R2 ;  /* 0x00000008060c7825 */ /* 0x000fca00078e0002 */
[----:B------:R-:W5:Y:S04]  /*0e50*/  LDG.E.64 R4, desc[UR4][R12.64] ;  /* 0x000000040c047981 */ /* 0x000f68000c1e1b00 */
[----:B------:R-:W4:Y:S01]  /*0e60*/  LDG.E.64 R2, desc[UR4][R12.64+0x400] ;  /* 0x000400040c027981 */ /* 0x000f22000c1e1b00 */
[----:B---3--:R-:W-:Y:S01]  /*0e70*/  IMAD.WIDE.U32 R8, R0, 0x2, R8 ;  /* 0x0000000200087825 */ /* 0x008fe200078e0008 */
[----:B--2---:R-:W-:-:S04]  /*0e80*/  PRMT R7, R18, 0x7632, R7 ;  /* 0x0000763212077816 */ /* 0x004fc80000000007 */
[----:B------:R-:W-:Y:S01]  /*0e90*/  SHF.L.U32 R7, R7, 0x10, RZ ;  /* 0x0000001007077819 */ /* 0x000fe200000006ff */
[----:B------:R-:W-:-:S03]  /*0ea0*/  IMAD.U32 R17, R18, 0x10000, RZ ;  /* 0x0001000012117824 */ /* 0x000fc600078e00ff */
[----:B------:R-:W-:Y:S01]  /*0eb0*/  FSETP.GEU.FTZ.AND P2, PT, |R7|, 3, PT ;  /* 0x404000000700780b */ /* 0x000fe20003f5e200 */
[----:B-----5:R-:W-:Y:S02]  /*0ec0*/  IMAD.U32 R7, R4, 0x10000, RZ ;  /* 0x0001000004077824 */ /* 0x020fe400078e00ff */
[C---:B----4-:R-:W-:Y:S01]  /*0ed0*/  IMAD.U32 R14, R10.reuse, 0x10000, RZ ;  /* 0x000100000a0e7824 */ /* 0x050fe200078e00ff */
[----:B------:R-:W-:Y:S01]  /*0ee0*/  PRMT R10, R10, 0x7632, R10 ;  /* 0x000076320a0a7816 */ /* 0x000fe2000000000a */
[----:B------:R-:W-:Y:S01]  /*0ef0*/  FMUL.FTZ R7, R7, 0.16666667163372039795 ;  /* 0x3e2aaaab07077820 */ /* 0x000fe20000410000 */
[----:B------:R-:W-:Y:S02]  /*0f00*/  FSETP.GEU.FTZ.AND P6, PT, |R17|, 3, PT ;  /* 0x404000001100780b */ /* 0x000fe40003fde200 */
[----:B------:R-:W-:Y:S02]  /*0f10*/  PRMT R4, R11, 0x7632, R4 ;  /* 0x000076320b047816 */ /* 0x000fe40000000004 */
[----:B------:R-:W-:-:S02]  /*0f20*/  SHF.L.U32 R10, R10, 0x10, RZ ;  /* 0x000000100a0a7819 */ /* 0x000fc400000006ff */
[----:B------:R-:W-:Y:S01]  /*0f30*/  FSEL R0, R7, RZ, !P6 ;  /* 0x000000ff07007208 */ /* 0x000fe20007000000 */
[----:B------:R-:W-:Y:S01]  /*0f40*/  IMAD.WIDE.U32 R6, R6, 0x8, R8 ;  /* 0x0000000806067825 */ /* 0x000fe200078e0008 */
[----:B------:R-:W-:Y:S02]  /*0f50*/  FSETP.GEU.FTZ.AND P0, PT, |R10|, 3, PT ;  /* 0x404000000a00780b */ /* 0x000fe40003f1e200 */
[C---:B------:R-:W-:Y:S01]  /*0f60*/  PRMT R8, R5.reuse, 0x7632, R8 ;  /* 0x0000763205087816 */ /* 0x040fe20000000008 */
[----:B------:R-:W-:Y:S01]  /*0f70*/  IMAD.U32 R9, R5, 0x10000, RZ ;  /* 0x0001000005097824 */ /* 0x000fe200078e00ff */
[----:B------:R-:W-:Y:S01]  /*0f80*/  PRMT R5, R2, 0x7632, R5 ;  /* 0x0000763202057816 */ /* 0x000fe20000000005 */
[----:B------:R-:W-:Y:S01]  /*0f90*/  IMAD.U32 R12, R4, 0x10000, RZ ;  /* 0x00010000040c7824 */ /* 0x000fe200078e00ff */
[----:B------:R-:W-:Y:S01]  /*0fa0*/  PRMT R16, R19, 0x7632, R16 ;  /* 0x0000763213107816 */ /* 0x000fe20000000010 */
[----:B------:R-:W-:Y:S01]  /*0fb0*/  IMAD.U32 R10, R2, 0x10000, RZ ;  /* 0x00010000020a7824 */ /* 0x000fe200078e00ff */
[----:B------:R-:W-:-:S02]  /*0fc0*/  PRMT R4, R4, 0x7632, R4 ;  /* 0x0000763204047816 */ /* 0x000fc40000000004 */
[----:B------:R-:W-:Y:S01]  /*0fd0*/  PRMT R2, R3, 0x7632, R2 ;  /* 0x0000763203027816 */ /* 0x000fe20000000002 */
[----:B------:R-:W-:Y:S01]  /*0fe0*/  IMAD.U32 R11, R11, 0x10000, RZ ;  /* 0x000100000b0b7824 */ /* 0x000fe200078e00ff */
[----:B------:R-:W-:Y:S01]  /*0ff0*/  SHF.L.U32 R4, R4, 0x10, RZ ;  /* 0x0000001004047819 */ /* 0x000fe200000006ff */
[----:B------:R-:W-:Y:S02]  /*1000*/  IMAD.U32 R3, R3, 0x10000, RZ ;  /* 0x0001000003037824 */ /* 0x000fe400078e00ff */
[----:B------:R-:W-:Y:S02]  /*1010*/  IMAD.U32 R18, R19, 0x10000, RZ ;  /* 0x0001000013127824 */ /* 0x000fe400078e00ff */
[----:B------:R-:W-:Y:S02]  /*1020*/  IMAD.U32 R16, R16, 0x10000, RZ ;  /* 0x0001000010107824 */ /* 0x000fe400078e00ff */
[----:B------:R-:W-:Y:S02]  /*1030*/  IMAD.U32 R8, R8, 0x10000, RZ ;  /* 0x0001000008087824 */ /* 0x000fe400078e00ff */
[----:B------:R-:W-:-:S02]  /*1040*/  IMAD.U32 R5, R5, 0x10000, RZ ;  /* 0x0001000005057824 */ /* 0x000fc400078e00ff */
[----:B------:R-:W-:Y:S01]  /*1050*/  IMAD.U32 R2, R2, 0x10000, RZ ;  /* 0x0001000002027824 */ /* 0x000fe200078e00ff */
[----:B------:R-:W-:Y:S01]  /*1060*/  FSETP.GEU.FTZ.AND P3, PT, |R11|, 3, PT ;  /* 0x404000000b00780b */ /* 0x000fe20003f7e200 */
[----:B------:R-:W-:Y:S01]  /*1070*/  FMUL.FTZ R3, R3, 0.16666667163372039795 ;  /* 0x3e2aaaab03037820 */ /* 0x000fe20000410000 */
[----:B------:R-:W-:Y:S01]  /*1080*/  FMUL.FTZ R9, R9, 0.16666667163372039795 ;  /* 0x3e2aaaab09097820 */ /* 0x000fe20000410000 */
[----:B------:R-:W-:Y:S01]  /*1090*/  FMUL.FTZ R10, R10, 0.16666667163372039795 ;  /* 0x3e2aaaab0a0a7820 */ /* 0x000fe20000410000 */
[----:B------:R-:W-:Y:S01]  /*10a0*/  FMUL.FTZ R4, R4, 0.16666667163372039795 ;  /* 0x3e2aaaab04047820 */ /* 0x000fe20000410000 */
[----:B------:R-:W-:Y:S01]  /*10b0*/  FMUL.FTZ R8, R8, 0.16666667163372039795 ;  /* 0x3e2aaaab08087820 */ /* 0x000fe20000410000 */
[----:B------:R-:W-:Y:S01]  /*10c0*/  FMUL.FTZ R5, R5, 0.16666667163372039795 ;  /* 0x3e2aaaab05057820 */ /* 0x000fe20000410000 */
[----:B------:R-:W-:Y:S01]  /*10d0*/  FMUL.FTZ R11, R2, 0.16666667163372039795 ;  /* 0x3e2aaaab020b7820 */ /* 0x000fe20000410000 */
[----:B------:R-:W-:Y:S02]  /*10e0*/  FSETP.GEU.FTZ.AND P5, PT, |R18|, 3, PT ;  /* 0x404000001200780b */ /* 0x000fe40003fbe200 */
[----:B------:R-:W-:-:S02]  /*10f0*/  FSETP.GEU.FTZ.AND P1, PT, |R16|, 3, PT ;  /* 0x404000001000780b */ /* 0x000fc40003f3e200 */
[----:B------:R-:W-:Y:S02]  /*1100*/  FSETP.GEU.FTZ.AND P4, PT, |R14|, 3, PT ;  /* 0x404000000e00780b */ /* 0x000fe40003f9e200 */
[----:B------:R-:W-:Y:S02]  /*1110*/  FSETP.GEU.FTZ.AND P6, PT, |R12|, 3, PT ;  /* 0x404000000c00780b */ /* 0x000fe40003fde200 */
[----:B------:R-:W-:Y:S02]  /*1120*/  FSEL R2, R3, RZ, !P3 ;  /* 0x000000ff03027208 */ /* 0x000fe40005800000 */
[----:B------:R-:W-:Y:S02]  /*1130*/  FSEL R9, R9, RZ, !P5 ;  /* 0x000000ff09097208 */ /* 0x000fe40006800000 */
[----:B------:R-:W-:Y:S02]  /*1140*/  FSEL R10, R10, RZ, !P4 ;  /* 0x000000ff0a0a7208 */ /* 0x000fe40006000000 */
[----:B------:R-:W-:-:S02]  /*1150*/  FSEL R3, R4, RZ, !P2 ;  /* 0x000000ff04037208 */ /* 0x000fc40005000000 */
[----:B------:R-:W-:Y:S02]  /*1160*/  FSEL R8, R8, RZ, !P1 ;  /* 0x000000ff08087208 */ /* 0x000fe40004800000 */
[----:B------:R-:W-:Y:S02]  /*1170*/  FSEL R5, R5, RZ, !P0 ;  /* 0x000000ff05057208 */ /* 0x000fe40004000000 */
[----:B------:R-:W-:Y:S02]  /*1180*/  FSEL R11, R11, RZ, !P6 ;  /* 0x000000ff0b0b7208 */ /* 0x000fe40007000000 */
[----:B------:R-:W-:Y:S02]  /*1190*/  F2FP.BF16.F32.PACK_AB R12, R3, R0 ;  /* 0x00000000030c723e */ /* 0x000fe400000010ff */
[----:B------:R-:W-:Y:S02]  /*11a0*/  F2FP.BF16.F32.PACK_AB R13, R8, R9 ;  /* 0x00000009080d723e */ /* 0x000fe400000010ff */
[----:B------:R-:W-:-:S02]  /*11b0*/  F2FP.BF16.F32.PACK_AB R10, R5, R10 ;  /* 0x0000000a050a723e */ /* 0x000fc400000010ff */
[----:B------:R-:W-:Y:S01]  /*11c0*/  F2FP.BF16.F32.PACK_AB R11, R11, R2 ;  /* 0x000000020b0b723e */ /* 0x000fe200000010ff */
[----:B------:R-:W-:Y:S04]  /*11d0*/  STG.E.64 desc[UR4][R6.64], R12 ;  /* 0x0000000c06007986 */ /* 0x000fe8000c101b04 */
[----:B------:R-:W-:Y:S01]  /*11e0*/  STG.E.64 desc[UR4][R6.64+0x400], R10 ;  /* 0x0004000a06007986 */ /* 0x000fe2000c101b04 */
[----:B------:R-:W-:Y:S05]  /*11f0*/  EXIT ;  /* 0x000000000000794d */ /* 0x000fea0003800000 */
.L_x_868:
        /* <DEDUP_REMOVED lines=16> */
.L_x_5906:


//--------------------- .text._ZN2at6native29vectorized_elementwise_kernelILi8EZZZNS0_68_GLOBAL__N__08176361_30_ActivationHardsigmoidKernel_cu_1520ed90_310227hardsigmoid_backward_kernelERNS_18TensorIteratorBaseEENKUlvE_clEvENKUlvE2_clEvEUlN3c108BFloat16ES8_E_St5arrayIPcLm3EEEEviT0_T1_ --------------------------
	.section	.text._ZN2at6native29vectorized_elementwise_kernelILi8EZZZNS0_68_GLOBAL__N__08176361_30_ActivationHardsigmoidKernel_cu_1520ed90_310227hardsigmoid_backward_kernelERNS_18TensorIteratorBaseEENKUlvE_clEvENKUlvE2_clEvEUlN3c108BFloat16ES8_E_St5arrayIPcLm3EEEEviT0_T1_,"ax",@progbits
	.align	128
        .global         _ZN2at6native29vectorized_elementwise_kernelILi8EZZZNS0_68_GLOBAL__N__08176361_30_ActivationHardsigmoidKernel_cu_1520ed90_310227hardsigmoid_backward_kernelERNS_18TensorIteratorBaseEENKUlvE_clEvENKUlvE2_clEvEUlN3c108BFloat16ES8_E_St5arrayIPcLm3EEEEviT0_T1_
        .type           _ZN2at6native29vectorized_elementwise_kernelILi8EZZZNS0_68_GLOBAL__N__08176361_30_ActivationHardsigmoidKernel_cu_1520ed90_310227hardsigmoid_backward_kernelERNS_18TensorIteratorBaseEENKUlvE_clEvENKUlvE2_clEvEUlN3c108BFloat16ES8_E_St5arrayIPcLm3EEEEviT0_T1_,@function
        .size           _ZN2at6native29vectorized_elementwise_kernelILi8EZZZNS0_68_GLOBAL__N__08176361_30_ActivationHardsigmoidKernel_cu_1520ed90_310227hardsigmoid_backward_kernelERNS_18TensorIteratorBaseEENKUlvE_clEvENKUlvE2_clEvEUlN3c108BFloat16ES8_E_St5arrayIPcLm3EEEEviT0_T1_,(.L_x_5907 - _ZN2at6native29vectorized_elementwise_kernelILi8EZZZNS0_68_GLOBAL__N__08176361_30_ActivationHardsigmoidKernel_cu_1520ed90_310227hardsigmoid_backward_kernelERNS_18TensorIteratorBaseEENKUlvE_clEvENKUlvE2_clEvEUlN3c108BFloat16ES8_E_St5arrayIPcLm3EEEEviT0_T1_)
        .other          _ZN2at6native29vectorized_elementwise_kernelILi8EZZZNS0_68_GLOBAL__N__08176361_30_ActivationHardsigmoidKernel_cu_1520ed90_310227hardsigmoid_backward_kernelERNS_18TensorIteratorBaseEENKUlvE_clEvENKUlvE2_clEvEUlN3c108BFloat16ES8_E_St5arrayIPcLm3EEEEviT0_T1_,@"STO_CUDA_ENTRY STV_DEFAULT"
_ZN2at6native29vectorized_elementwise_kernelILi8EZZZNS0_68_GLOBAL__N__08176361_30_ActivationHardsigmoidKernel_cu_1520ed90_310227hardsigmoid_backward_kernelERNS_18TensorIteratorBaseEENKUlvE_clEvENKUlvE2_clEvEUlN3c108BFloat16ES8_E_St5arrayIPcLm3EEEEviT0_T1_:
.text._ZN2at6native29vectorized_elementwise_kernelILi8EZZZNS0_68_GLOBAL__N__08176361_30_ActivationHardsigmoidKernel_cu_1520ed90_310227hardsigmoid_backward_kernelERNS_18TensorIteratorBaseEENKUlvE_clEvENKUlvE2_clEvEUlN3c108BFloat16ES8_E_St5arrayIPcLm3EEEEviT0_T1_:
        /* <DEDUP_REMOVED lines=181> */
.L_x_872:
[----:B------:R-:W-:-:S13]  /*0b50*/  ISETP.GE.U32.AND P0, PT, R3, R2, PT ;  /* 0x000000020300720c */ /* 0x000fda0003f06070 */
[----:B------:R-:W-:Y:S05]  /*0b60*/  @P0 BRA `(.L_x_874) ;  /* 0x0000000000300947 */ /* 0x000fea0003800000 */
[----:B0-----:R-:W0:Y:S01]  /*0b70*/  LDC.64 R4, c[0x0][0x3a0] ;  /* 0x0000e800ff047b82 */ /* 0x001e220000000a00 */
[----:B------:R-:W-:Y:S01]  /*0b80*/  IMAD.IADD R11, R0, 0x1, R3 ;  /* 0x00000001000b7824 */ /* 0x000fe200078e0203 */
[----:B------:R-:W-:-:S03]  /*0b90*/  IADD3 R3, PT, PT, R3, 0x80, RZ ;  /* 0x0000008003037810 */ /* 0x000fc60007ffe0ff */
[----:B0-----:R-:W-:-:S05]  /*0ba0*/  IMAD.WIDE.U32 R4, R11, 0x2, R4 ;  /* 0x000000020b047825 */ /* 0x001fca00078e0004 */
[----:B------:R1:W-:Y:S02]  /*0bb0*/  STG.E.U16 desc[UR4][R4.64], R6 ;  /* 0x0000000604007986 */ /* 0x0003e4000c101504 */
.L_x_873:
[----:B------:R-:W-:-:S13]  /*0bc0*/  ISETP.GE.U32.AND P0, PT, R3, R2, PT ;  /* 0x000000020300720c */ /* 0x000fda0003f06070 */
[----:B------:R-:W-:Y:S05]  /*0bd0*/  @P0 BRA `(.L_x_875) ;  /* 0x0000000000340947 */ /* 0x000fea0003800000 */
[----:B01----:R-:W0:Y:S01]  /*0be0*/  LDC.64 R4, c[0x0][0x3a0] ;  /* 0x0000e800ff047b82 */ /* 0x003e220000000a00 */
[----:B------:R-:W-:Y:S02]  /*0bf0*/  IMAD.IADD R11, R0, 0x1, R3 ;  /* 0x00000001000b7824 */ /* 0x000fe400078e0203 */
[----:B------:R-:W-:Y:S02]  /*0c00*/  VIADD R3, R3, 0x80 ;  /* 0x0000008003037836 */ /* 0x000fe40000000000 */
[----:B0-----:R-:W-:-:S05]  /*0c10*/  IMAD.WIDE.U32 R4, R11, 0x2, R4 ;  /* 0x000000020b047825 */ /* 0x001fca00078e0004 */
[----:B------:R1:W-:Y:S02]  /*0c20*/  STG.E.U16 desc[UR4][R4.64], R7 ;  /* 0x0000000704007986 */ /* 0x0003e4000c101504 */
.L_x_874:
        /* <DEDUP_REMOVED lines=8> */
.L_x_875:
[----:B------:R-:W-:Y:S05]  /*0cb0*/  BSYNC.RELIABLE B1 ;  /* 0x0000000000017941 */ /* 0x000fea0003800100 */
.L_x_871:
[----:B------:R-:W-:-:S13]  /*0cc0*/  ISETP.GE.U32.AND P0, PT, R3, R2, PT ;  /* 0x000000020300720c */ /* 0x000fda0003f06070 */
[----:B012---:R-:W0:Y:S01]  /*0cd0*/  @!P0 LDC.64 R4, c[0x0][0x3a0] ;  /* 0x0000e800ff048b82 */ /* 0x007e220000000a00 */
[----:B------:R-:W-:Y:S01]  /*0ce0*/  @!P0 IADD3 R7, PT, PT, R0, R3, RZ ;  /* 0x0000000300078210 */ /* 0x000fe20007ffe0ff */
[----:B------:R-:W-:-:S04]  /*0cf0*/  @!P0 VIADD R3, R3, 0x80 ;  /* 0x0000008003038836 */ /* 0x000fc80000000000 */
[----:B0-----:R-:W-:-:S05]  /*0d00*/  @!P0 IMAD.WIDE.U32 R4, R7, 0x2, R4 ;  /* 0x0000000207048825 */ /* 0x001fca00078e0004 */
[----:B------:R2:W-:Y:S02]  /*0d10*/  @!P0 STG.E.U16 desc[UR4][R4.64], R9 ;  /* 0x0000000904008986 */ /* 0x0005e4000c101504 */
.L_x_876:
[----:B------:R-:W-:Y:S05]  /*0d20*/  BSYNC.RECONVERGENT B0 ;  /* 0x0000000000007941 */ /* 0x000fea0003800200 */
.L_x_870:
        /* <DEDUP_REMOVED lines=8> */
.L_x_869:
[----:B------:R-:W0:Y:S01]  /*0db0*/  S2R R2, SR_TID.X ;  /* 0x0000000000027919 */ /* 0x000e220000002100 */
[----:B------:R-:W1:Y:S08]  /*0dc0*/  LDC.64 R4, c[0x0][0x3a8] ;  /* 0x0000ea00ff047b82 */ /* 0x000e700000000a00 */
[----:B------:R-:W2:Y:S08]  /*0dd0*/  LDC.64 R6, c[0x0][0x3b0] ;  /* 0x0000ec00ff067b82 */ /* 0x000eb00000000a00 */
[----:B------:R-:W3:Y:S01]  /*0de0*/  LDC.64 R12, c[0x0][0x3a0] ;  /* 0x0000e800ff0c7b82 */ /* 0x000ee20000000a00 */
[----:B-1----:R-:W-:-:S04]  /*0df0*/  IMAD.WIDE.U32 R4, R0, 0x2, R4 ;  /* 0x0000000200047825 */ /* 0x002fc800078e0004 */
[----:B0-----:R-:W-:-:S04]  /*0e00*/  IMAD.WIDE.U32 R16, R2, 0x10, R4 ;  /* 0x0000001002107825 */ /* 0x001fc800078e0004 */
[----:B--2---:R-:W-:Y:S01]  /*0e10*/  IMAD.WIDE.U32 R4, R0, 0x2, R6 ;  /* 0x0000000200047825 */ /* 0x004fe200078e0006 */
[----:B------:R-:W2:Y:S03]  /*0e20*/  LDG.E.128 R8, desc[UR4][R16.64] ;  /* 0x0000000410087981 */ /* 0x000ea6000c1e1d00 */
[----:B------:R-:W-:-:S06]  /*0e30*/  IMAD.WIDE.U32 R4, R2, 0x10, R4 ;  /* 0x0000001002047825 */ /* 0x000fcc00078e0004 */
[----:B------:R-:W4:Y:S01]  /*0e40*/  LDG.E.128 R4, desc[UR4][R4.64] ;  /* 0x0000000404047981 */ /* 0x000f22000c1e1d00 */
[C---:B--2---:R-:W-:Y:S01]  /*0e50*/  PRMT R3, R11.reuse, 0x7632, R3 ;  /* 0x000076320b037816 */ /* 0x044fe20000000003 */
[----:B------:R-:W-:Y:S01]  /*0e60*/  IMAD.U32 R19, R11, 0x10000, RZ ;  /* 0x000100000b137824 */ /* 0x000fe200078e00ff */
[C---:B------:R-:W-:Y:S01]  /*0e70*/  PRMT R11, R10.reuse, 0x7632, R11 ;  /* 0x000076320a0b7816 */ /* 0x040fe2000000000b */
[----:B------:R-:W-:Y:S01]  /*0e80*/  IMAD.U32 R14, R10, 0x10000, RZ ;  /* 0x000100000a0e7824 */ /* 0x000fe200078e00ff */
[----:B------:R-:W-:Y:S01]  /*0e90*/  PRMT R10, R9, 0x7632, R10 ;  /* 0x00007632090a7816 */ /* 0x000fe2000000000a */
[----:B------:R-:W-:Y:S01]  /*0ea0*/  FMUL.FTZ R19, R19, 0.16666667163372039795 ;  /* 0x3e2aaaab13137820 */ /* 0x000fe20000410000 */
[----:B------:R-:W-:Y:S01]  /*0eb0*/  SHF.L.U32 R15, R9, 0x10, RZ ;  /* 0x00000010090f7819 */ /* 0x000fe200000006ff */
[----:B------:R-:W-:Y:S01]  /*0ec0*/  IMAD.U32 R11, R11, 0x10000, RZ ;  /* 0x000100000b0b7824 */ /* 0x000fe200078e00ff */
[C---:B------:R-:W-:Y:S01]  /*0ed0*/  PRMT R9, R8.reuse, 0x7632, R9 ;  /* 0x0000763208097816 */ /* 0x040fe20000000009 */
[----:B------:R-:W-:Y:S01]  /*0ee0*/  IMAD.U32 R8, R8, 0x10000, RZ ;  /* 0x0001000008087824 */ /* 0x000fe200078e00ff */
[----:B------:R-:W-:Y:S01]  /*0ef0*/  SHF.L.U32 R3, R3, 0x10, RZ ;  /* 0x0000001003037819 */ /* 0x000fe200000006ff */
[C---:B----4-:R-:W-:Y:S01]  /*0f00*/  IMAD.U32 R20, R7.reuse, 0x10000, RZ ;  /* 0x0001000007147824 */ /* 0x050fe200078e00ff */
[----:B------:R-:W-:Y:S01]  /*0f10*/  PRMT R16, R7, 0x7632, R16 ;  /* 0x0000763207107816 */ /* 0x000fe20000000010 */
[C---:B------:R-:W-:Y:S01]  /*0f20*/  IMAD.U32 R18, R6.reuse, 0x10000, RZ ;  /* 0x0001000006127824 */ /* 0x040fe200078e00ff */
[----:B------:R-:W-:Y:S01]  /*0f30*/  PRMT R7, R6, 0x7632, R7 ;  /* 0x0000763206077816 */ /* 0x000fe20000000007 */
[----:B------:R-:W-:Y:S01]  /*0f40*/  IMAD.U32 R10, R10, 0x10000, RZ ;  /* 0x000100000a0a7824 */ /* 0x000fe200078e00ff */
[C---:B------:R-:W-:Y:S01]  /*0f50*/  PRMT R6, R5.reuse, 0x7632, R6 ;  /* 0x0000763205067816 */ /* 0x040fe20000000006 */
[----:B------:R-:W-:Y:S01]  /*0f60*/  IMAD.U32 R5, R5, 0x10000, RZ ;  /* 0x0001000005057824 */ /* 0x000fe200078e00ff */
[----:B------:R-:W-:Y:S01]  /*0f70*/  PRMT R17, R4, 0x7632, R17 ;  /* 0x0000763204117816 */ /* 0x000fe20000000011 */
[----:B------:R-:W-:Y:S01]  /*0f80*/  IMAD.U32 R16, R16, 0x10000, RZ ;  /* 0x0001000010107824 */ /* 0x000fe200078e00ff */
[----:B------:R-:W-:Y:S01]  /*0f90*/  SHF.L.U32 R4, R4, 0x10, RZ ;  /* 0x0000001004047819 */ /* 0x000fe200000006ff */
[----:B------:R-:W-:Y:S01]  /*0fa0*/  IMAD.U32 R7, R7, 0x10000, RZ ;  /* 0x0001000007077824 */ /* 0x000fe200078e00ff */
[----:B------:R-:W-:Y:S01]  /*0fb0*/  FSETP.GEU.FTZ.AND P6, PT, |R20|, 3, PT ;  /* 0x404000001400780b */ /* 0x000fe20003fde200 */
[----:B------:R-:W-:Y:S01]  /*0fc0*/  IMAD.U32 R6, R6, 0x10000, RZ ;  /* 0x0001000006067824 */ /* 0x000fe200078e00ff */
[----:B------:R-:W-:Y:S01]  /*0fd0*/  FSETP.GEU.FTZ.AND P1, PT, |R5|, 3, PT ;  /* 0x404000000500780b */ /* 0x000fe20003f3e200 */
[----:B------:R-:W-:Y:S01]  /*0fe0*/  IMAD.U32 R17, R17, 0x10000, RZ ;  /* 0x0001000011117824 */ /* 0x000fe200078e00ff */
[----:B------:R-:W-:Y:S01]  /*0ff0*/  FSETP.GEU.FTZ.AND P2, PT, |R4|, 3, PT ;  /* 0x404000000400780b */ /* 0x000fe20003f5e200 */
[----:B------:R-:W-:-:S02]  /*1000*/  IMAD.U32 R9, R9, 0x10000, RZ ;  /* 0x0001000009097824 */ /* 0x000fc400078e00ff */
[----:B------:R-:W-:Y:S01]  /*1010*/  FMUL.FTZ R3, R3, 0.16666667163372039795 ;  /* 0x3e2aaaab03037820 */ /* 0x000fe20000410000 */
[----:B---3--:R-:W-:Y:S01]  /*1020*/  IMAD.WIDE.U32 R4, R0, 0x2, R12 ;  /* 0x0000000200047825 */ /* 0x008fe200078e000c */
[----:B------:R-:W-:-:S03]  /*1030*/  FSETP.GEU.FTZ.AND P3, PT, |R16|, 3, PT ;  /* 0x404000001000780b */ /* 0x000fc60003f7e200 */
[----:B------:R-:W-:Y:S01]  /*1040*/  FMUL.FTZ R14, R14, 0.16666667163372039795 ;  /* 0x3e2aaaab0e0e7820 */ /* 0x000fe20000410000 */
[----:B------:R-:W-:Y:S01]  /*1050*/  FSEL R0, R19, RZ, !P6 ;  /* 0x000000ff13007208 */ /* 0x000fe20007000000 */
[----:B------:R-:W-:Y:S01]  /*1060*/  FMUL.FTZ R15, R15, 0.16666667163372039795 ;  /* 0x3e2aaaab0f0f7820 */ /* 0x000fe20000410000 */
[----:B------:R-:W-:Y:S01]  /*1070*/  FMUL.FTZ R8, R8, 0.16666667163372039795 ;  /* 0x3e2aaaab08087820 */ /* 0x000fe20000410000 */
[----:B------:R-:W-:Y:S01]  /*1080*/  FMUL.FTZ R11, R11, 0.16666667163372039795 ;  /* 0x3e2aaaab0b0b7820 */ /* 0x000fe20000410000 */
[----:B------:R-:W-:Y:S01]  /*1090*/  FMUL.FTZ R10, R10, 0.16666667163372039795 ;  /* 0x3e2aaaab0a0a7820 */ /* 0x000fe20000410000 */
[----:B------:R-:W-:Y:S01]  /*10a0*/  FMUL.FTZ R9, R9, 0.16666667163372039795 ;  /* 0x3e2aaaab09097820 */ /* 0x000fe20000410000 */
[----:B------:R-:W-:Y:S01]  /*10b0*/  FSETP.GEU.FTZ.AND P0, PT, |R18|, 3, PT ;  /* 0x404000001200780b */ /* 0x000fe20003f1e200 */
[----:B------:R-:W-:Y:S01]  /*10c0*/  IMAD.WIDE.U32 R4, R2, 0x10, R4 ;  /* 0x0000001002047825 */ /* 0x000fe200078e0004 */
[----:B------:R-:W-:Y:S02]  /*10d0*/  FSETP.GEU.FTZ.AND P4, PT, |R7|, 3, PT ;  /* 0x404000000700780b */ /* 0x000fe40003f9e200 */
[----:B------:R-:W-:-:S02]  /*10e0*/  FSETP.GEU.FTZ.AND P5, PT, |R6|, 3, PT ;  /* 0x404000000600780b */ /* 0x000fc40003fbe200 */
[----:B------:R-:W-:Y:S02]  /*10f0*/  FSETP.GEU.FTZ.AND P6, PT, |R17|, 3, PT ;  /* 0x404000001100780b */ /* 0x000fe40003fde200 */
[----:B------:R-:W-:Y:S02]  /*1100*/  FSEL R13, R3, RZ, !P3 ;  /* 0x000000ff030d7208 */ /* 0x000fe40005800000 */
[----:B------:R-:W-:Y:S02]  /*1110*/  FSEL R14, R14, RZ, !P0 ;  /* 0x000000ff0e0e7208 */ /* 0x000fe40004000000 */
[----:B------:R-:W-:Y:S02]  /*1120*/  FSEL R15, R15, RZ, !P1 ;  /* 0x000000ff0f0f7208 */ /* 0x000fe40004800000 */
[----:B------:R-:W-:Y:S02]  /*1130*/  FSEL R8, R8, RZ, !P2 ;  /* 0x000000ff08087208 */ /* 0x000fe40005000000 */
[----:B------:R-:W-:-:S02]  /*1140*/  FSEL R7, R11, RZ, !P4 ;  /* 0x000000ff0b077208 */ /* 0x000fc40006000000 */
[----:B------:R-:W-:Y:S02]  /*1150*/  FSEL R2, R10, RZ, !P5 ;  /* 0x000000ff0a027208 */ /* 0x000fe40006800000 */
[----:B------:R-:W-:Y:S02]  /*1160*/  FSEL R3, R9, RZ, !P6 ;  /* 0x000000ff09037208 */ /* 0x000fe40007000000 */
[----:B------:R-:W-:Y:S02]  /*1170*/  F2FP.BF16.F32.PACK_AB R11, R13, R0 ;  /* 0x000000000d0b723e */ /* 0x000fe400000010ff */
[----:B------:R-:W-:Y:S02]  /*1180*/  F2FP.BF16.F32.PACK_AB R10, R7, R14 ;  /* 0x0000000e070a723e */ /* 0x000fe400000010ff */
[----:B------:R-:W-:Y:S02]  /*1190*/  F2FP.BF16.F32.PACK_AB R9, R2, R15 ;  /* 0x0000000f0209723e */ /* 0x000fe400000010ff */
[----:B------:R-:W-:-:S05]  /*11a0*/  F2FP.BF16.F32.PACK_AB R8, R3, R8 ;  /* 0x000000080308723e */ /* 0x000fca00000010ff */
[----:B------:R-:W-:Y:S01]  /*11b0*/  STG.E.128 desc[UR4][R4.64], R8 ;  /* 0x0000000804007986 */ /* 0x000fe2000c101d04 */
[----:B------:R-:W-:Y:S05]  /*11c0*/  EXIT ;  /* 0x000000000000794d */ /* 0x000fea0003800000 */
.L_x_877:
        /* <DEDUP_REMOVED lines=11> */
.L_x_5907:


//--------------------- .text._ZN2at6native18elementwise_kernelILi128ELi4EZNS0_15gpu_kernel_implIZZZNS0_68_GLOBAL__N__08176361_30_ActivationHardsigmoidKernel_cu_1520ed90_310227hardsigmoid_backward_kernelERNS_18TensorIteratorBaseEENKUlvE_clEvENKUlvE1_clEvEUlN3c104HalfES9_E_EEvS5_RKT_EUliE_EEviT1_ --------------------------
	.section	.text._ZN2at6native18elementwise_kernelILi128ELi4EZNS0_15gpu_kernel_implIZZZNS0_68_GLOBAL__N__08176361_30_ActivationHardsigmoidKernel_cu_1520ed90_310227hardsigmoid_backward_kernelERNS_18TensorIteratorBaseEENKUlvE_clEvENKUlvE1_clEvEUlN3c104HalfES9_E_EEvS5_RKT_EUliE_EEviT1_,"ax",@progbits
	.align	128
        .global         _ZN2at6native18elementwise_kernelILi128ELi4EZNS0_15gpu_kernel_implIZZZNS0_68_GLOBAL__N__08176361_30_ActivationHardsigmoidKernel_cu_1520ed90_310227hardsigmoid_backward_kernelERNS_18TensorIteratorBaseEENKUlvE_clEvENKUlvE1_clEvEUlN3c104HalfES9_E_EEvS5_RKT_EUliE_EEviT1_
        .type           _ZN2at6native18elementwise_kernelILi128ELi4EZNS0_15gpu_kernel_implIZZZNS0_68_GLOBAL__N__08176361_30_ActivationHardsigmoidKernel_cu_1520ed90_310227hardsigmoid_backward_kernelERNS_18TensorIteratorBaseEENKUlvE_clEvENKUlvE1_clEvEUlN3c104HalfES9_E_EEvS5_RKT_EUliE_EEviT1_,@function
        .size           _ZN2at6native18elementwise_kernelILi128ELi4EZNS0_15gpu_kernel_implIZZZNS0_68_GLOBAL__N__08176361_30_ActivationHardsigmoidKernel_cu_1520ed90_310227hardsigmoid_backward_kernelERNS_18TensorIteratorBaseEENKUlvE_clEvENKUlvE1_clEvEUlN3c104HalfES9_E_EEvS5_RKT_EUliE_EEviT1_,(.L_x_5908 - _ZN2at6native18elementwise_kernelILi128ELi4EZNS0_15gpu_kernel_implIZZZNS0_68_GLOBAL__N__08176361_30_ActivationHardsigmoidKernel_cu_1520ed90_310227hardsigmoid_backward_kernelERNS_18TensorIteratorBaseEENKUlvE_clEvENKUlvE1_clEvEUlN3c104HalfES9_E_EEvS5_RKT_EUliE_EEviT1_)
        .other          _ZN2at6native18elementwise_kernelILi128ELi4EZNS0_15gpu_kernel_implIZZZNS0_68_GLOBAL__N__08176361_30_ActivationHardsigmoidKernel_cu_1520ed90_310227hardsigmoid_backward_kernelERNS_18TensorIteratorBaseEENKUlvE_clEvENKUlvE1_clEvEUlN3c104HalfES9_E_EEvS5_RKT_EUliE_EEviT1_,@"STO_CUDA_ENTRY STV_DEFAULT"
_ZN2at6native18elementwise_kernelILi128ELi4EZNS0_15gpu_kernel_implIZZZNS0_68_GLOBAL__N__08176361_30_ActivationHardsigmoidKernel_cu_1520ed90_310227hardsigmoid_backward_kernelERNS_18TensorIteratorBaseEENKUlvE_clEvENKUlvE1_clEvEUlN3c104HalfES9_E_EEvS5_RKT_EUliE_EEviT1_:
.text._ZN2at6native18elementwise_kernelILi128ELi4EZNS0_15gpu_kernel_implIZZZNS0_68_GLOBAL__N__08176361_30_ActivationHardsigmoidKernel_cu_1520ed90_310227hardsigmoid_backward_kernelERNS_18TensorIteratorBaseEENKUlvE_clEvENKUlvE1_clEvEUlN3c104HalfES9_E_EEvS5_RKT_EUliE_EEviT1_:
        /* <DEDUP_REMOVED lines=372> */
.L_x_880:
        /* <DEDUP_REMOVED lines=16> */
[----:B0-----:R-:W-:-:S04]  /*1840*/  F2FP.F16.F32.PACK_AB R0, RZ, R0 ;  /* 0x00000000ff00723e */ /* 0x001fc800000000ff */
[----:B------:R-:W-:Y:S01]  /*1850*/  PRMT R19, R0, 0x7610, R19 ;  /* 0x0000761000137816 */ /* 0x000fe20000000013 */
[----:B------:R-:W-:Y:S06]  /*1860*/  BRA `(.L_x_886) ;  /* 0x0000000c00c87947 */ /* 0x000fec0003800000 */
.L_x_884:
[----:B------:R-:W2:Y:S02]  /*1870*/  LDG.E.U8 R2, desc[UR36][R2.64] ;  /* 0x0000002402027981 */ /* 0x000ea4000c1e1100 */
[----:B--2---:R-:W-:-:S04]  /*1880*/  I2FP.F32.U32 R0, R2 ;  /* 0x0000000200007245 */ /* 0x004fc80000201000 */
[----:B------:R-:W-:-:S04]  /*1890*/  F2FP.F16.F32.PACK_AB R0, RZ, R0 ;  /* 0x00000000ff00723e */ /* 0x000fc800000000ff */
[----:B------:R-:W-:Y:S01]  /*18a0*/  PRMT R19, R0, 0x7610, R19 ;  /* 0x0000761000137816 */ /* 0x000fe20000000013 */
[----:B------:R-:W-:Y:S06]  /*18b0*/  BRA `(.L_x_886) ;  /* 0x0000000c00b47947 */ /* 0x000fec0003800000 */
.L_x_883:
        /* <DEDUP_REMOVED lines=8> */
[----:B0-----:R-:W-:-:S04]  /*1940*/  F2FP.F16.F32.PACK_AB R0, RZ, R0 ;  /* 0x00000000ff00723e */ /* 0x001fc800000000ff */
[----:B------:R-:W-:Y:S01]  /*1950*/  PRMT R19, R0, 0x7610, R19 ;  /* 0x0000761000137816 */ /* 0x000fe20000000013 */
[----:B------:R-:W-:Y:S06]  /*1960*/  BRA `(.L_x_886) ;  /* 0x0000000c00887947 */ /* 0x000fec0003800000 */
.L_x_888:
[----:B------:R-:W2:Y:S02]  /*1970*/  LDG.E R2, desc[UR36][R2.64] ;  /* 0x0000002402027981 */ /* 0x000ea4000c1e1900 */
[----:B--2---:R-:W-:-:S04]  /*1980*/  I2FP.F32.S32 R0, R2 ;  /* 0x0000000200007245 */ /* 0x004fc80000201400 */
[----:B------:R-:W-:-:S04]  /*1990*/  F2FP.F16.F32.PACK_AB R0, RZ, R0 ;  /* 0x00000000ff00723e */ /* 0x000fc800000000ff */
[----:B------:R-:W-:Y:S01]  /*19a0*/  PRMT R19, R0, 0x7610, R19 ;  /* 0x0000761000137816 */ /* 0x000fe20000000013 */
[----:B------:R-:W-:Y:S06]  /*19b0*/  BRA `(.L_x_886) ;  /* 0x0000000c00747947 */ /* 0x000fec0003800000 */
.L_x_887:
[----:B------:R-:W2:Y:S02]  /*19c0*/  LDG.E.U16 R2, desc[UR36][R2.64] ;  /* 0x0000002402027981 */ /* 0x000ea4000c1e1500 */
[----:B--2---:R-:W0:Y:S02]  /*19d0*/  I2F.S16 R0, R2 ;  /* 0x0000000200007306 */ /* 0x004e240000101400 */
[----:B0-----:R-:W-:-:S04]  /*19e0*/  F2FP.F16.F32.PACK_AB R0, RZ, R0 ;  /* 0x00000000ff00723e */ /* 0x001fc800000000ff */
[----:B------:R-:W-:Y:S01]  /*19f0*/  PRMT R19, R0, 0x7610, R19 ;  /* 0x0000761000137816 */ /* 0x000fe20000000013 */
[----:B------:R-:W-:Y:S06]  /*1a00*/  BRA `(.L_x_886) ;  /* 0x0000000c00607947 */ /* 0x000fec0003800000 */
.L_x_882:
[----:B------:R-:W-:-:S09]  /*1a10*/  UISETP.GT.AND UP0, UPT, UR4, 0x6, UPT ;  /* 0x000000060400788c */ /* 0x000fd2000bf04270 */
[----:B------:R-:W-:Y:S05]  /*1a20*/  BRA.U UP0, `(.L_x_889) ;  /* 0x0000000100247547 */ /* 0x000fea000b800000 */
[----:B------:R-:W-:-:S09]  /*1a30*/  UISETP.NE.AND UP0, UPT, UR4, 0x5, UPT ;  /* 0x000000050400788c */ /* 0x000fd2000bf05270 */
[----:B------:R-:W-:Y:S05]  /*1a40*/  BRA.U !UP0, `(.L_x_890) ;  /* 0x0000000108147547 */ /* 0x000fea000b800000 */
[----:B------:R-:W-:-:S09]  /*1a50*/  UISETP.NE.AND UP0, UPT, UR4, 0x6, UPT ;  /* 0x000000060400788c */ /* 0x000fd2000bf05270 */
[----:B------:R-:W-:Y:S05]  /*1a60*/  BRA.U UP0, `(.L_x_885) ;  /* 0x0000000900ac7547 */ /* 0x000fea000b800000 */
[----:B------:R-:W2:Y:S02]  /*1a70*/  LDG.E R2, desc[UR36][R2.64] ;  /* 0x0000002402027981 */ /* 0x000ea4000c1e1900 */
[----:B--2---:R-:W-:Y:S01]  /*1a80*/  F2FP.F16.F32.PACK_AB R19, RZ, R2 ;  /* 0x00000002ff13723e */ /* 0x004fe200000000ff */
[----:B------:R-:W-:Y:S06]  /*1a90*/  BRA `(.L_x_886) ;  /* 0x0000000c003c7947 */ /* 0x000fec0003800000 */
.L_x_890:
[----:B------:R0:W5:Y:S01]  /*1aa0*/  LDG.E.U16 R19, desc[UR36][R2.64] ;  /* 0x0000002402137981 */ /* 0x000162000c1e1500 */
[----:B------:R-:W-:Y:S05]  /*1ab0*/  BRA `(.L_x_886) ;  /* 0x0000000c00347947 */ /* 0x000fea0003800000 */
.L_x_889:
[----:B------:R-:W-:-:S09]  /*1ac0*/  UISETP.NE.AND UP0, UPT, UR4, 0x7, UPT ;  /* 0x000000070400788c */ /* 0x000fd2000bf05270 */
[----:B------:R-:W-:Y:S05]  /*1ad0*/  BRA.U !UP0, `(.L_x_891) ;  /* 0x0000000108247547 */ /* 0x000fea000b800000 */
[----:B------:R-:W-:-:S09]  /*1ae0*/  UISETP.NE.AND UP0, UPT, UR4, 0x8, UPT ;  /* 0x000000080400788c */ /* 0x000fd2000bf05270 */
[----:B------:R-:W-:Y:S05]  /*1af0*/  BRA.U !UP0, `(.L_x_892) ;  /* 0x0000000108147547 */ /* 0x000fea000b800000 */
[----:B------:R-:W-:-:S09]  /*1b00*/  UISETP.NE.AND UP0, UPT, UR4, 0x9, UPT ;  /* 0x000000090400788c */ /* 0x000fd2000bf05270 */
[----:B------:R-:W-:Y:S05]  /*1b10*/  BRA.U UP0, `(.L_x_885) ;  /* 0x0000000900807547 */ /* 0x000fea000b800000 */
[----:B------:R-:W2:Y:S02]  /*1b20*/  LDG.E R2, desc[UR36][R2.64] ;  /* 0x0000002402027981 */ /* 0x000ea4000c1e1900 */
[----:B--2---:R-:W-:Y:S01]  /*1b30*/  F2FP.F16.F32.PACK_AB R19, RZ, R2 ;  /* 0x00000002ff13723e */ /* 0x004fe200000000ff */
[----:B------:R-:W-:Y:S06]  /*1b40*/  BRA `(.L_x_886) ;  /* 0x0000000c00107947 */ /* 0x000fec0003800000 */
.L_x_892:
[----:B------:R1:W5:Y:S01]  /*1b50*/  LDG.E.U16 R19, desc[UR36][R2.64] ;  /* 0x0000002402137981 */ /* 0x000362000c1e1500 */
[----:B------:R-:W-:Y:S05]  /*1b60*/  BRA `(.L_x_886) ;  /* 0x0000000c00087947 */ /* 0x000fea0003800000 */
.L_x_891:
[----:B------:R-:W2:Y:S01]  /*1b70*/  LDG.E.64 R2, desc[UR36][R2.64] ;  /* 0x0000002402027981 */ /* 0x000ea2000c1e1b00 */
[----:B------:R-:W-:Y:S01]  /*1b80*/  UMOV UR4, 0xf0000000 ;  /* 0xf000000000047882 */ /* 0x000fe20000000000 */
[----:B------:R-:W-:Y:S01]  /*1b90*/  UMOV UR5, 0x380fffff ;  /* 0x380fffff00057882 */ /* 0x000fe20000000000 */
[----:B--2---:R-:W0:Y:S01]  /*1ba0*/  F2F.F32.F64 R0, R2 ;  /* 0x0000000200007310 */ /* 0x004e220000301000 */
[----:B------:R-:W-:-:S14]  /*1bb0*/  DSETP.GEU.AND P0, PT, |R2|, UR4, PT ;  /* 0x0000000402007e2a */ /* 0x000fdc000bf0e200 */
[----:B0-----:R-:W-:-:S05]  /*1bc0*/  @!P0 FMUL R0, R0, 1.175494350822287508e-38 ;  /* 0x0080000000008820 */ /* 0x001fca0000400000 */
[----:B------:R-:W-:-:S04]  /*1bd0*/  F2FP.F16.F32.PACK_AB R0, RZ, R0 ;  /* 0x00000000ff00723e */ /* 0x000fc800000000ff */
[----:B------:R-:W-:Y:S01]  /*1be0*/  PRMT R19, R0, 0x7610, R19 ;  /* 0x0000761000137816 */ /* 0x000fe20000000013 */
[----:B------:R-:W-:Y:S06]  /*1bf0*/  BRA `(.L_x_886) ;  /* 0x0000000800e47947 */ /* 0x000fec0003800000 */
.L_x_881:
        /* <DEDUP_REMOVED lines=11> */
[----:B------:R-:W-:-:S04]  /*1cb0*/  F2FP.F16.F32.PACK_AB R0, RZ, R0 ;  /* 0x00000000ff00723e */ /* 0x000fc800000000ff */
[----:B------:R-:W-:Y:S01]  /*1cc0*/  PRMT R19, R0, 0x7610, R19 ;  /* 0x0000761000137816 */ /* 0x000fe20000000013 */
[----:B------:R-:W-:Y:S06]  /*1cd0*/  BRA `(.L_x_886) ;  /* 0x0000000800ac7947 */ /* 0x000fec0003800000 */
.L_x_895:
        /* <DEDUP_REMOVED lines=9> */
.L_x_894:
        /* <DEDUP_REMOVED lines=24> */
[----:B------:R-:W-:-:S04]  /*1ef0*/  F2FP.F16.F32.PACK_AB R5, RZ, R5 ;  /* 0x00000005ff05723e */ /* 0x000fc800000000ff */
[----:B------:R-:W-:Y:S01]  /*1f00*/  PRMT R19, R5, 0x7610, R19 ;  /* 0x0000761005137816 */ /* 0x000fe20000000013 */
[----:B------:R-:W-:Y:S06]  /*1f10*/  BRA `(.L_x_886) ;  /* 0x00000008001c7947 */ /* 0x000fec0003800000 */
.L_x_897:
[----:B------:R-:W2:Y:S02]  /*1f20*/  LDG.E.U8 R2, desc[UR36][R2.64] ;  /* 0x0000002402027981 */ /* 0x000ea4000c1e1100 */
[C---:B--2---:R-:W-:Y:S02]  /*1f30*/  IMAD.SHL.U32 R4, R2.reuse, 0x2000000, RZ ;  /* 0x0200000002047824 */ /* 0x044fe400078e00ff */
[----:B------:R-:W-:-:S03]  /*1f40*/  IMAD.SHL.U32 R5, R2, 0x100, RZ ;  /* 0x0000010002057824 */ /* 0x000fc600078e00ff */
        /* <DEDUP_REMOVED lines=8> */
[----:B------:R-:W-:-:S04]  /*1fd0*/  F2FP.F16.F32.PACK_AB R0, RZ, R0 ;  /* 0x00000000ff00723e */ /* 0x000fc800000000ff */
[----:B------:R-:W-:Y:S01]  /*1fe0*/  PRMT R19, R0, 0x7610, R19 ;  /* 0x0000761000137816 */ /* 0x000fe20000000013 */
[----:B------:R-:W-:Y:S06]  /*1ff0*/  BRA `(.L_x_886) ;  /* 0x0000000400e47947 */ /* 0x000fec0003800000 */
.L_x_896:
[----:B------:R-:W2:Y:S02]  /*2000*/  LDG.E.U16 R0, desc[UR36][R2.64] ;  /* 0x0000002402007981 */ /* 0x000ea4000c1e1500 */
[----:B--2---:R-:W-:-:S05]  /*2010*/  IMAD.U32 R0, R0, 0x10000, RZ ;  /* 0x0001000000007824 */ /* 0x004fca00078e00ff */
[----:B------:R-:W-:-:S04]  /*2020*/  F2FP.F16.F32.PACK_AB R0, RZ, R0 ;  /* 0x00000000ff00723e */ /* 0x000fc800000000ff */
[----:B------:R-:W-:Y:S01]  /*2030*/  PRMT R19, R0, 0x7610, R19 ;  /* 0x0000761000137816 */ /* 0x000fe20000000013 */
[----:B------:R-:W-:Y:S06]  /*2040*/  BRA `(.L_x_886) ;  /* 0x0000000400d07947 */ /* 0x000fec0003800000 */
.L_x_893:
        /* <DEDUP_REMOVED lines=10> */
[----:B------:R-:W-:-:S04]  /*20f0*/  F2FP.F16.F32.PACK_AB R0, RZ, R0 ;  /* 0x00000000ff00723e */ /* 0x000fc800000000ff */
[----:B------:R-:W-:Y:S01]  /*2100*/  PRMT R19, R0, 0x7610, R19 ;  /* 0x0000761000137816 */ /* 0x000fe20000000013 */
[----:B------:R-:W-:Y:S06]  /*2110*/  BRA `(.L_x_886) ;  /* 0x00000004009c7947 */ /* 0x000fec0003800000 */
.L_x_900:
        /* <DEDUP_REMOVED lines=21> */
.L_x_904:
[----:B------:R-:W-:Y:S05]  /*2270*/  BSYNC.RECONVERGENT B1 ;  /* 0x0000000000017941 */ /* 0x000fea0003800200 */
.L_x_903:
[----:B------:R-:W-:Y:S01]  /*2280*/  IMAD.SHL.U32 R0, R0, 0x100000, RZ ;  /* 0x0010000000007824 */ /* 0x000fe200078e00ff */
[----:B------:R-:W-:-:S04]  /*2290*/  LEA R2, R2, 0x3b800000, 0x17 ;  /* 0x3b80000002027811 */ /* 0x000fc800078eb8ff */
[----:B------:R-:W-:-:S07]  /*22a0*/  LOP3.LUT R0, R2, R0, R7, 0xfe, !PT ;  /* 0x0000000002007212 */ /* 0x000fce00078efe07 */
.L_x_902:
[----:B------:R-:W-:Y:S05]  /*22b0*/  BSYNC.RECONVERGENT B0 ;  /* 0x0000000000007941 */ /* 0x000fea0003800200 */
.L_x_901:
[----:B------:R-:W-:-:S04]  /*22c0*/  F2FP.F16.F32.PACK_AB R0, RZ, R0 ;  /* 0x00000000ff00723e */ /* 0x000fc800000000ff */
[----:B------:R-:W-:Y:S01]  /*22d0*/  PRMT R19, R0, 0x7610, R19 ;  /* 0x0000761000137816 */ /* 0x000fe20000000013 */
[----:B------:R-:W-:Y:S06]  /*22e0*/  BRA `(.L_x_886) ;  /* 0x0000000400287947 */ /* 0x000fec0003800000 */
.L_x_899:
        /* <DEDUP_REMOVED lines=21> */
.L_x_908:
[----:B------:R-:W-:Y:S05]  /*2440*/  BSYNC.RECONVERGENT B1 ;  /* 0x0000000000017941 */ /* 0x000fea0003800200 */
.L_x_907:
[----:B------:R-:W-:Y:S01]  /*2450*/  IMAD.SHL.U32 R0, R0, 0x200000, RZ ;  /* 0x0020000000007824 */ /* 0x000fe200078e00ff */
[----:B------:R-:W-:-:S04]  /*2460*/  LEA R2, R2, 0x37800000, 0x17 ;  /* 0x3780000002027811 */ /* 0x000fc800078eb8ff */
[----:B------:R-:W-:-:S07]  /*2470*/  LOP3.LUT R0, R2, R0, R7, 0xfe, !PT ;  /* 0x0000000002007212 */ /* 0x000fce00078efe07 */
.L_x_906:
[----:B------:R-:W-:Y:S05]  /*2480*/  BSYNC.RECONVERGENT B0 ;  /* 0x0000000000007941 */ /* 0x000fea0003800200 */
.L_x_905:
[----:B------:R-:W-:-:S04]  /*2490*/  F2FP.F16.F32.PACK_AB R0, RZ, R0 ;  /* 0x00000000ff00723e */ /* 0x000fc800000000ff */
[----:B------:R-:W-:Y:S01]  /*24a0*/  PRMT R19, R0, 0x7610, R19 ;  /* 0x0000761000137816 */ /* 0x000fe20000000013 */
[----:B------:R-:W-:Y:S06]  /*24b0*/  BRA `(.L_x_886) ;  /* 0x0000000000b47947 */ /* 0x000fec0003800000 */
.L_x_898:
[----:B------:R-:W-:-:S09]  /*24c0*/  UISETP.NE.AND UP0, UPT, UR4, 0x1c, UPT ;  /* 0x0000001c0400788c */ /* 0x000fd2000bf05270 */
[----:B------:R-:W-:Y:S05]  /*24d0*/  BRA.U !UP0, `(.L_x_909) ;  /* 0x00000001089c7547 */ /* 0x000fea000b800000 */
[----:B------:R-:W-:-:S09]  /*24e0*/  UISETP.NE.AND UP0, UPT, UR4, 0x1d, UPT ;  /* 0x0000001d0400788c */ /* 0x000fd2000bf05270 */
[----:B------:R-:W-:Y:S05]  /*24f0*/  BRA.U !UP0, `(.L_x_910) ;  /* 0x0000000108807547 */ /* 0x000fea000b800000 */
[----:B------:R-:W-:-:S09]  /*2500*/  UISETP.NE.AND UP0, UPT, UR4, 0x2c, UPT ;  /* 0x0000002c0400788c */ /* 0x000fd2000bf05270 */
[----:B------:R-:W-:Y:S05]  /*2510*/  BRA.U !UP0, `(.L_x_911) ;  /* 0x0000000108487547 */ /* 0x000fea000b800000 */
.L_x_885:
        /* <DEDUP_REMOVED lines=16> */
.L_x_912:
[----:B------:R-:W-:Y:S01]  /*2620*/  PRMT R19, RZ, 0x7610, R19 ;  /* 0x00007610ff137816 */ /* 0x000fe20000000013 */
[----:B------:R-:W-:Y:S06]  /*2630*/  BRA `(.L_x_886) ;  /* 0x0000000000547947 */ /* 0x000fec0003800000 */
.L_x_911:
        /* <DEDUP_REMOVED lines=8> */
.L_x_914:
[----:B------:R-:W-:Y:S05]  /*26c0*/  BSYNC.RECONVERGENT B0 ;  /* 0x0000000000007941 */ /* 0x000fea0003800200 */
.L_x_913:
[----:B------:R-:W-:-:S04]  /*26d0*/  F2FP.F16.F32.PACK_AB R0, RZ, R0 ;  /* 0x00000000ff00723e */ /* 0x000fc800000000ff */
[----:B------:R-:W-:Y:S01]  /*26e0*/  PRMT R19, R0, 0x7610, R19 ;  /* 0x0000761000137816 */ /* 0x000fe20000000013 */
[----:B------:R-:W-:Y:S06]  /*26f0*/  BRA `(.L_x_886) ;  /* 0x0000000000247947 */ /* 0x000fec0003800000 */
.L_x_910:
[----:B------:R-:W2:Y:S02]  /*2700*/  LDG.E.64 R2, desc[UR36][R2.64] ;  /* 0x0000002402027981 */ /* 0x000ea4000c1e1b00 */
[----:B--2---:R-:W0:Y:S02]  /*2710*/  I2F.U64 R0, R2 ;  /* 0x0000000200007312 */ /* 0x004e240000301000 */
[----:B0-----:R-:W-:-:S04]  /*2720*/  F2FP.F16.F32.PACK_AB R0, RZ, R0 ;  /* 0x00000000ff00723e */ /* 0x001fc800000000ff */
[----:B------:R-:W-:Y:S01]  /*2730*/  PRMT R19, R0, 0x7610, R19 ;  /* 0x0000761000137816 */ /* 0x000fe20000000013 */
[----:B------:R-:W-:Y:S06]  /*2740*/  BRA `(.L_x_886) ;  /* 0x0000000000107947 */ /* 0x000fec0003800000 */
.L_x_909:
[----:B------:R-:W2:Y:S02]  /*2750*/  LDG.E R2, desc[UR36][R2.64] ;  /* 0x0000002402027981 */ /* 0x000ea4000c1e1900 */
[----:B--2---:R-:W-:-:S04]  /*2760*/  I2FP.F32.U32 R0, R2 ;  /* 0x0000000200007245 */ /* 0x004fc80000201000 */
[----:B------:R-:W-:-:S04]  /*2770*/  F2FP.F16.F32.PACK_AB R0, RZ, R0 ;  /* 0x00000000ff00723e */ /* 0x000fc800000000ff */
[----:B------:R-:W-:-:S07]  /*2780*/  PRMT R19, R0, 0x7610, R19 ;  /* 0x0000761000137816 */ /* 0x000fce0000000013 */
.L_x_886:
[----:B------:R-:W0:Y:S01]  /*2790*/  LDCU.64 UR6, c[0x0][0x5f8] ;  /* 0x0000bf00ff0677ac */ /* 0x000e220008000a00 */
[----:B------:R-:W-:-:S04]  /*27a0*/  UPRMT UR4, UR40, 0x7772, URZ ;  /* 0x0000777228047896 */ /* 0x000fc800080000ff */
[----:B------:R-:W-:Y:S01]  /*27b0*/  UISETP.GT.AND UP0, UPT, UR4, 0x9, UPT ;  /* 0x000000090400788c */ /* 0x000fe2000bf04270 */
[----:B01----:R-:W-:-:S05]  /*27c0*/  IADD3 R2, P0, PT, R18, UR6, RZ ;  /* 0x0000000612027c10 */ /* 0x003fca000ff1e0ff */
        /* <DEDUP_REMOVED lines=12> */
[----:B0-----:R-:W-:Y:S01]  /*2890*/  F2FP.F16.F32.PACK_AB R0, RZ, R0 ;  /* 0x00000000ff00723e */ /* 0x001fe200000000ff */
[----:B------:R-:W-:Y:S06]  /*28a0*/  BRA `(.L_x_920) ;  /* 0x0000000c008c7947 */ /* 0x000fec0003800000 */
.L_x_918:
[----:B------:R-:W2:Y:S02]  /*28b0*/  LDG.E.U8 R2, desc[UR36][R2.64] ;  /* 0x0000002402027981 */ /* 0x000ea4000c1e1100 */
[----:B--2---:R-:W-:-:S04]  /*28c0*/  I2FP.F32.U32 R0, R2 ;  /* 0x0000000200007245 */ /* 0x004fc80000201000 */
[----:B------:R-:W-:Y:S01]  /*28d0*/  F2FP.F16.F32.PACK_AB R0, RZ, R0 ;  /* 0x00000000ff00723e */ /* 0x000fe200000000ff */
[----:B------:R-:W-:Y:S06]  /*28e0*/  BRA `(.L_x_920) ;  /* 0x0000000c007c7947 */ /* 0x000fec0003800000 */
.L_x_917:
        /* <DEDUP_REMOVED lines=8> */
[----:B0-----:R-:W-:Y:S01]  /*2970*/  F2FP.F16.F32.PACK_AB R0, RZ, R0 ;  /* 0x00000000ff00723e */ /* 0x001fe200000000ff */
[----:B------:R-:W-:Y:S06]  /*2980*/  BRA `(.L_x_920) ;  /* 0x0000000c00547947 */ /* 0x000fec0003800000 */
.L_x_922:
[----:B------:R-:W2:Y:S02]  /*2990*/  LDG.E R2, desc[UR36][R2.64] ;  /* 0x0000002402027981 */ /* 0x000ea4000c1e1900 */
[----:B--2---:R-:W-:-:S04]  /*29a0*/  I2FP.F32.S32 R0, R2 ;  /* 0x0000000200007245 */ /* 0x004fc80000201400 */
[----:B------:R-:W-:Y:S01]  /*29b0*/  F2FP.F16.F32.PACK_AB R0, RZ, R0 ;  /* 0x00000000ff00723e */ /* 0x000fe200000000ff */
[----:B------:R-:W-:Y:S06]  /*29c0*/  BRA `(.L_x_920) ;  /* 0x0000000c00447947 */ /* 0x000fec0003800000 */
.L_x_921:
[----:B------:R-:W2:Y:S02]  /*29d0*/  LDG.E.U16 R2, desc[UR36][R2.64] ;  /* 0x0000002402027981 */ /* 0x000ea4000c1e1500 */
[----:B--2---:R-:W0:Y:S02]  /*29e0*/  I2F.S16 R0, R2 ;  /* 0x0000000200007306 */ /* 0x004e240000101400 */
[----:B0-----:R-:W-:Y:S01]  /*29f0*/  F2FP.F16.F32.PACK_AB R0, RZ, R0 ;  /* 0x00000000ff00723e */ /* 0x001fe200000000ff */
[----:B------:R-:W-:Y:S06]  /*2a00*/  BRA `(.L_x_920) ;  /* 0x0000000c00347947 */ /* 0x000fec0003800000 */
.L_x_916:
        /* <DEDUP_REMOVED lines=9> */
.L_x_924:
[----:B------:R1:W5:Y:S01]  /*2aa0*/  LDG.E.U16 R0, desc[UR36][R2.64] ;  /* 0x0000002402007981 */ /* 0x000362000c1e1500 */
[----:B------:R-:W-:Y:S05]  /*2ab0*/  BRA `(.L_x_920) ;  /* 0x0000000c00087947 */ /* 0x000fea0003800000 */
.L_x_923:
        /* <DEDUP_REMOVED lines=9> */
.L_x_926:
[----:B------:R0:W5:Y:S01]  /*2b50*/  LDG.E.U16 R0, desc[UR36][R2.64] ;  /* 0x0000002402007981 */ /* 0x000162000c1e1500 */
[----:B------:R-:W-:Y:S05]  /*2b60*/  BRA `(.L_x_920) ;  /* 0x0000000800dc7947 */ /* 0x000fea0003800000 */
.L_x_925:
[----:B------:R-:W2:Y:S01]  /*2b70*/  LDG.E.64 R2, desc[UR36][R2.64] ;  /* 0x0000002402027981 */ /* 0x000ea2000c1e1b00 */
[----:B------:R-:W-:Y:S01]  /*2b80*/  UMOV UR4, 0xf0000000 ;  /* 0xf000000000047882 */ /* 0x000fe20000000000 */
[----:B------:R-:W-:Y:S01]  /*2b90*/  UMOV UR5, 0x380fffff ;  /* 0x380fffff00057882 */ /* 0x000fe20000000000 */
[----:B--2---:R-:W0:Y:S01]  /*2ba0*/  F2F.F32.F64 R0, R2 ;  /* 0x0000000200007310 */ /* 0x004e220000301000 */
[----:B------:R-:W-:-:S14]  /*2bb0*/  DSETP.GEU.AND P0, PT, |R2|, UR4, PT ;  /* 0x0000000402007e2a */ /* 0x000fdc000bf0e200 */
[----:B0-----:R-:W-:-:S05]  /*2bc0*/  @!P0 FMUL R0, R0, 1.175494350822287508e-38 ;  /* 0x0080000000008820 */ /* 0x001fca0000400000 */
[----:B------:R-:W-:Y:S01]  /*2bd0*/  F2FP.F16.F32.PACK_AB R0, RZ, R0 ;  /* 0x00000000ff00723e */ /* 0x000fe200000000ff */
[----:B------:R-:W-:Y:S06]  /*2be0*/  BRA `(.L_x_920) ;  /* 0x0000000800bc7947 */ /* 0x000fec0003800000 */
.L_x_915:
        /* <DEDUP_REMOVED lines=11> */
[----:B------:R-:W-:Y:S01]  /*2ca0*/  F2FP.F16.F32.PACK_AB R0, RZ, R0 ;  /* 0x00000000ff00723e */ /* 0x000fe200000000ff */
[----:B------:R-:W-:Y:S06]  /*2cb0*/  BRA `(.L_x_920) ;  /* 0x0000000800887947 */ /* 0x000fec0003800000 */
.L_x_929:
        /* <DEDUP_REMOVED lines=8> */
.L_x_928:
        /* <DEDUP_REMOVED lines=27> */
.L_x_931:
        /* <DEDUP_REMOVED lines=11> */
[----:B------:R-:W-:Y:S01]  /*2fa0*/  F2FP.F16.F32.PACK_AB R0, RZ, R0 ;  /* 0x00000000ff00723e */ /* 0x000fe200000000ff */
[----:B------:R-:W-:Y:S06]  /*2fb0*/  BRA `(.L_x_920) ;  /* 0x0000000400c87947 */ /* 0x000fec0003800000 */
.L_x_930:
[----:B------:R-:W2:Y:S02]  /*2fc0*/  LDG.E.U16 R0, desc[UR36][R2.64] ;  /* 0x0000002402007981 */ /* 0x000ea4000c1e1500 */
[----:B--2---:R-:W-:-:S05]  /*2fd0*/  IMAD.U32 R0, R0, 0x10000, RZ ;  /* 0x0001000000007824 */ /* 0x004fca00078e00ff */
[----:B------:R-:W-:Y:S01]  /*2fe0*/  F2FP.F16.F32.PACK_AB R0, RZ, R0 ;  /* 0x00000000ff00723e */ /* 0x000fe200000000ff */
[----:B------:R-:W-:Y:S06]  /*2ff0*/  BRA `(.L_x_920) ;  /* 0x0000000400b87947 */ /* 0x000fec0003800000 */
.L_x_927:
        /* <DEDUP_REMOVED lines=10> */
[----:B------:R-:W-:Y:S01]  /*30a0*/  F2FP.F16.F32.PACK_AB R0, RZ, R0 ;  /* 0x00000000ff00723e */ /* 0x000fe200000000ff */
[----:B------:R-:W-:Y:S06]  /*30b0*/  BRA `(.L_x_920) ;  /* 0x0000000400887947 */ /* 0x000fec0003800000 */
.L_x_934:
        /* <DEDUP_REMOVED lines=21> */
.L_x_938:
[----:B------:R-:W-:Y:S05]  /*3210*/  BSYNC.RECONVERGENT B1 ;  /* 0x0000000000017941 */ /* 0x000fea0003800200 */
.L_x_937:
[----:B------:R-:W-:Y:S02]  /*3220*/  SHF.L.U32 R0, R0, 0x14, RZ ;  /* 0x0000001400007819 */ /* 0x000fe400000006ff */
[----:B------:R-:W-:-:S04]  /*3230*/  LEA R2, R2, 0x3b800000, 0x17 ;  /* 0x3b80000002027811 */ /* 0x000fc800078eb8ff */
[----:B------:R-:W-:-:S07]  /*3240*/  LOP3.LUT R0, R2, R0, R7, 0xfe, !PT ;  /* 0x0000000002007212 */ /* 0x000fce00078efe07 */
.L_x_936:
[----:B------:R-:W-:Y:S05]  /*3250*/  BSYNC.RECONVERGENT B0 ;  /* 0x0000000000007941 */ /* 0x000fea0003800200 */
.L_x_935:
[----:B------:R-:W-:Y:S01]  /*3260*/  F2FP.F16.F32.PACK_AB R0, RZ, R0 ;  /* 0x00000000ff00723e */ /* 0x000fe200000000ff */
[----:B------:R-:W-:Y:S06]  /*3270*/  BRA `(.L_x_920) ;  /* 0x0000000400187947 */ /* 0x000fec0003800000 */
.L_x_933:
        /* <DEDUP_REMOVED lines=21> */
.L_x_942:
[----:B------:R-:W-:Y:S05]  /*33d0*/  BSYNC.RECONVERGENT B1 ;  /* 0x0000000000017941 */ /* 0x000fea0003800200 */
.L_x_941:
[----:B------:R-:W-:Y:S01]  /*33e0*/  IMAD.SHL.U32 R0, R0, 0x200000, RZ ;  /* 0x0020000000007824 */ /* 0x000fe200078e00ff */
[----:B------:R-:W-:-:S04]  /*33f0*/  LEA R2, R2, 0x37800000, 0x17 ;  /* 0x3780000002027811 */ /* 0x000fc800078eb8ff */
[----:B------:R-:W-:-:S07]  /*3400*/  LOP3.LUT R0, R2, R0, R7, 0xfe, !PT ;  /* 0x0000000002007212 */ /* 0x000fce00078efe07 */
.L_x_940:
[----:B------:R-:W-:Y:S05]  /*3410*/  BSYNC.RECONVERGENT B0 ;  /* 0x0000000000007941 */ /* 0x000fea0003800200 */
.L_x_939:
[----:B------:R-:W-:Y:S01]  /*3420*/  F2FP.F16.F32.PACK_AB R0, RZ, R0 ;  /* 0x00000000ff00723e */ /* 0x000fe200000000ff */
[----:B------:R-:W-:Y:S06]  /*3430*/  BRA `(.L_x_920) ;  /* 0x0000000000a87947 */ /* 0x000fec0003800000 */
.L_x_932:
[----:B------:R-:W-:-:S09]  /*3440*/  UISETP.NE.AND UP0, UPT, UR4, 0x1c, UPT ;  /* 0x0000001c0400788c */ /* 0x000fd2000bf05270 */
[----:B------:R-:W-:Y:S05]  /*3450*/  BRA.U !UP0, `(.L_x_943) ;  /* 0x0000000108947547 */ /* 0x000fea000b800000 */
[----:B------:R-:W-:-:S09]  /*3460*/  UISETP.NE.AND UP0, UPT, UR4, 0x1d, UPT ;  /* 0x0000001d0400788c */ /* 0x000fd2000bf05270 */
[----:B------:R-:W-:Y:S05]  /*3470*/  BRA.U !UP0, `(.L_x_944) ;  /* 0x00000001087c7547 */ /* 0x000fea000b800000 */
[----:B------:R-:W-:-:S09]  /*3480*/  UISETP.NE.AND UP0, UPT, UR4, 0x2c, UPT ;  /* 0x0000002c0400788c */ /* 0x000fd2000bf05270 */
[----:B------:R-:W-:Y:S05]  /*3490*/  BRA.U !UP0, `(.L_x_945) ;  /* 0x0000000108487547 */ /* 0x000fea000b800000 */
.L_x_919:
[----:B------:R-:W-:Y:S01]  /*34a0*/  MOV R2, 0x0 ;  /* 0x0000000000027802 */ /* 0x000fe20000000f00 */
[----:B------:R-:W0:Y:S01]  /*34b0*/  LDCU.64 UR4, c[0x4][0x128] ;  /* 0x01002500ff0477ac */ /* 0x000e220008000a00 */
[----:B------:R-:W-:Y:S02]  /*34c0*/  HFMA2 R8, -RZ, RZ, 0, 4.64916229248046875e-06 ;  /* 0x0000004eff087431 */ /* 0x000fe400000001ff */
[----:B------:R-:W-:Y:S01]  /*34d0*/  IMAD.MOV.U32 R12, RZ, RZ, 0x1 ;  /* 0x00000001ff0c7424 */ /* 0x000fe200078e00ff */
[----:B------:R-:W1:Y:S01]  /*34e0*/  LDCU.64 UR6, c[0x4][0x130] ;  /* 0x01002600ff0677ac */ /* 0x000e620008000a00 */
[----:B------:R-:W2:Y:S01]  /*34f0*/  LDC.64 R2, c[0x4][R2] ;  /* 0x0100000002027b82 */ /* 0x000ea20000000a00 */
[----:B------:R-:W-:Y:S01]  /*3500*/  IMAD.MOV.U32 R13, RZ, RZ, RZ ;  /* 0x000000ffff0d7224 */ /* 0x000fe200078e00ff */
[----:B------:R-:W3:Y:S01]  /*3510*/  LDCU.64 UR8, c[0x4][0x28] ;  /* 0x01000500ff0877ac */ /* 0x000ee20008000a00 */
[----:B0-----:R-:W-:Y:S01]  /*3520*/  MOV R4, UR4 ;  /* 0x0000000400047c02 */ /* 0x001fe20008000f00 */
[----:B------:R-:W-:-:S02]  /*3530*/  IMAD.U32 R5, RZ, RZ, UR5 ;  /* 0x00000005ff057e24 */ /* 0x000fc4000f8e00ff */
[----:B-1----:R-:W-:Y:S02]  /*3540*/  IMAD.U32 R6, RZ, RZ, UR6 ;  /* 0x00000006ff067e24 */ /* 0x002fe4000f8e00ff */
[----:B------:R-:W-:Y:S02]  /*3550*/  IMAD.U32 R7, RZ, RZ, UR7 ;  /* 0x00000007ff077e24 */ /* 0x000fe4000f8e00ff */
[----:B---3--:R-:W-:Y:S02]  /*3560*/  IMAD.U32 R10, RZ, RZ, UR8 ;  /* 0x00000008ff0a7e24 */ /* 0x008fe4000f8e00ff */
[----:B------:R-:W-:-:S07]  /*3570*/  IMAD.U32 R11, RZ, RZ, UR9 ;  /* 0x00000009ff0b7e24 */ /* 0x000fce000f8e00ff */
[----:B------:R-:W-:-:S07]  /*3580*/  LEPC R20, `(.L_x_946) ;  /* 0x000000001014794e */ /* 0x000fce0000000000 */
[----:B--2--5:R-:W-:Y:S05]  /*3590*/  CALL.ABS.NOINC R2 ;  /* 0x0000000002007343 */ /* 0x024fea0003c00000 */
.L_x_946:
[----:B------:R-:W-:Y:S01]  /*35a0*/  PRMT R0, RZ, 0x7610, R0 ;  /* 0x00007610ff007816 */ /* 0x000fe20000000000 */
[----:B------:R-:W-:Y:S06]  /*35b0*/  BRA `(.L_x_920) ;  /* 0x0000000000487947 */ /* 0x000fec0003800000 */
.L_x_945:
        /* <DEDUP_REMOVED lines=8> */
.L_x_948:
[----:B------:R-:W-:Y:S05]  /*3640*/  BSYNC.RECONVERGENT B0 ;  /* 0x0000000000007941 */ /* 0x000fea0003800200 */
.L_x_947:
[----:B------:R-:W-:Y:S01]  /*3650*/  F2FP.F16.F32.PACK_AB R0, RZ, R0 ;  /* 0x00000000ff00723e */ /* 0x000fe200000000ff */
[----:B------:R-:W-:Y:S06]  /*3660*/  BRA `(.L_x_920) ;  /* 0x00000000001c7947 */ /* 0x000fec0003800000 */
.L_x_944:
[----:B------:R-:W2:Y:S02]  /*3670*/  LDG.E.64 R2, desc[UR36][R2.64] ;  /* 0x0000002402027981 */ /* 0x000ea4000c1e1b00 */
[----:B--2---:R-:W0:Y:S02]  /*3680*/  I2F.U64 R0, R2 ;  /* 0x0000000200007312 */ /* 0x004e240000301000 */
[----:B0-----:R-:W-:Y:S01]  /*3690*/  F2FP.F16.F32.PACK_AB R0, RZ, R0 ;  /* 0x00000000ff00723e */ /* 0x001fe200000000ff */
[----:B------:R-:W-:Y:S06]  /*36a0*/  BRA `(.L_x_920) ;  /* 0x00000000000c7947 */ /* 0x000fec0003800000 */
.L_x_943:
[----:B------:R-:W2:Y:S02]  /*36b0*/  LDG.E R2, desc[UR36][R2.64] ;  /* 0x0000002402027981 */ /* 0x000ea4000c1e1900 */
[----:B--2---:R-:W-:-:S04]  /*36c0*/  I2FP.F32.U32 R0, R2 ;  /* 0x0000000200007245 */ /* 0x004fc80000201000 */
[----:B------:R-:W-:-:S07]  /*36d0*/  F2FP.F16.F32.PACK_AB R0, RZ, R0 ;  /* 0x00000000ff00723e */ /* 0x000fce00000000ff */
.L_x_920:
[----:B------:R-:W0:Y:S01]  /*36e0*/  LDCU.64 UR6, c[0x0][0x5e8] ;  /* 0x0000bd00ff0677ac */ /* 0x000e220008000a00 */
[----:B-----5:R-:W-:Y:S02]  /*36f0*/  HADD2.F32 R19, -RZ, R19.H0_H0 ;  /* 0x20000013ff137230 */ /* 0x020fe40000004100 */
[----:B------:R-:W-:Y:S01]  /*3700*/  HADD2.F32 R0, -RZ, R0.H0_H0 ;  /* 0x20000000ff007230 */ /* 0x000fe20000004100 */
[----:B------:R-:W-:Y:S02]  /*3710*/  ULOP3.LUT UR4, UR40, 0xff, URZ, 0xc0, !UPT ;  /* 0x000000ff28047892 */ /* 0x000fe4000f8ec0ff */
[----:B------:R-:W-:Y:S02]  /*3720*/  FMUL.FTZ R19, R19, 0.16666667163372039795 ;  /* 0x3e2aaaab13137820 */ /* 0x000fe40000410000 */
[----:B------:R-:W-:Y:S01]  /*3730*/  UISETP.GT.AND UP0, UPT, UR4, 0x9, UPT ;  /* 0x000000090400788c */ /* 0x000fe2000bf04270 */
[----:B------:R-:W-:-:S04]  /*3740*/  FSETP.GEU.FTZ.AND P0, PT, |R0|, 3, PT ;  /* 0x404000000000780b */ /* 0x000fc80003f1e200 */
[----:B------:R-:W-:-:S04]  /*3750*/  FSEL R19, R19, RZ, !P0 ;  /* 0x000000ff13137208 */ /* 0x000fc80004000000 */
[----:B------:R-:W-:Y:S02]  /*3760*/  F2FP.F16.F32.PACK_AB R19, RZ, R19 ;  /* 0x00000013ff13723e */ /* 0x000fe400000000ff */
[----:B01----:R-:W-:-:S04]  /*3770*/  IADD3 R2, P1, PT, R16, UR6, RZ ;  /* 0x0000000610027c10 */ /* 0x003fc8000ff3e0ff */
[----:B------:R-:W-:Y:S01]  /*3780*/  IADD3.X R3, PT, PT, RZ, UR7, RZ, P1, !PT ;  /* 0x00000007ff037c10 */ /* 0x000fe20008ffe4ff */
[----:B------:R-:W-:Y:S08]  /*3790*/  BRA.U UP0, `(.L_x_949) ;  /* 0x0000000500047547 */ /* 0x000ff0000b800000 */
        /* <DEDUP_REMOVED lines=8> */
[----:B------:R-:W-:-:S04]  /*3820*/  HADD2.F32 R0, -RZ, R19.H0_H0 ;  /* 0x20000013ff007230 */ /* 0x000fc80000004100 */
[----:B------:R-:W0:Y:S02]  /*3830*/  F2I.FTZ.TRUNC.NTZ R5, R0 ;  /* 0x0000000000057305 */ /* 0x000e24000021f100 */
[----:B0-----:R0:W-:Y:S01]  /*3840*/  STG.E.U8 desc[UR36][R2.64], R5 ;  /* 0x0000000502007986 */ /* 0x0011e2000c101124 */
[----:B------:R-:W-:Y:S05]  /*3850*/  BRA `(.L_x_954) ;  /* 0x0000000c00807947 */ /* 0x000fea0003800000 */
.L_x_952:
[----:B------:R-:W-:-:S06]  /*3860*/  HADD2.F32 R5, -RZ, R19.H0_H0 ;  /* 0x20000013ff057230 */ /* 0x000fcc0000004100 */
[----:B------:R-:W0:Y:S02]  /*3870*/  F2I.S64.TRUNC R4, R5 ;  /* 0x0000000500047311 */ /* 0x000e24000020d900 */
[----:B0-----:R1:W-:Y:S01]  /*3880*/  STG.E.U8 desc[UR36][R2.64], R4 ;  /* 0x0000000402007986 */ /* 0x0013e2000c101124 */
[----:B------:R-:W-:Y:S05]  /*3890*/  BRA `(.L_x_954) ;  /* 0x0000000c00707947 */ /* 0x000fea0003800000 */
.L_x_951:
[----:B------:R-:W-:-:S09]  /*38a0*/  UISETP.NE.AND UP0, UPT, UR4, 0x2, UPT ;  /* 0x000000020400788c */ /* 0x000fd2000bf05270 */
[----:B------:R-:W-:Y:S05]  /*38b0*/  BRA.U !UP0, `(.L_x_955) ;  /* 0x0000000108307547 */ /* 0x000fea000b800000 */
[----:B------:R-:W-:-:S09]  /*38c0*/  UISETP.NE.AND UP0, UPT, UR4, 0x3, UPT ;  /* 0x000000030400788c */ /* 0x000fd2000bf05270 */
[----:B------:R-:W-:Y:S05]  /*38d0*/  BRA.U !UP0, `(.L_x_956) ;  /* 0x0000000108187547 */ /* 0x000fea000b800000 */
[----:B------:R-:W-:-:S09]  /*38e0*/  UISETP.NE.AND UP0, UPT, UR4, 0x4, UPT ;  /* 0x000000040400788c */ /* 0x000fd2000bf05270 */
[----:B------:R-:W-:Y:S05]  /*38f0*/  BRA.U UP0, `(.L_x_953) ;  /* 0x0000000900b87547 */ /* 0x000fea000b800000 */
[----:B------:R-:W-:-:S06]  /*3900*/  HADD2.F32 R4, -RZ, R19.H0_H0 ;  /* 0x20000013ff047230 */ /* 0x000fcc0000004100 */
[----:B------:R-:W0:Y:S02]  /*3910*/  F2I.S64.TRUNC R4, R4 ;  /* 0x0000000400047311 */ /* 0x000e24000020d900 */
[----:B0-----:R4:W-:Y:S01]  /*3920*/  STG.E.64 desc[UR36][R2.64], R4 ;  /* 0x0000000402007986 */ /* 0x0019e2000c101b24 */
[----:B------:R-:W-:Y:S05]  /*3930*/  BRA `(.L_x_954) ;  /* 0x0000000c00487947 */ /* 0x000fea0003800000 */
.L_x_956:
[----:B------:R-:W-:-:S06]  /*3940*/  HADD2.F32 R19, -RZ, R19.H0_H0 ;  /* 0x20000013ff137230 */ /* 0x000fcc0000004100 */
[----:B------:R-:W0:Y:S02]  /*3950*/  F2I.FTZ.TRUNC.NTZ R19, R19 ;  /* 0x0000001300137305 */ /* 0x000e24000021f100 */
[----:B0-----:R3:W-:Y:S01]  /*3960*/  STG.E desc[UR36][R2.64], R19 ;  /* 0x0000001302007986 */ /* 0x0017e2000c101924 */
[----:B------:R-:W-:Y:S05]  /*3970*/  BRA `(.L_x_954) ;  /* 0x0000000c00387947 */ /* 0x000fea0003800000 */
.L_x_955:
[----:B------:R-:W-:-:S06]  /*3980*/  HADD2.F32 R19, -RZ, R19.H0_H0 ;  /* 0x20000013ff137230 */ /* 0x000fcc0000004100 */
[----:B------:R-:W0:Y:S02]  /*3990*/  F2I.FTZ.TRUNC.NTZ R19, R19 ;  /* 0x0000001300137305 */ /* 0x000e24000021f100 */
[----:B0-----:R2:W-:Y:S01]  /*39a0*/  STG.E.U16 desc[UR36][R2.64], R19 ;  /* 0x0000001302007986 */ /* 0x0015e2000c101524 */
[----:B------:R-:W-:Y:S05]  /*39b0*/  BRA `(.L_x_954) ;  /* 0x0000000c00287947 */ /* 0x000fea0003800000 */
.L_x_950:
[----:B------:R-:W-:-:S09]  /*39c0*/  UISETP.GT.AND UP0, UPT, UR4, 0x6, UPT ;  /* 0x000000060400788c */ /* 0x000fd2000bf04270 */
[----:B------:R-:W-:Y:S05]  /*39d0*/  BRA.U UP0, `(.L_x_957) ;  /* 0x0000000100247547 */ /* 0x000fea000b800000 */
[----:B------:R-:W-:-:S09]  /*39e0*/  UISETP.NE.AND UP0, UPT, UR4, 0x5, UPT ;  /* 0x000000050400788c */ /* 0x000fd2000bf05270 */
[----:B------:R-:W-:Y:S05]  /*39f0*/  BRA.U !UP0, `(.L_x_958) ;  /* 0x0000000108147547 */ /* 0x000fea000b800000 */
[----:B------:R-:W-:-:S09]  /*3a00*/  UISETP.NE.AND UP0, UPT, UR4, 0x6, UPT ;  /* 0x000000060400788c */ /* 0x000fd2000bf05270 */
[----:B------:R-:W-:Y:S05]  /*3a10*/  BRA.U UP0, `(.L_x_953) ;  /* 0x0000000900707547 */ /* 0x000fea000b800000 */
[----:B------:R-:W-:-:S05]  /*3a20*/  HADD2.F32 R19, -RZ, R19.H0_H0 ;  /* 0x20000013ff137230 */ /* 0x000fca0000004100 */
[----:B------:R0:W-:Y:S01]  /*3a30*/  STG.E desc[UR36][R2.64], R19 ;  /* 0x0000001302007986 */ /* 0x0001e2000c101924 */
[----:B------:R-:W-:Y:S05]  /*3a40*/  BRA `(.L_x_954) ;  /* 0x0000000c00047947 */ /* 0x000fea0003800000 */
.L_x_958:
[----:B------:R0:W-:Y:S01]  /*3a50*/  STG.E.U16 desc[UR36][R2.64], R19 ;  /* 0x0000001302007986 */ /* 0x0001e2000c101524 */
[----:B------:R-:W-:Y:S05]  /*3a60*/  BRA `(.L_x_954) ;  /* 0x0000000800fc7947 */ /* 0x000fea0003800000 */
.L_x_957:
[----:B------:R-:W-:-:S09]  /*3a70*/  UISETP.NE.AND UP0, UPT, UR4, 0x7, UPT ;  /* 0x000000070400788c */ /* 0x000fd2000bf05270 */
[----:B------:R-:W-:Y:S05]  /*3a80*/  BRA.U !UP0, `(.L_x_959) ;  /* 0x0000000108347547 */ /* 0x000fea000b800000 */
[----:B------:R-:W-:-:S09]  /*3a90*/  UISETP.NE.AND UP0, UPT, UR4, 0x8, UPT ;  /* 0x000000080400788c */ /* 0x000fd2000bf05270 */
[----:B------:R-:W-:Y:S05]  /*3aa0*/  BRA.U !UP0, `(.L_x_960) ;  /* 0x0000000108187547 */ /* 0x000fea000b800000 */
[----:B------:R-:W-:-:S09]  /*3ab0*/  UISETP.NE.AND UP0, UPT, UR4, 0x9, UPT ;  /* 0x000000090400788c */ /* 0x000fd2000bf05270 */
[----:B------:R-:W-:Y:S05]  /*3ac0*/  BRA.U UP0, `(.L_x_953) ;  /* 0x0000000900447547 */ /* 0x000fea000b800000 */
[----:B------:R-:W-:Y:S02]  /*3ad0*/  HADD2.F32 R4, -RZ, R19.H0_H0 ;  /* 0x20000013ff047230 */ /* 0x000fe40000004100 */
[----:B------:R-:W-:-:S05]  /*3ae0*/  IMAD.MOV.U32 R5, RZ, RZ, RZ ;  /* 0x000000ffff057224 */ /* 0x000fca00078e00ff */
[----:B------:R0:W-:Y:S01]  /*3af0*/  STG.E.64 desc[UR36][R2.64], R4 ;  /* 0x0000000402007986 */ /* 0x0001e2000c101b24 */
[----:B------:R-:W-:Y:S05]  /*3b00*/  BRA `(.L_x_954) ;  /* 0x0000000800d47947 */ /* 0x000fea0003800000 */
.L_x_960:
[----:B------:R-:W-:-:S05]  /*3b10*/  HADD2.F32 R0, -RZ, R19.H0_H0 ;  /* 0x20000013ff007230 */ /* 0x000fca0000004100 */
[----:B------:R-:W-:-:S04]  /*3b20*/  F2FP.F16.F32.PACK_AB R0, RZ, R0 ;  /* 0x00000000ff00723e */ /* 0x000fc800000000ff */
[----:B------:R-:W-:-:S05]  /*3b30*/  PRMT R0, R0, 0x5410, RZ ;  /* 0x0000541000007816 */ /* 0x000fca00000000ff */
[----:B------:R0:W-:Y:S01]  /*3b40*/  STG.E desc[UR36][R2.64], R0 ;  /* 0x0000000002007986 */ /* 0x0001e2000c101924 */
[----:B------:R-:W-:Y:S05]  /*3b50*/  BRA `(.L_x_954) ;  /* 0x0000000800c07947 */ /* 0x000fea0003800000 */
.L_x_959:
[----:B------:R-:W-:-:S05]  /*3b60*/  HADD2.F32 R4, -RZ, R19.H0_H0 ;  /* 0x20000013ff047230 */ /* 0x000fca0000004100 */
[----:B------:R-:W-:-:S06]  /*3b70*/  FMUL.FTZ R4, R4, 1 ;  /* 0x3f80000004047820 */ /* 0x000fcc0000410000 */
[----:B------:R-:W0:Y:S02]  /*3b80*/  F2F.F64.F32 R4, R4 ;  /* 0x0000000400047310 */ /* 0x000e240000201800 */
[----:B0-----:R0:W-:Y:S01]  /*3b90*/  STG.E.64 desc[UR36][R2.64], R4 ;  /* 0x0000000402007986 */ /* 0x0011e2000c101b24 */
[----:B------:R-:W-:Y:S05]  /*3ba0*/  BRA `(.L_x_954) ;  /* 0x0000000800ac7947 */ /* 0x000fea0003800000 */
.L_x_949:
        /* <DEDUP_REMOVED lines=8> */
[----:B------:R-:W-:-:S05]  /*3c30*/  HADD2.F32 R19, -RZ, R19.H0_H0 ;  /* 0x20000013ff137230 */ /* 0x000fca0000004100 */
[----:B------:R-:W-:-:S04]  /*3c40*/  FSETP.NEU.FTZ.AND P0, PT, R19, RZ, PT ;  /* 0x000000ff1300720b */ /* 0x000fc80003f1d000 */
[----:B------:R-:W-:-:S05]  /*3c50*/  SEL R5, RZ, 0x1, !P0 ;  /* 0x00000001ff057807 */ /* 0x000fca0004000000 */
[----:B------:R0:W-:Y:S01]  /*3c60*/  STG.E.U8 desc[UR36][R2.64], R5 ;  /* 0x0000000502007986 */ /* 0x0001e2000c101124 */
[----:B------:R-:W-:Y:S05]  /*3c70*/  BRA `(.L_x_954) ;  /* 0x0000000800787947 */ /* 0x000fea0003800000 */
.L_x_963:
[----:B------:R-:W-:Y:S01]  /*3c80*/  HADD2.F32 R19, -RZ, R19.H0_H0 ;  /* 0x20000013ff137230 */ /* 0x000fe20000004100 */
[----:B------:R-:W-:-:S04]  /*3c90*/  CS2R R6, SRZ ;  /* 0x0000000000067805 */ /* 0x000fc8000001ff00 */
[----:B------:R-:W-:-:S06]  /*3ca0*/  FMUL.FTZ R4, R19, 1 ;  /* 0x3f80000013047820 */ /* 0x000fcc0000410000 */
[----:B------:R-:W0:Y:S02]  /*3cb0*/  F2F.F64.F32 R4, R4 ;  /* 0x0000000400047310 */ /* 0x000e240000201800 */
[----:B0-----:R0:W-:Y:S01]  /*3cc0*/  STG.E.128 desc[UR36][R2.64], R4 ;  /* 0x0000000402007986 */ /* 0x0011e2000c101d24 */
[----:B------:R-:W-:Y:S05]  /*3cd0*/  BRA `(.L_x_954) ;  /* 0x0000000800607947 */ /* 0x000fea0003800000 */
.L_x_962:
[----:B------:R-:W-:-:S09]  /*3ce0*/  UISETP.NE.AND UP0, UPT, UR4, 0xf, UPT ;  /* 0x0000000f0400788c */ /* 0x000fd2000bf05270 */
[----:B------:R-:W-:Y:S05]  /*3cf0*/  BRA.U !UP0, `(.L_x_964) ;  /* 0x0000000108a07547 */ /* 0x000fea000b800000 */
[----:B------:R-:W-:-:S09]  /*3d00*/  UISETP.NE.AND UP0, UPT, UR4, 0x17, UPT ;  /* 0x000000170400788c */ /* 0x000fd2000bf05270 */
[----:B------:R-:W-:Y:S05]  /*3d10*/  BRA.U !UP0, `(.L_x_965) ;  /* 0x00000001084c7547 */ /* 0x000fea000b800000 */
[----:B------:R-:W-:-:S09]  /*3d20*/  UISETP.NE.AND UP0, UPT, UR4, 0x18, UPT ;  /* 0x000000180400788c */ /* 0x000fd2000bf05270 */
[----:B------:R-:W-:Y:S05]  /*3d30*/  BRA.U UP0, `(.L_x_953) ;  /* 0x0000000500a87547 */ /* 0x000fea000b800000 */
[----:B------:R-:W-:Y:S01]  /*3d40*/  HADD2.F32 R19, -RZ, R19.H0_H0 ;  /* 0x20000013ff137230 */ /* 0x000fe20000004100 */
        /* <DEDUP_REMOVED lines=12> */
.L_x_967:
[----:B------:R-:W-:Y:S05]  /*3e10*/  BSYNC.RECONVERGENT B0 ;  /* 0x0000000000007941 */ /* 0x000fea0003800200 */
.L_x_966:
[----:B------:R-:W-:-:S05]  /*3e20*/  LOP3.LUT R5, R0, 0x80, R5, 0xf8, !PT ;  /* 0x0000008000057812 */ /* 0x000fca00078ef805 */
[----:B------:R0:W-:Y:S01]  /*3e30*/  STG.E.U8 desc[UR36][R2.64], R5 ;  /* 0x0000000502007986 */ /* 0x0001e2000c101124 */
[----:B------:R-:W-:Y:S05]  /*3e40*/  BRA `(.L_x_954) ;  /* 0x0000000800047947 */ /* 0x000fea0003800000 */
.L_x_965:
[----:B------:R-:W-:Y:S01]  /*3e50*/  HADD2.F32 R19, -RZ, R19.H0_H0 ;  /* 0x20000013ff137230 */ /* 0x000fe20000004100 */
        /* <DEDUP_REMOVED lines=14> */
.L_x_969:
[----:B------:R-:W-:Y:S05]  /*3f40*/  BSYNC.RECONVERGENT B0 ;  /* 0x0000000000007941 */ /* 0x000fea0003800200 */
.L_x_968:
[----:B------:R-:W-:-:S05]  /*3f50*/  LOP3.LUT R5, R0, 0x80, R5, 0xf8, !PT ;  /* 0x0000008000057812 */ /* 0x000fca00078ef805 */
[----:B------:R0:W-:Y:S01]  /*3f60*/  STG.E.U8 desc[UR36][R2.64], R5 ;  /* 0x0000000502007986 */ /* 0x0001e2000c101124 */
[----:B------:R-:W-:Y:S05]  /*3f70*/  BRA `(.L_x_954) ;  /* 0x0000000400b87947 */ /* 0x000fea0003800000 */
.L_x_964:
[----:B------:R-:W-:-:S05]  /*3f80*/  HADD2.F32 R0, -RZ, R19.H0_H0 ;  /* 0x20000013ff007230 */ /* 0x000fca0000004100 */
[----:B------:R-:W-:-:S05]  /*3f90*/  F2FP.BF16.F32.PACK_AB R0, RZ, R0 ;  /* 0x00000000ff00723e */ /* 0x000fca00000010ff */
[----:B------:R0:W-:Y:S01]  /*3fa0*/  STG.E.U16 desc[UR36][R2.64], R0 ;  /* 0x0000000002007986 */ /* 0x0001e2000c101524 */
[----:B------:R-:W-:Y:S05]  /*3fb0*/  BRA `(.L_x_954) ;  /* 0x0000000400a87947 */ /* 0x000fea0003800000 */
.L_x_961:
        /* <DEDUP_REMOVED lines=8> */
[----:B------:R-:W-:-:S06]  /*4040*/  HADD2.F32 R5, -RZ, R19.H0_H0 ;  /* 0x20000013ff057230 */ /* 0x000fcc0000004100 */
[----:B------:R-:W0:Y:S02]  /*4050*/  F2I.FTZ.U32.TRUNC.NTZ R5, R5 ;  /* 0x0000000500057305 */ /* 0x000e24000021f000 */
[----:B0-----:R0:W-:Y:S01]  /*4060*/  STG.E.U16 desc[UR36][R2.64], R5 ;  /* 0x0000000502007986 */ /* 0x0011e2000c101524 */
[----:B------:R-:W-:Y:S05]  /*4070*/  BRA `(.L_x_954) ;  /* 0x0000000400787947 */ /* 0x000fea0003800000 */
.L_x_972:
[----:B------:R-:W-:Y:S01]  /*4080*/  HADD2.F32 R5, -RZ, R19.H0_H0 ;  /* 0x20000013ff057230 */ /* 0x000fe20000004100 */
        /* <DEDUP_REMOVED lines=12> */
.L_x_975:
[----:B------:R-:W-:-:S04]  /*4150*/  SHF.R.U32.HI R0, RZ, 0x14, R5 ;  /* 0x00000014ff007819 */ /* 0x000fc80000011605 */
[----:B------:R-:W-:-:S04]  /*4160*/  LOP3.LUT R0, R0, 0x1, RZ, 0xc0, !PT ;  /* 0x0000000100007812 */ /* 0x000fc800078ec0ff */
[----:B------:R-:W-:-:S04]  /*4170*/  IADD3 R0, PT, PT, R5, 0x487ffff, R0 ;  /* 0x0487ffff05007810 */ /* 0x000fc80007ffe000 */
[----:B------:R-:W-:-:S04]  /*4180*/  SHF.R.U32.HI R0, RZ, 0x14, R0 ;  /* 0x00000014ff007819 */ /* 0x000fc80000011600 */
[----:B------:R-:W-:-:S07]  /*4190*/  LOP3.LUT R4, R0, 0xff, RZ, 0xc0, !PT ;  /* 0x000000ff00047812 */ /* 0x000fce00078ec0ff */
.L_x_976:
[----:B------:R-:W-:-:S04]  /*41a0*/  SHF.R.U32.HI R5, RZ, 0x18, R5 ;  /* 0x00000018ff057819 */ /* 0x000fc80000011605 */
[----:B------:R-:W-:-:S04]  /*41b0*/  LOP3.LUT R4, R4, 0x80, R5, 0xf8, !PT ;  /* 0x0000008004047812 */ /* 0x000fc800078ef805 */
[----:B------:R-:W-:-:S07]  /*41c0*/  PRMT R0, R4, 0x7610, R0 ;  /* 0x0000761004007816 */ /* 0x000fce0000000000 */
.L_x_974:
[----:B------:R-:W-:Y:S05]  /*41d0*/  BSYNC.RECONVERGENT B0 ;  /* 0x0000000000007941 */ /* 0x000fea0003800200 */
.L_x_973:
[----:B------:R0:W-:Y:S01]  /*41e0*/  STG.E.U8 desc[UR36][R2.64], R0 ;  /* 0x0000000002007986 */ /* 0x0001e2000c101124 */
[----:B------:R-:W-:Y:S05]  /*41f0*/  BRA `(.L_x_954) ;  /* 0x0000000400187947 */ /* 0x000fea0003800000 */
.L_x_971:
        /* <DEDUP_REMOVED lines=13> */
.L_x_979:
[----:B------:R-:W-:-:S04]  /*42d0*/  SHF.R.U32.HI R0, RZ, 0x15, R5 ;  /* 0x00000015ff007819 */ /* 0x000fc80000011605 */
[----:B------:R-:W-:-:S04]  /*42e0*/  LOP3.LUT R0, R0, 0x1, RZ, 0xc0, !PT ;  /* 0x0000000100007812 */ /* 0x000fc800078ec0ff */
[----:B------:R-:W-:-:S04]  /*42f0*/  IADD3 R0, PT, PT, R5, 0x88fffff, R0 ;  /* 0x088fffff05007810 */ /* 0x000fc80007ffe000 */
[----:B------:R-:W-:-:S04]  /*4300*/  SHF.R.U32.HI R0, RZ, 0x15, R0 ;  /* 0x00000015ff007819 */ /* 0x000fc80000011600 */
[----:B------:R-:W-:-:S07]  /*4310*/  LOP3.LUT R4, R0, 0xff, RZ, 0xc0, !PT ;  /* 0x000000ff00047812 */ /* 0x000fce00078ec0ff */
.L_x_980:
[----:B------:R-:W-:-:S04]  /*4320*/  SHF.R.U32.HI R5, RZ, 0x18, R5 ;  /* 0x00000018ff057819 */ /* 0x000fc80000011605 */
[----:B------:R-:W-:-:S04]  /*4330*/  LOP3.LUT R4, R4, 0x80, R5, 0xf8, !PT ;  /* 0x0000008004047812 */ /* 0x000fc800078ef805 */
[----:B------:R-:W-:-:S07]  /*4340*/  PRMT R0, R4, 0x7610, R0 ;  /* 0x0000761004007816 */ /* 0x000fce0000000000 */
.L_x_978:
[----:B------:R-:W-:Y:S05]  /*4350*/  BSYNC.RECONVERGENT B0 ;  /* 0x0000000000007941 */ /* 0x000fea0003800200 */
.L_x_977:
[----:B------:R0:W-:Y:S01]  /*4360*/  STG.E.U8 desc[UR36][R2.64], R0 ;  /* 0x0000000002007986 */ /* 0x0001e2000c101124 */
[----:B------:R-:W-:Y:S05]  /*4370*/  BRA `(.L_x_954) ;  /* 0x0000000000b87947 */ /* 0x000fea0003800000 */
.L_x_970:
[----:B------:R-:W-:-:S09]  /*4380*/  UISETP.NE.AND UP0, UPT, UR4, 0x1c, UPT ;  /* 0x0000001c0400788c */ /* 0x000fd2000bf05270 */
[----:B------:R-:W-:Y:S05]  /*4390*/  BRA.U !UP0, `(.L_x_981) ;  /* 0x0000000108a47547 */ /* 0x000fea000b800000 */
[----:B------:R-:W-:-:S09]  /*43a0*/  UISETP.NE.AND UP0, UPT, UR4, 0x1d, UPT ;  /* 0x0000001d0400788c */ /* 0x000fd2000bf05270 */
[----:B------:R-:W-:Y:S05]  /*43b0*/  BRA.U !UP0, `(.L_x_982) ;  /* 0x00000001088c7547 */ /* 0x000fea000b800000 */
[----:B------:R-:W-:-:S09]  /*43c0*/  UISETP.NE.AND UP0, UPT, UR4, 0x2c, UPT ;  /* 0x0000002c0400788c */ /* 0x000fd2000bf05270 */
[----:B------:R-:W-:Y:S05]  /*43d0*/  BRA.U !UP0, `(.L_x_983) ;  /* 0x0000000108447547 */ /* 0x000fea000b800000 */
.L_x_953:
[----:B------:R-:W-:Y:S01]  /*43e0*/  MOV R0, 0x0 ;  /* 0x0000000000007802 */ /* 0x000fe20000000f00 */
[----:B------:R-:W0:Y:S01]  /*43f0*/  LDCU.64 UR6, c[0x4][0x128] ;  /* 0x01002500ff0677ac */ /* 0x000e220008000a00 */
[----:B------:R-:W-:Y:S02]  /*4400*/  HFMA2 R8, -RZ, RZ, 0, 6.020069122314453125e-06 ;  /* 0x00000065ff087431 */ /* 0x000fe400000001ff */
[----:B------:R-:W-:Y:S01]  /*4410*/  IMAD.MOV.U32 R12, RZ, RZ, 0x1 ;  /* 0x00000001ff0c7424 */ /* 0x000fe200078e00ff */
[----:B------:R1:W2:Y:S01]  /*4420*/  LDC.64 R2, c[0x4][R0] ;  /* 0x0100000000027b82 */ /* 0x0002a20000000a00 */
[----:B------:R-:W3:Y:S01]  /*4430*/  LDCU.64 UR8, c[0x4][0x130] ;  /* 0x01002600ff0877ac */ /* 0x000ee20008000a00 */
[----:B------:R-:W-:Y:S01]  /*4440*/  IMAD.MOV.U32 R13, RZ, RZ, RZ ;  /* 0x000000ffff0d7224 */ /* 0x000fe200078e00ff */
[----:B------:R-:W4:Y:S01]  /*4450*/  LDCU.64 UR4, c[0x4][0x30] ;  /* 0x01000600ff0477ac */ /* 0x000f220008000a00 */
[----:B0-----:R-:W-:Y:S01]  /*4460*/  MOV R4, UR6 ;  /* 0x0000000600047c02 */ /* 0x001fe20008000f00 */
[----:B------:R-:W-:-:S02]  /*4470*/  IMAD.U32 R5, RZ, RZ, UR7 ;  /* 0x00000007ff057e24 */ /* 0x000fc4000f8e00ff */
[----:B---3--:R-:W-:Y:S02]  /*4480*/  IMAD.U32 R6, RZ, RZ, UR8 ;  /* 0x00000008ff067e24 */ /* 0x008fe4000f8e00ff */
[----:B------:R-:W-:Y:S02]  /*4490*/  IMAD.U32 R7, RZ, RZ, UR9 ;  /* 0x00000009ff077e24 */ /* 0x000fe4000f8e00ff */
[----:B----4-:R-:W-:Y:S02]  /*44a0*/  IMAD.U32 R10, RZ, RZ, UR4 ;  /* 0x00000004ff0a7e24 */ /* 0x010fe4000f8e00ff */
[----:B-1----:R-:W-:-:S07]  /*44b0*/  IMAD.U32 R11, RZ, RZ, UR5 ;  /* 0x00000005ff0b7e24 */ /* 0x002fce000f8e00ff */
[----:B------:R-:W-:-:S07]  /*44c0*/  LEPC R20, `(.L_x_984) ;  /* 0x000000001014794e */ /* 0x000fce0000000000 */
[----:B--2---:R-:W-:Y:S05]  /*44d0*/  CALL.ABS.NOINC R2 ;  /* 0x0000000002007343 */ /* 0x004fea0003c00000 */
.L_x_984:
[----:B------:R-:W-:Y:S05]  /*44e0*/  BRA `(.L_x_954) ;  /* 0x00000000005c7947 */ /* 0x000fea0003800000 */
.L_x_983:
[----:B------:R-:W-:Y:S02]  /*44f0*/  HADD2.F32 R19, -RZ, R19.H0_H0 ;  /* 0x20000013ff137230 */ /* 0x000fe40000004100 */
        /* <DEDUP_REMOVED lines=11> */
[----:B------:R-:W-:-:S05]  /*45b0*/  @!P0 IMAD.MOV R0, RZ, RZ, R6 ;  /* 0x000000ffff008224 */ /* 0x000fca00078e0206 */
[----:B------:R-:W-:-:S05]  /*45c0*/  @P1 MOV R5, R0 ;  /* 0x0000000000051202 */ /* 0x000fca0000000f00 */
[----:B------:R0:W-:Y:S01]  /*45d0*/  STG.E.U8 desc[UR36][R2.64], R5 ;  /* 0x0000000502007986 */ /* 0x0001e2000c101124 */
[----:B------:R-:W-:Y:S05]  /*45e0*/  BRA `(.L_x_954) ;  /* 0x00000000001c7947 */ /* 0x000fea0003800000 */
.L_x_982:
[----:B------:R-:W-:-:S06]  /*45f0*/  HADD2.F32 R4, -RZ, R19.H0_H0 ;  /* 0x20000013ff047230 */ /* 0x000fcc0000004100 */
[----:B------:R-:W0:Y:S02]  /*4600*/  F2I.U64.TRUNC R4, R4 ;  /* 0x0000000400047311 */ /* 0x000e24000020d800 */
[----:B0-----:R0:W-:Y:S01]  /*4610*/  STG.E.64 desc[UR36][R2.64], R4 ;  /* 0x0000000402007986 */ /* 0x0011e2000c101b24 */
[----:B------:R-:W-:Y:S05]  /*4620*/  BRA `(.L_x_954) ;  /* 0x00000000000c7947 */ /* 0x000fea0003800000 */
.L_x_981:
[----:B------:R-:W-:-:S06]  /*4630*/  HADD2.F32 R19, -RZ, R19.H0_H0 ;  /* 0x20000013ff137230 */ /* 0x000fcc0000004100 */
[----:B------:R-:W0:Y:S02]  /*4640*/  F2I.FTZ.U32.TRUNC.NTZ R19, R19 ;  /* 0x0000001300137305 */ /* 0x000e24000021f000 */
[----:B0-----:R0:W-:Y:S02]  /*4650*/  STG.E desc[UR36][R2.64], R19 ;  /* 0x0000001302007986 */ /* 0x0011e4000c101924 */
.L_x_954:
[----:B------:R-:W-:-:S07]  /*4660*/  VIADD R17, R17, 0x80 ;  /* 0x0000008011117836 */ /* 0x000fce0000000000 */
.L_x_879:
[----:B------:R-:W-:Y:S05]  /*4670*/  BSYNC.RECONVERGENT B6 ;  /* 0x0000000000067941 */ /* 0x000fea0003800200 */
.L_x_878:
[----:B------:R-:W5:Y:S01]  /*4680*/  LDCU UR4, c[0x0][0x380] ;  /* 0x00007000ff0477ac */ /* 0x000f620008000800 */
[----:B------:R-:W-:Y:S01]  /*4690*/  BSSY.RECONVERGENT B6, `(.L_x_985) ;  /* 0x0000457000067945 */ /* 0x000fe20003800200 */
[----:B-----5:R-:W-:-:S13]  /*46a0*/  ISETP.GE.AND P0, PT, R17, UR4, PT ;  /* 0x0000000411007c0c */ /* 0x020fda000bf06270 */
[----:B------:R-:W-:Y:S05]  /*46b0*/  @P0 BRA `(.L_x_986) ;  /* 0x0000004400500947 */ /* 0x000fea0003800000 */
[----:B------:R-:W5:Y:S01]  /*46c0*/  LDCU UR4, c[0x0][0x388] ;  /* 0x00007100ff0477ac */ /* 0x000f620008000800 */
[----:B------:R-:W-:Y:S02]  /*46d0*/  IMAD.MOV.U32 R18, RZ, RZ, RZ ;  /* 0x000000ffff127224 */ /* 0x000fe400078e00ff */
[----:B0-----:R-:W-:Y:S02]  /*46e0*/  IMAD.MOV.U32 R0, RZ, RZ, RZ ;  /* 0x000000ffff007224 */ /* 0x001fe400078e00ff */
        /* <DEDUP_REMOVED lines=10> */
[----:B------:R-:W-:-:S04]  /*4790*/  SHF.R.U32.HI R3, RZ, UR5, R2 ;  /* 0x00000005ff037c19 */ /* 0x000fc80008011602 */
[----:B------:R-:W-:-:S05]  /*47a0*/  IADD3 R18, PT, PT, -R3, RZ, RZ ;  /* 0x000000ff03127210 */ /* 0x000fca0007ffe1ff */
        /* <DEDUP_REMOVED lines=338> */
[----:B0-----:R-:W-:-:S07]  /*5cd0*/  IMAD R18, R5, UR4, R18 ;  /* 0x0000000405127c24 */ /* 0x001fce000f8e0212 */
.L_x_987:
        /* <DEDUP_REMOVED lines=19> */
.L_x_991:
[----:B------:R-:W2:Y:S02]  /*5e10*/  LDG.E.U8 R2, desc[UR36][R2.64] ;  /* 0x0000002402027981 */ /* 0x000ea4000c1e1100 */
[----:B--2---:R-:W-:-:S04]  /*5e20*/  I2FP.F32.U32 R0, R2 ;  /* 0x0000000200007245 */ /* 0x004fc80000201000 */
[----:B------:R-:W-:-:S04]  /*5e30*/  F2FP.F16.F32.PACK_AB R0, RZ, R0 ;  /* 0x00000000ff00723e */ /* 0x000fc800000000ff */
[----:B------:R-:W-:Y:S01]  /*5e40*/  PRMT R19, R0, 0x7610, R19 ;  /* 0x0000761000137816 */ /* 0x000fe20000000013 */
[----:B------:R-:W-:Y:S06]  /*5e50*/  BRA `(.L_x_993) ;  /* 0x0000000c00b47947 */ /* 0x000fec0003800000 */
.L_x_990:
        /* <DEDUP_REMOVED lines=11> */
.L_x_995:
[----:B------:R-:W2:Y:S02]  /*5f10*/  LDG.E R2, desc[UR36][R2.64] ;  /* 0x0000002402027981 */ /* 0x000ea4000c1e1900 */
[----:B--2---:R-:W-:-:S04]  /*5f20*/  I2FP.F32.S32 R0, R2 ;  /* 0x0000000200007245 */ /* 0x004fc80000201400 */
[----:B------:R-:W-:-:S04]  /*5f30*/  F2FP.F16.F32.PACK_AB R0, RZ, R0 ;  /* 0x00000000ff00723e */ /* 0x000fc800000000ff */
[----:B------:R-:W-:Y:S01]  /*5f40*/  PRMT R19, R0, 0x7610, R19 ;  /* 0x0000761000137816 */ /* 0x000fe20000000013 */
[----:B------:R-:W-:Y:S06]  /*5f50*/  BRA `(.L_x_993) ;  /* 0x0000000c00747947 */ /* 0x000fec0003800000 */
.L_x_994:
[----:B------:R-:W2:Y:S02]  /*5f60*/  LDG.E.U16 R2, desc[UR36][R2.64] ;  /* 0x0000002402027981 */ /* 0x000ea4000c1e1500 */
[----:B--2---:R-:W0:Y:S02]  /*5f70*/  I2F.S16 R0, R2 ;  /* 0x0000000200007306 */ /* 0x004e240000101400 */
[----:B0-----:R-:W-:-:S04]  /*5f80*/  F2FP.F16.F32.PACK_AB R0, RZ, R0 ;  /* 0x00000000ff00723e */ /* 0x001fc800000000ff */
[----:B------:R-:W-:Y:S01]  /*5f90*/  PRMT R19, R0, 0x7610, R19 ;  /* 0x0000761000137816 */ /* 0x000fe20000000013 */
[----:B------:R-:W-:Y:S06]  /*5fa0*/  BRA `(.L_x_993) ;  /* 0x0000000c00607947 */ /* 0x000fec0003800000 */
.L_x_989:
        /* <DEDUP_REMOVED lines=9> */
.L_x_997:
[----:B------:R1:W5:Y:S01]  /*6040*/  LDG.E.U16 R19, desc[UR36][R2.64] ;  /* 0x0000002402137981 */ /* 0x000362000c1e1500 */
[----:B------:R-:W-:Y:S05]  /*6050*/  BRA `(.L_x_993) ;  /* 0x0000000c00347947 */ /* 0x000fea0003800000 */
.L_x_996:
        /* <DEDUP_REMOVED lines=9> */
.L_x_999:
[----:B------:R0:W5:Y:S01]  /*60f0*/  LDG.E.U16 R19, desc[UR36][R2.64] ;  /* 0x0000002402137981 */ /* 0x000162000c1e1500 */
[----:B------:R-:W-:Y:S05]  /*6100*/  BRA `(.L_x_993) ;  /* 0x0000000c00087947 */ /* 0x000fea0003800000 */
.L_x_998:
        /* <DEDUP_REMOVED lines=9> */
.L_x_988:
        /* <DEDUP_REMOVED lines=14> */
.L_x_1002:
        /* <DEDUP_REMOVED lines=9> */
.L_x_1001:
        /* <DEDUP_REMOVED lines=14> */
[----:B------:R-:W-:-:S05]  /*63f0*/  VIADD R5, R5, 0xfffffffc ;  /* 0xfffffffc05057836 */ /* 0x000fca0000000000 */
[C---:B------:R-:W-:Y:S02]  /*6400*/  SHF.L.U32 R6, R4.reuse, R5, RZ ;  /* 0x0000000504067219 */ /* 0x040fe400000006ff */
[----:B------:R-:W-:Y:S01]  /*6410*/  SHF.L.U32 R7, R5, 0x17, RZ ;  /* 0x0000001705077819 */ /* 0x000fe200000006ff */
        /* <DEDUP_REMOVED lines=10> */
.L_x_1004:
        /* <DEDUP_REMOVED lines=11> */
[----:B------:R-:W-:-:S04]  /*6570*/  F2FP.F16.F32.PACK_AB R0, RZ, R0 ;  /* 0x00000000ff00723e */ /* 0x000fc800000000ff */
[----:B------:R-:W-:Y:S01]  /*6580*/  PRMT R19, R0, 0x7610, R19 ;  /* 0x0000761000137816 */ /* 0x000fe20000000013 */
[----:B------:R-:W-:Y:S06]  /*6590*/  BRA `(.L_x_993) ;  /* 0x0000000400e47947 */ /* 0x000fec0003800000 */
.L_x_1003:
[----:B------:R-:W2:Y:S02]  /*65a0*/  LDG.E.U16 R0, desc[UR36][R2.64] ;  /* 0x0000002402007981 */ /* 0x000ea4000c1e1500 */
[----:B--2---:R-:W-:-:S05]  /*65b0*/  IMAD.U32 R0, R0, 0x10000, RZ ;  /* 0x0001000000007824 */ /* 0x004fca00078e00ff */
[----:B------:R-:W-:-:S04]  /*65c0*/  F2FP.F16.F32.PACK_AB R0, RZ, R0 ;  /* 0x00000000ff00723e */ /* 0x000fc800000000ff */
[----:B------:R-:W-:Y:S01]  /*65d0*/  PRMT R19, R0, 0x7610, R19 ;  /* 0x0000761000137816 */ /* 0x000fe20000000013 */
[----:B------:R-:W-:Y:S06]  /*65e0*/  BRA `(.L_x_993) ;  /* 0x0000000400d07947 */ /* 0x000fec0003800000 */
.L_x_1000:
        /* <DEDUP_REMOVED lines=13> */
.L_x_1007:
        /* <DEDUP_REMOVED lines=21> */
.L_x_1011:
[----:B------:R-:W-:Y:S05]  /*6810*/  BSYNC.RECONVERGENT B1 ;  /* 0x0000000000017941 */ /* 0x000fea0003800200 */
.L_x_1010:
[----:B------:R-:W-:Y:S01]  /*6820*/  IMAD.SHL.U32 R0, R0, 0x100000, RZ ;  /* 0x0010000000007824 */ /* 0x000fe200078e00ff */
[----:B------:R-:W-:-:S04]  /*6830*/  LEA R2, R2, 0x3b800000, 0x17 ;  /* 0x3b80000002027811 */ /* 0x000fc800078eb8ff */
[----:B------:R-:W-:-:S07]  /*6840*/  LOP3.LUT R0, R2, R0, R7, 0xfe, !PT ;  /* 0x0000000002007212 */ /* 0x000fce00078efe07 */
.L_x_1009:
[----:B------:R-:W-:Y:S05]  /*6850*/  BSYNC.RECONVERGENT B0 ;  /* 0x0000000000007941 */ /* 0x000fea0003800200 */
.L_x_1008:
[----:B------:R-:W-:-:S04]  /*6860*/  F2FP.F16.F32.PACK_AB R0, RZ, R0 ;  /* 0x00000000ff00723e */ /* 0x000fc800000000ff */
[----:B------:R-:W-:Y:S01]  /*6870*/  PRMT R19, R0, 0x7610, R19 ;  /* 0x0000761000137816 */ /* 0x000fe20000000013 */
[----:B------:R-:W-:Y:S06]  /*6880*/  BRA `(.L_x_993) ;  /* 0x0000000400287947 */ /* 0x000fec0003800000 */
.L_x_1006:
        /* <DEDUP_REMOVED lines=21> */
.L_x_1015:
[----:B------:R-:W-:Y:S05]  /*69e0*/  BSYNC.RECONVERGENT B1 ;  /* 0x0000000000017941 */ /* 0x000fea0003800200 */
.L_x_1014:
[----:B------:R-:W-:Y:S01]  /*69f0*/  IMAD.SHL.U32 R0, R0, 0x200000, RZ ;  /* 0x0020000000007824 */ /* 0x000fe200078e00ff */
[----:B------:R-:W-:-:S04]  /*6a00*/  LEA R2, R2, 0x37800000, 0x17 ;  /* 0x3780000002027811 */ /* 0x000fc800078eb8ff */
[----:B------:R-:W-:-:S07]  /*6a10*/  LOP3.LUT R0, R2, R0, R7, 0xfe, !PT ;  /* 0x0000000002007212 */ /* 0x000fce00078efe07 */
.L_x_1013:
[----:B------:R-:W-:Y:S05]  /*6a20*/  BSYNC.RECONVERGENT B0 ;  /* 0x0000000000007941 */ /* 0x000fea0003800200 */
.L_x_1012:
[----:B------:R-:W-:-:S04]  /*6a30*/  F2FP.F16.F32.PACK_AB R0, RZ, R0 ;  /* 0x00000000ff00723e */ /* 0x000fc800000000ff */
[----:B------:R-:W-:Y:S01]  /*6a40*/  PRMT R19, R0, 0x7610, R19 ;  /* 0x0000761000137816 */ /* 0x000fe20000000013 */
[----:B------:R-:W-:Y:S06]  /*6a50*/  BRA `(.L_x_993) ;  /* 0x0000000000b47947 */ /* 0x000fec0003800000 */
.L_x_1005:
        /* <DEDUP_REMOVED lines=12> */
[----:B------:R-:W-:Y:S01]  /*6b20*/  @!P0 IMAD.MOV.U32 R0, RZ, RZ, 0x7f800001 ;  /* 0x7f800001ff008424 */ /* 0x000fe200078e00ff */
[----:B------:R-:W-:-:S07]  /*6b30*/  @P0 SHF.L.U32 R0, R2, 0x17, RZ ;  /* 0x0000001702000819 */ /* 0x000fce00000006ff */
.L_x_1019:
[----:B------:R-:W-:Y:S05]  /*6b40*/  BSYNC.RECONVERGENT B0 ;  /* 0x0000000000007941 */ /* 0x000fea0003800200 */
.L_x_1018:
[----:B------:R-:W-:-:S04]  /*6b50*/  F2FP.F16.F32.PACK_AB R0, RZ, R0 ;  /* 0x00000000ff00723e */ /* 0x000fc800000000ff */
[----:B------:R-:W-:Y:S01]  /*6b60*/  PRMT R19, R0, 0x7610, R19 ;  /* 0x0000761000137816 */ /* 0x000fe20000000013 */
[----:B------:R-:W-:Y:S06]  /*6b70*/  BRA `(.L_x_993) ;  /* 0x00000000006c7947 */ /* 0x000fec0003800000 */
.L_x_992:
        /* <DEDUP_REMOVED lines=16> */
.L_x_1020:
[----:B------:R-:W-:Y:S01]  /*6c80*/  PRMT R19, RZ, 0x7610, R19 ;  /* 0x00007610ff137816 */ /* 0x000fe20000000013 */
[----:B------:R-:W-:Y:S06]  /*6c90*/  BRA `(.L_x_993) ;  /* 0x0000000000247947 */ /* 0x000fec0003800000 */
.L_x_1017:
[----:B------:R-:W2:Y:S02]  /*6ca0*/  LDG.E.64 R2, desc[UR36][R2.64] ;  /* 0x0000002402027981 */ /* 0x000ea4000c1e1b00 */
[----:B--2---:R-:W0:Y:S02]  /*6cb0*/  I2F.U64 R0, R2 ;  /* 0x0000000200007312 */ /* 0x004e240000301000 */
[----:B0-----:R-:W-:-:S04]  /*6cc0*/  F2FP.F16.F32.PACK_AB R0, RZ, R0 ;  /* 0x00000000ff00723e */ /* 0x001fc800000000ff */
[----:B------:R-:W-:Y:S01]  /*6cd0*/  PRMT R19, R0, 0x7610, R19 ;  /* 0x0000761000137816 */ /* 0x000fe20000000013 */
[----:B------:R-:W-:Y:S06]  /*6ce0*/  BRA `(.L_x_993) ;  /* 0x0000000000107947 */ /* 0x000fec0003800000 */
.L_x_1016:
[----:B------:R-:W2:Y:S02]  /*6cf0*/  LDG.E R2, desc[UR36][R2.64] ;  /* 0x0000002402027981 */ /* 0x000ea4000c1e1900 */
[----:B--2---:R-:W-:-:S04]  /*6d00*/  I2FP.F32.U32 R0, R2 ;  /* 0x0000000200007245 */ /* 0x004fc80000201000 */
[----:B------:R-:W-:-:S04]  /*6d10*/  F2FP.F16.F32.PACK_AB R0, RZ, R0 ;  /* 0x00000000ff00723e */ /* 0x000fc800000000ff */
[----:B------:R-:W-:-:S07]  /*6d20*/  PRMT R19, R0, 0x7610, R19 ;  /* 0x0000761000137816 */ /* 0x000fce0000000013 */
.L_x_993:
[----:B------:R-:W0:Y:S01]  /*6d30*/  LDCU.64 UR6, c[0x0][0x5f8] ;  /* 0x0000bf00ff0677ac */ /* 0x000e220008000a00 */
[----:B------:R-:W-:-:S04]  /*6d40*/  UPRMT UR4, UR40, 0x7772, URZ ;  /* 0x0000777228047896 */ /* 0x000fc800080000ff */
[----:B------:R-:W-:Y:S01]  /*6d50*/  UISETP.GT.AND UP0, UPT, UR4, 0x9, UPT ;  /* 0x000000090400788c */ /* 0x000fe2000bf04270 */
[----:B01----:R-:W-:-:S04]  /*6d60*/  IADD3 R2, P0, PT, R18, UR6, RZ ;  /* 0x0000000612027c10 */ /* 0x003fc8000ff1e0ff */
        /* <DEDUP_REMOVED lines=14> */
.L_x_1024:
[----:B------:R-:W2:Y:S02]  /*6e50*/  LDG.E.U8 R2, desc[UR36][R2.64] ;  /* 0x0000002402027981 */ /* 0x000ea4000c1e1100 */
[----:B--2---:R-:W-:-:S04]  /*6e60*/  I2FP.F32.U32 R0, R2 ;  /* 0x0000000200007245 */ /* 0x004fc80000201000 */
[----:B------:R-:W-:Y:S01]  /*6e70*/  F2FP.F16.F32.PACK_AB R0, RZ, R0 ;  /* 0x00000000ff00723e */ /* 0x000fe200000000ff */
[----:B------:R-:W-:Y:S06]  /*6e80*/  BRA `(.L_x_1026) ;  /* 0x0000000c007c7947 */ /* 0x000fec0003800000 */
.L_x_1023:
        /* <DEDUP_REMOVED lines=10> */
.L_x_1028:
[----:B------:R-:W2:Y:S02]  /*6f30*/  LDG.E R2, desc[UR36][R2.64] ;  /* 0x0000002402027981 */ /* 0x000ea4000c1e1900 */
[----:B--2---:R-:W-:-:S04]  /*6f40*/  I2FP.F32.S32 R0, R2 ;  /* 0x0000000200007245 */ /* 0x004fc80000201400 */
[----:B------:R-:W-:Y:S01]  /*6f50*/  F2FP.F16.F32.PACK_AB R0, RZ, R0 ;  /* 0x00000000ff00723e */ /* 0x000fe200000000ff */
[----:B------:R-:W-:Y:S06]  /*6f60*/  BRA `(.L_x_1026) ;  /* 0x0000000c00447947 */ /* 0x000fec0003800000 */
.L_x_1027:
[----:B------:R-:W2:Y:S02]  /*6f70*/  LDG.E.U16 R2, desc[UR36][R2.64] ;  /* 0x0000002402027981 */ /* 0x000ea4000c1e1500 */
[----:B--2---:R-:W0:Y:S02]  /*6f80*/  I2F.S16 R0, R2 ;  /* 0x0000000200007306 */ /* 0x004e240000101400 */
[----:B0-----:R-:W-:Y:S01]  /*6f90*/  F2FP.F16.F32.PACK_AB R0, RZ, R0 ;  /* 0x00000000ff00723e */ /* 0x001fe200000000ff */
[----:B------:R-:W-:Y:S06]  /*6fa0*/  BRA `(.L_x_1026) ;  /* 0x0000000c00347947 */ /* 0x000fec0003800000 */
.L_x_1022:
        /* <DEDUP_REMOVED lines=9> */
.L_x_1030:
[----:B------:R0:W5:Y:S01]  /*7040*/  LDG.E.U16 R0, desc[UR36][R2.64] ;  /* 0x0000002402007981 */ /* 0x000162000c1e1500 */
[----:B------:R-:W-:Y:S05]  /*7050*/  BRA `(.L_x_1026) ;  /* 0x0000000c00087947 */ /* 0x000fea0003800000 */
.L_x_1029:
        /* <DEDUP_REMOVED lines=9> */
.L_x_1032:
[----:B------:R1:W5:Y:S01]  /*70f0*/  LDG.E.U16 R0, desc[UR36][R2.64] ;  /* 0x0000002402007981 */ /* 0x000362000c1e1500 */
[----:B------:R-:W-:Y:S05]  /*7100*/  BRA `(.L_x_1026) ;  /* 0x0000000800dc7947 */ /* 0x000fea0003800000 */
.L_x_1031:
        /* <DEDUP_REMOVED lines=8> */
.L_x_1021:
        /* <DEDUP_REMOVED lines=13> */
.L_x_1035:
        /* <DEDUP_REMOVED lines=8> */
.L_x_1034:
        /* <DEDUP_REMOVED lines=27> */
.L_x_1037:
        /* <DEDUP_REMOVED lines=11> */
[----:B------:R-:W-:Y:S01]  /*7540*/  F2FP.F16.F32.PACK_AB R0, RZ, R0 ;  /* 0x00000000ff00723e */ /* 0x000fe200000000ff */
[----:B------:R-:W-:Y:S06]  /*7550*/  BRA `(.L_x_1026) ;  /* 0x0000000400c87947 */ /* 0x000fec0003800000 */
.L_x_1036:
[----:B------:R-:W2:Y:S02]  /*7560*/  LDG.E.U16 R0, desc[UR36][R2.64] ;  /* 0x0000002402007981 */ /* 0x000ea4000c1e1500 */
[----:B--2---:R-:W-:-:S04]  /*7570*/  SHF.L.U32 R0, R0, 0x10, RZ ;  /* 0x0000001000007819 */ /* 0x004fc800000006ff */
[----:B------:R-:W-:Y:S01]  /*7580*/  F2FP.F16.F32.PACK_AB R0, RZ, R0 ;  /* 0x00000000ff00723e */ /* 0x000fe200000000ff */
[----:B------:R-:W-:Y:S06]  /*7590*/  BRA `(.L_x_1026) ;  /* 0x0000000400b87947 */ /* 0x000fec0003800000 */
.L_x_1033:
        /* <DEDUP_REMOVED lines=12> */
.L_x_1040:
        /* <DEDUP_REMOVED lines=21> */
.L_x_1044:
[----:B------:R-:W-:Y:S05]  /*77b0*/  BSYNC.RECONVERGENT B1 ;  /* 0x0000000000017941 */ /* 0x000fea0003800200 */
.L_x_1043:
[----:B------:R-:W-:Y:S02]  /*77c0*/  SHF.L.U32 R0, R0, 0x14, RZ ;  /* 0x0000001400007819 */ /* 0x000fe400000006ff */
[----:B------:R-:W-:-:S04]  /*77d0*/  LEA R2, R2, 0x3b800000, 0x17 ;  /* 0x3b80000002027811 */ /* 0x000fc800078eb8ff */
[----:B------:R-:W-:-:S07]  /*77e0*/  LOP3.LUT R0, R2, R0, R7, 0xfe, !PT ;  /* 0x0000000002007212 */ /* 0x000fce00078efe07 */
.L_x_1042:
[----:B------:R-:W-:Y:S05]  /*77f0*/  BSYNC.RECONVERGENT B0 ;  /* 0x0000000000007941 */ /* 0x000fea0003800200 */
.L_x_1041:
[----:B------:R-:W-:Y:S01]  /*7800*/  F2FP.F16.F32.PACK_AB R0, RZ, R0 ;  /* 0x00000000ff00723e */ /* 0x000fe200000000ff */
[----:B------:R-:W-:Y:S06]  /*7810*/  BRA `(.L_x_1026) ;  /* 0x0000000400187947 */ /* 0x000fec0003800000 */
.L_x_1039:
        /* <DEDUP_REMOVED lines=21> */
.L_x_1048:
[----:B------:R-:W-:Y:S05]  /*7970*/  BSYNC.RECONVERGENT B1 ;  /* 0x0000000000017941 */ /* 0x000fea0003800200 */
.L_x_1047:
[----:B------:R-:W-:Y:S02]  /*7980*/  SHF.L.U32 R0, R0, 0x15, RZ ;  /* 0x0000001500007819 */ /* 0x000fe400000006ff */
[----:B------:R-:W-:-:S04]  /*7990*/  LEA R2, R2, 0x37800000, 0x17 ;  /* 0x3780000002027811 */ /* 0x000fc800078eb8ff */
[----:B------:R-:W-:-:S07]  /*79a0*/  LOP3.LUT R0, R2, R0, R7, 0xfe, !PT ;  /* 0x0000000002007212 */ /* 0x000fce00078efe07 */
.L_x_1046:
[----:B------:R-:W-:Y:S05]  /*79b0*/  BSYNC.RECONVERGENT B0 ;  /* 0x0000000000007941 */ /* 0x000fea0003800200 */
.L_x_1045:
[----:B------:R-:W-:Y:S01]  /*79c0*/  F2FP.F16.F32.PACK_AB R0, RZ, R0 ;  /* 0x00000000ff00723e */ /* 0x000fe200000000ff */
[----:B------:R-:W-:Y:S06]  /*79d0*/  BRA `(.L_x_1026) ;  /* 0x0000000000a87947 */ /* 0x000fec0003800000 */
.L_x_1038:
        /* <DEDUP_REMOVED lines=14> */
.L_x_1052:
[----:B------:R-:W-:Y:S05]  /*7ac0*/  BSYNC.RECONVERGENT B0 ;  /* 0x0000000000007941 */ /* 0x000fea0003800200 */
.L_x_1051:
[----:B------:R-:W-:Y:S01]  /*7ad0*/  F2FP.F16.F32.PACK_AB R0, RZ, R0 ;  /* 0x00000000ff00723e */ /* 0x000fe200000000ff */
[----:B------:R-:W-:Y:S06]  /*7ae0*/  BRA `(.L_x_1026) ;  /* 0x0000000000647947 */ /* 0x000fec0003800000 */
.L_x_1025:
        /* <DEDUP_REMOVED lines=16> */
.L_x_1053:
[----:B------:R-:W-:Y:S01]  /*7bf0*/  PRMT R0, RZ, 0x7610, R0 ;  /* 0x00007610ff007816 */ /* 0x000fe20000000000 */
[----:B------:R-:W-:Y:S06]  /*7c00*/  BRA `(.L_x_1026) ;  /* 0x00000000001c7947 */ /* 0x000fec0003800000 */
.L_x_1050:
[----:B------:R-:W2:Y:S02]  /*7c10*/  LDG.E.64 R2, desc[UR36][R2.64] ;  /* 0x0000002402027981 */ /* 0x000ea4000c1e1b00 */
[----:B--2---:R-:W0:Y:S02]  /*7c20*/  I2F.U64 R0, R2 ;  /* 0x0000000200007312 */ /* 0x004e240000301000 */
[----:B0-----:R-:W-:Y:S01]  /*7c30*/  F2FP.F16.F32.PACK_AB R0, RZ, R0 ;  /* 0x00000000ff00723e */ /* 0x001fe200000000ff */
[----:B------:R-:W-:Y:S06]  /*7c40*/  BRA `(.L_x_1026) ;  /* 0x00000000000c7947 */ /* 0x000fec0003800000 */
.L_x_1049:
[----:B------:R-:W2:Y:S02]  /*7c50*/  LDG.E R2, desc[UR36][R2.64] ;  /* 0x0000002402027981 */ /* 0x000ea4000c1e1900 */
[----:B--2---:R-:W-:-:S04]  /*7c60*/  I2FP.F32.U32 R0, R2 ;  /* 0x0000000200007245 */ /* 0x004fc80000201000 */
[----:B------:R-:W-:-:S07]  /*7c70*/  F2FP.F16.F32.PACK_AB R0, RZ, R0 ;  /* 0x00000000ff00723e */ /* 0x000fce00000000ff */
.L_x_1026:
        /* <DEDUP_REMOVED lines=9> */
[----:B01----:R-:W-:-:S05]  /*7d10*/  IADD3 R2, P1, PT, R16, UR4, RZ ;  /* 0x0000000410027c10 */ /* 0x003fca000ff3e0ff */
        /* <DEDUP_REMOVED lines=14> */
.L_x_1057:
[----:B------:R-:W-:-:S06]  /*7e00*/  HADD2.F32 R5, -RZ, R19.H0_H0 ;  /* 0x20000013ff057230 */ /* 0x000fcc0000004100 */
[----:B------:R-:W0:Y:S02]  /*7e10*/  F2I.S64.TRUNC R4, R5 ;  /* 0x0000000500047311 */ /* 0x000e24000020d900 */
[----:B0-----:R0:W-:Y:S01]  /*7e20*/  STG.E.U8 desc[UR36][R2.64], R4 ;  /* 0x0000000402007986 */ /* 0x0011e2000c101124 */
[----:B------:R-:W-:Y:S05]  /*7e30*/  BRA `(.L_x_1059) ;  /* 0x0000000c006c7947 */ /* 0x000fea0003800000 */
.L_x_1056:
        /* <DEDUP_REMOVED lines=10> */
.L_x_1061:
[----:B------:R-:W-:-:S06]  /*7ee0*/  HADD2.F32 R19, -RZ, R19.H0_H0 ;  /* 0x20000013ff137230 */ /* 0x000fcc0000004100 */
[----:B------:R-:W0:Y:S02]  /*7ef0*/  F2I.FTZ.TRUNC.NTZ R19, R19 ;  /* 0x0000001300137305 */ /* 0x000e24000021f100 */
[----:B0-----:R0:W-:Y:S01]  /*7f00*/  STG.E desc[UR36][R2.64], R19 ;  /* 0x0000001302007986 */ /* 0x0011e2000c101924 */
[----:B------:R-:W-:Y:S05]  /*7f10*/  BRA `(.L_x_1059) ;  /* 0x0000000c00347947 */ /* 0x000fea0003800000 */
.L_x_1060:
[----:B------:R-:W-:-:S06]  /*7f20*/  HADD2.F32 R19, -RZ, R19.H0_H0 ;  /* 0x20000013ff137230 */ /* 0x000fcc0000004100 */
[----:B------:R-:W0:Y:S02]  /*7f30*/  F2I.FTZ.TRUNC.NTZ R19, R19 ;  /* 0x0000001300137305 */ /* 0x000e24000021f100 */
[----:B0-----:R0:W-:Y:S01]  /*7f40*/  STG.E.U16 desc[UR36][R2.64], R19 ;  /* 0x0000001302007986 */ /* 0x0011e2000c101524 */
[----:B------:R-:W-:Y:S05]  /*7f50*/  BRA `(.L_x_1059) ;  /* 0x0000000c00247947 */ /* 0x000fea0003800000 */
.L_x_1055:
        /* <DEDUP_REMOVED lines=9> */
.L_x_1063:
[----:B------:R0:W-:Y:S01]  /*7ff0*/  STG.E.U16 desc[UR36][R2.64], R19 ;  /* 0x0000001302007986 */ /* 0x0001e2000c101524 */
[----:B------:R-:W-:Y:S05]  /*8000*/  BRA `(.L_x_1059) ;  /* 0x0000000800f87947 */ /* 0x000fea0003800000 */
.L_x_1062:
        /* <DEDUP_REMOVED lines=10> */
.L_x_1065:
[----:B------:R-:W-:-:S05]  /*80b0*/  HADD2.F32 R0, -RZ, R19.H0_H0 ;  /* 0x20000013ff007230 */ /* 0x000fca0000004100 */
[----:B------:R-:W-:-:S04]  /*80c0*/  F2FP.F16.F32.PACK_AB R0, RZ, R0 ;  /* 0x00000000ff00723e */ /* 0x000fc800000000ff */
[----:B------:R-:W-:-:S05]  /*80d0*/  PRMT R0, R0, 0x5410, RZ ;  /* 0x0000541000007816 */ /* 0x000fca00000000ff */
[----:B------:R0:W-:Y:S01]  /*80e0*/  STG.E desc[UR36][R2.64], R0 ;  /* 0x0000000002007986 */ /* 0x0001e2000c101924 */
[----:B------:R-:W-:Y:S05]  /*80f0*/  BRA `(.L_x_1059) ;  /* 0x0000000800bc7947 */ /* 0x000fea0003800000 */
.L_x_1064:
[----:B------:R-:W-:-:S05]  /*8100*/  HADD2.F32 R4, -RZ, R19.H0_H0 ;  /* 0x20000013ff047230 */ /* 0x000fca0000004100 */
[----:B------:R-:W-:-:S06]  /*8110*/  FMUL.FTZ R4, R4, 1 ;  /* 0x3f80000004047820 */ /* 0x000fcc0000410000 */
[----:B------:R-:W0:Y:S02]  /*8120*/  F2F.F64.F32 R4, R4 ;  /* 0x0000000400047310 */ /* 0x000e240000201800 */
[----:B0-----:R0:W-:Y:S01]  /*8130*/  STG.E.64 desc[UR36][R2.64], R4 ;  /* 0x0000000402007986 */ /* 0x0011e2000c101b24 */
[----:B------:R-:W-:Y:S05]  /*8140*/  BRA `(.L_x_1059) ;  /* 0x0000000800a87947 */ /* 0x000fea0003800000 */
.L_x_1054:
        /* <DEDUP_REMOVED lines=14> */
.L_x_1069:
[----:B------:R-:W-:Y:S01]  /*8230*/  HADD2.F32 R5, -RZ, R19.H0_H0 ;  /* 0x20000013ff057230 */ /* 0x000fe20000004100 */
        /* <DEDUP_REMOVED lines=17> */
.L_x_1072:
[----:B------:R-:W-:-:S04]  /*8350*/  SHF.R.U32.HI R5, RZ, 0x18, R5 ;  /* 0x00000018ff057819 */ /* 0x000fc80000011605 */
[----:B------:R-:W-:-:S07]  /*8360*/  LOP3.LUT R0, R0, 0x80, R5, 0xf8, !PT ;  /* 0x0000008000007812 */ /* 0x000fce00078ef805 */
.L_x_1071:
[----:B------:R-:W-:Y:S05]  /*8370*/  BSYNC.RECONVERGENT B0 ;  /* 0x0000000000007941 */ /* 0x000fea0003800200 */
.L_x_1070:
[----:B------:R3:W-:Y:S01]  /*8380*/  STG.E.U8 desc[UR36][R2.64], R0 ;  /* 0x0000000002007986 */ /* 0x0007e2000c101124 */
[----:B------:R-:W-:Y:S05]  /*8390*/  BRA `(.L_x_1059) ;  /* 0x0000000800147947 */ /* 0x000fea0003800000 */
.L_x_1068:
[----:B------:R-:W-:Y:S01]  /*83a0*/  HADD2.F32 R5, -RZ, R19.H0_H0 ;  /* 0x20000013ff057230 */ /* 0x000fe20000004100 */
        /* <DEDUP_REMOVED lines=17> */
.L_x_1075:
[----:B------:R-:W-:-:S04]  /*84c0*/  SHF.R.U32.HI R5, RZ, 0x18, R5 ;  /* 0x00000018ff057819 */ /* 0x000fc80000011605 */
[----:B------:R-:W-:-:S07]  /*84d0*/  LOP3.LUT R0, R0, 0x80, R5, 0xf8, !PT ;  /* 0x0000008000007812 */ /* 0x000fce00078ef805 */
.L_x_1074:
[----:B------:R-:W-:Y:S05]  /*84e0*/  BSYNC.RECONVERGENT B0 ;  /* 0x0000000000007941 */ /* 0x000fea0003800200 */
.L_x_1073:
[----:B------:R0:W-:Y:S01]  /*84f0*/  STG.E.U8 desc[UR36][R2.64], R0 ;  /* 0x0000000002007986 */ /* 0x0001e2000c101124 */
[----:B------:R-:W-:Y:S05]  /*8500*/  BRA `(.L_x_1059) ;  /* 0x0000000400b87947 */ /* 0x000fea0003800000 */
.L_x_1067:
[----:B------:R-:W-:-:S09]  /*8510*/  UISETP.NE.AND UP0, UPT, UR6, 0x1c, UPT ;  /* 0x0000001c0600788c */ /* 0x000fd2000bf05270 */
[----:B------:R-:W-:Y:S05]  /*8520*/  BRA.U !UP0, `(.L_x_1076) ;  /* 0x0000000108607547 */ /* 0x000fea000b800000 */
[----:B------:R-:W-:-:S09]  /*8530*/  UISETP.NE.AND UP0, UPT, UR6, 0x1d, UPT ;  /* 0x0000001d0600788c */ /* 0x000fd2000bf05270 */
[----:B------:R-:W-:Y:S05]  /*8540*/  BRA.U !UP0, `(.L_x_1077) ;  /* 0x0000000108487547 */ /* 0x000fea000b800000 */
[----:B------:R-:W-:-:S09]  /*8550*/  UISETP.NE.AND UP0, UPT, UR6, 0x2c, UPT ;  /* 0x0000002c0600788c */ /* 0x000fd2000bf05270 */
[----:B------:R-:W-:Y:S05]  /*8560*/  BRA.U UP0, `(.L_x_1058) ;  /* 0x0000000100bc7547 */ /* 0x000fea000b800000 */
        /* <DEDUP_REMOVED lines=16> */
.L_x_1077:
[----:B------:R-:W-:-:S06]  /*8670*/  HADD2.F32 R4, -RZ, R19.H0_H0 ;  /* 0x20000013ff047230 */ /* 0x000fcc0000004100 */
[----:B------:R-:W0:Y:S02]  /*8680*/  F2I.U64.TRUNC R4, R4 ;  /* 0x0000000400047311 */ /* 0x000e24000020d800 */
[----:B0-----:R1:W-:Y:S01]  /*8690*/  STG.E.64 desc[UR36][R2.64], R4 ;  /* 0x0000000402007986 */ /* 0x0013e2000c101b24 */
[----:B------:R-:W-:Y:S05]  /*86a0*/  BRA `(.L_x_1059) ;  /* 0x0000000400507947 */ /* 0x000fea0003800000 */
.L_x_1076:
[----:B------:R-:W-:-:S06]  /*86b0*/  HADD2.F32 R19, -RZ, R19.H0_H0 ;  /* 0x20000013ff137230 */ /* 0x000fcc0000004100 */
[----:B------:R-:W0:Y:S02]  /*86c0*/  F2I.FTZ.U32.TRUNC.NTZ R19, R19 ;  /* 0x0000001300137305 */ /* 0x000e24000021f000 */
[----:B0-----:R0:W-:Y:S01]  /*86d0*/  STG.E desc[UR36][R2.64], R19 ;  /* 0x0000001302007986 */ /* 0x0011e2000c101924 */
[----:B------:R-:W-:Y:S05]  /*86e0*/  BRA `(.L_x_1059) ;  /* 0x0000000400407947 */ /* 0x000fea0003800000 */
.L_x_1066:
        /* <DEDUP_REMOVED lines=11> */
.L_x_1079:
[----:B------:R-:W-:Y:S01]  /*87a0*/  HADD2.F32 R19, -RZ, R19.H0_H0 ;  /* 0x20000013ff137230 */ /* 0x000fe20000004100 */
[----:B------:R-:W-:-:S04]  /*87b0*/  CS2R R6, SRZ ;  /* 0x0000000000067805 */ /* 0x000fc8000001ff00 */
[----:B------:R-:W-:-:S06]  /*87c0*/  FMUL.FTZ R4, R19, 1 ;  /* 0x3f80000013047820 */ /* 0x000fcc0000410000 */
[----:B------:R-:W0:Y:S02]  /*87d0*/  F2F.F64.F32 R4, R4 ;  /* 0x0000000400047310 */ /* 0x000e240000201800 */
[----:B0-----:R0:W-:Y:S01]  /*87e0*/  STG.E.128 desc[UR36][R2.64], R4 ;  /* 0x0000000402007986 */ /* 0x0011e2000c101d24 */
[----:B------:R-:W-:Y:S05]  /*87f0*/  BRA `(.L_x_1059) ;  /* 0x0000000000fc7947 */ /* 0x000fea0003800000 */
.L_x_1078:
[----:B------:R-:W-:-:S09]  /*8800*/  UISETP.NE.AND UP0, UPT, UR6, 0xf, UPT ;  /* 0x0000000f0600788c */ /* 0x000fd2000bf05270 */
[----:B------:R-:W-:Y:S05]  /*8810*/  BRA.U !UP0, `(.L_x_1080) ;  /* 0x0000000108e87547 */ /* 0x000fea000b800000 */
[----:B------:R-:W-:-:S09]  /*8820*/  UISETP.NE.AND UP0, UPT, UR6, 0x17, UPT ;  /* 0x000000170600788c */ /* 0x000fd2000bf05270 */
[----:B------:R-:W-:Y:S05]  /*8830*/  BRA.U !UP0, `(.L_x_1081) ;  /* 0x0000000108907547 */ /* 0x000fea000b800000 */
[----:B------:R-:W-:-:S09]  /*8840*/  UISETP.NE.AND UP0, UPT, UR6, 0x18, UPT ;  /* 0x000000180600788c */ /* 0x000fd2000bf05270 */
[----:B------:R-:W-:Y:S05]  /*8850*/  BRA.U !UP0, `(.L_x_1082) ;  /* 0x0000000108447547 */ /* 0x000fea000b800000 */
.L_x_1058:
[----:B------:R-:W-:Y:S01]  /*8860*/  MOV R0, 0x0 ;  /* 0x0000000000007802 */ /* 0x000fe20000000f00 */
[----:B------:R-:W0:Y:S01]  /*8870*/  LDCU.64 UR4, c[0x4][0x128] ;  /* 0x01002500ff0477ac */ /* 0x000e220008000a00 */
[----:B------:R-:W-:Y:S02]  /*8880*/  HFMA2 R12, -RZ, RZ, 0, 5.9604644775390625e-08 ;  /* 0x00000001ff0c7431 */ /* 0x000fe400000001ff */
[----:B------:R-:W-:Y:S01]  /*8890*/  IMAD.MOV.U32 R8, RZ, RZ, 0x65 ;  /* 0x00000065ff087424 */ /* 0x000fe200078e00ff */
[----:B------:R1:W2:Y:S01]  /*88a0*/  LDC.64 R2, c[0x4][R0] ;  /* 0x0100000000027b82 */ /* 0x0002a20000000a00 */
[----:B------:R-:W3:Y:S01]  /*88b0*/  LDCU.64 UR6, c[0x4][0x130] ;  /* 0x01002600ff0677ac */ /* 0x000ee20008000a00 */
[----:B------:R-:W-:Y:S01]  /*88c0*/  IMAD.MOV.U32 R13, RZ, RZ, RZ ;  /* 0x000000ffff0d7224 */ /* 0x000fe200078e00ff */
[----:B------:R-:W4:Y:S01]  /*88d0*/  LDCU.64 UR8, c[0x4][0x30] ;  /* 0x01000600ff0877ac */ /* 0x000f220008000a00 */
[----:B0-----:R-:W-:Y:S02]  /*88e0*/  IMAD.U32 R4, RZ, RZ, UR4 ;  /* 0x00000004ff047e24 */ /* 0x001fe4000f8e00ff */
[----:B------:R-:W-:Y:S01]  /*88f0*/  IMAD.U32 R5, RZ, RZ, UR5 ;  /* 0x00000005ff057e24 */ /* 0x000fe2000f8e00ff */
[----:B---3--:R-:W-:Y:S01]  /*8900*/  MOV R6, UR6 ;  /* 0x0000000600067c02 */ /* 0x008fe20008000f00 */
[----:B------:R-:W-:-:S02]  /*8910*/  IMAD.U32 R7, RZ, RZ, UR7 ;  /* 0x00000007ff077e24 */ /* 0x000fc4000f8e00ff */
[----:B----4-:R-:W-:Y:S02]  /*8920*/  IMAD.U32 R10, RZ, RZ, UR8 ;  /* 0x00000008ff0a7e24 */ /* 0x010fe4000f8e00ff */
[----:B-1----:R-:W-:-:S07]  /*8930*/  IMAD.U32 R11, RZ, RZ, UR9 ;  /* 0x00000009ff0b7e24 */ /* 0x002fce000f8e00ff */
[----:B------:R-:W-:-:S07]  /*8940*/  LEPC R20, `(.L_x_1083) ;  /* 0x000000001014794e */ /* 0x000fce0000000000 */
[----:B--2---:R-:W-:Y:S05]  /*8950*/  CALL.ABS.NOINC R2 ;  /* 0x0000000002007343 */ /* 0x004fea0003c00000 */
.L_x_1083:
[----:B------:R-:W-:Y:S05]  /*8960*/  BRA `(.L_x_1059) ;  /* 0x0000000000a07947 */ /* 0x000fea0003800000 */
.L_x_1082:
[----:B------:R-:W-:Y:S01]  /*8970*/  HADD2.F32 R19, -RZ, R19.H0_H0 ;  /* 0x20000013ff137230 */ /* 0x000fe20000004100 */
        /* <DEDUP_REMOVED lines=12> */
.L_x_1085:
[----:B------:R-:W-:Y:S05]  /*8a40*/  BSYNC.RECONVERGENT B0 ;  /* 0x0000000000007941 */ /* 0x000fea0003800200 */
.L_x_1084:
[----:B------:R-:W-:-:S05]  /*8a50*/  LOP3.LUT R5, R0, 0x80, R5, 0xf8, !PT ;  /* 0x0000008000057812 */ /* 0x000fca00078ef805 */
[----:B------:R0:W-:Y:S01]  /*8a60*/  STG.E.U8 desc[UR36][R2.64], R5 ;  /* 0x0000000502007986 */ /* 0x0001e2000c101124 */
[----:B------:R-:W-:Y:S05]  /*8a70*/  BRA `(.L_x_1059) ;  /* 0x00000000005c7947 */ /* 0x000fea0003800000 */
.L_x_1081:
[----:B------:R-:W-:Y:S01]  /*8a80*/  HADD2.F32 R5, -RZ, R19.H0_H0 ;  /* 0x20000013ff057230 */ /* 0x000fe20000004100 */
        /* <DEDUP_REMOVED lines=11> */
.L_x_1087:
[----:B------:R-:W-:Y:S01]  /*8b40*/  IMAD.MOV.U32 R0, RZ, RZ, 0x7f ;  /* 0x0000007fff007424 */ /* 0x000fe200078e00ff */
[----:B------:R-:W-:-:S04]  /*8b50*/  ISETP.GT.U32.AND P0, PT, R4, 0x7f800000, PT ;  /* 0x7f8000000400780c */ /* 0x000fc80003f04070 */
[----:B------:R-:W-:-:S09]  /*8b60*/  SEL R0, R0, 0x7c, P0 ;  /* 0x0000007c00007807 */ /* 0x000fd20000000000 */
.L_x_1088:
[----:B------:R-:W-:Y:S05]  /*8b70*/  BSYNC.RECONVERGENT B0 ;  /* 0x0000000000007941 */ /* 0x000fea0003800200 */
.L_x_1086:
[----:B------:R-:W-:-:S04]  /*8b80*/  SHF.R.U32.HI R5, RZ, 0x18, R5 ;  /* 0x00000018ff057819 */ /* 0x000fc80000011605 */
[----:B------:R-:W-:-:S05]  /*8b90*/  LOP3.LUT R5, R0, 0x80, R5, 0xf8, !PT ;  /* 0x0000008000057812 */ /* 0x000fca00078ef805 */
[----:B------:R0:W-:Y:S01]  /*8ba0*/  STG.E.U8 desc[UR36][R2.64], R5 ;  /* 0x0000000502007986 */ /* 0x0001e2000c101124 */
[----:B------:R-:W-:Y:S05]  /*8bb0*/  BRA `(.L_x_1059) ;  /* 0x00000000000c7947 */ /* 0x000fea0003800000 */
.L_x_1080:
[----:B------:R-:W-:-:S05]  /*8bc0*/  HADD2.F32 R0, -RZ, R19.H0_H0 ;  /* 0x20000013ff007230 */ /* 0x000fca0000004100 */
[----:B------:R-:W-:-:S05]  /*8bd0*/  F2FP.BF16.F32.PACK_AB R0, RZ, R0 ;  /* 0x00000000ff00723e */ /* 0x000fca00000010ff */
[----:B------:R0:W-:Y:S02]  /*8be0*/  STG.E.U16 desc[UR36][R2.64], R0 ;  /* 0x0000000002007986 */ /* 0x0001e4000c101524 */
.L_x_1059:
[----:B------:R-:W-:-:S07]  /*8bf0*/  VIADD R17, R17, 0x80 ;  /* 0x0000008011117836 */ /* 0x000fce0000000000 */
.L_x_986:
[----:B------:R-:W-:Y:S05]  /*8c00*/  BSYNC.RECONVERGENT B6 ;  /* 0x0000000000067941 */ /* 0x000fea0003800200 */
.L_x_985:
[----:B------:R-:W5:Y:S01]  /*8c10*/  LDCU UR4, c[0x0][0x380] ;  /* 0x00007000ff0477ac */ /* 0x000f620008000800 */
[----:B------:R-:W-:Y:S01]  /*8c20*/  BSSY.RECONVERGENT B6, `(.L_x_1089) ;  /* 0x0000457000067945 */ /* 0x000fe20003800200 */
[----:B-----5:R-:W-:-:S13]  /*8c30*/  ISETP.GE.AND P0, PT, R17, UR4, PT ;  /* 0x0000000411007c0c */ /* 0x020fda000bf06270 */
[----:B------:R-:W-:Y:S05]  /*8c40*/  @P0 BRA `(.L_x_1090) ;  /* 0x0000004400500947 */ /* 0x000fea0003800000 */
[----:B------:R-:W5:Y:S01]  /*8c50*/  LDCU UR4, c[0x0][0x388] ;  /* 0x00007100ff0477ac */ /* 0x000f620008000800 */
[----:B------:R-:W-:Y:S01]  /*8c60*/  MOV R18, RZ ;  /* 0x000000ff00127202 */ /* 0x000fe20000000f00 */
[----:B0--3--:R-:W-:Y:S02]  /*8c70*/  IMAD.MOV.U32 R0, RZ, RZ, RZ ;  /* 0x000000ffff007224 */ /* 0x009fe400078e00ff */
[----:B------:R-:W-:Y:S01]  /*8c80*/  IMAD.MOV.U32 R16, RZ, RZ, RZ ;  /* 0x000000ffff107224 */ /* 0x000fe200078e00ff */
        /* <DEDUP_REMOVED lines=350> */
.L_x_1091:
        /* <DEDUP_REMOVED lines=19> */
.L_x_1095:
[----:B------:R-:W2:Y:S02]  /*a3a0*/  LDG.E.U8 R2, desc[UR36][R2.64] ;  /* 0x0000002402027981 */ /* 0x000ea4000c1e1100 */
[----:B--2---:R-:W-:-:S04]  /*a3b0*/  I2FP.F32.U32 R0, R2 ;  /* 0x0000000200007245 */ /* 0x004fc80000201000 */
[----:B------:R-:W-:-:S04]  /*a3c0*/  F2FP.F16.F32.PACK_AB R0, RZ, R0 ;  /* 0x00000000ff00723e */ /* 0x000fc800000000ff */
[----:B------:R-:W-:Y:S01]  /*a3d0*/  PRMT R19, R0, 0x7610, R19 ;  /* 0x0000761000137816 */ /* 0x000fe20000000013 */
[----:B------:R-:W-:Y:S06]  /*a3e0*/  BRA `(.L_x_1097) ;  /* 0x0000000c00b47947 */ /* 0x000fec0003800000 */
.L_x_1094:
        /* <DEDUP_REMOVED lines=11> */
.L_x_1099:
[----:B------:R-:W2:Y:S02]  /*a4a0*/  LDG.E R2, desc[UR36][R2.64] ;  /* 0x0000002402027981 */ /* 0x000ea4000c1e1900 */
[----:B--2---:R-:W-:-:S04]  /*a4b0*/  I2FP.F32.S32 R0, R2 ;  /* 0x0000000200007245 */ /* 0x004fc80000201400 */
[----:B------:R-:W-:-:S04]  /*a4c0*/  F2FP.F16.F32.PACK_AB R0, RZ, R0 ;  /* 0x00000000ff00723e */ /* 0x000fc800000000ff */
[----:B------:R-:W-:Y:S01]  /*a4d0*/  PRMT R19, R0, 0x7610, R19 ;  /* 0x0000761000137816 */ /* 0x000fe20000000013 */
[----:B------:R-:W-:Y:S06]  /*a4e0*/  BRA `(.L_x_1097) ;  /* 0x0000000c00747947 */ /* 0x000fec0003800000 */
.L_x_1098:
[----:B------:R-:W2:Y:S02]  /*a4f0*/  LDG.E.U16 R2, desc[UR36][R2.64] ;  /* 0x0000002402027981 */ /* 0x000ea4000c1e1500 */
[----:B--2---:R-:W0:Y:S02]  /*a500*/  I2F.S16 R0, R2 ;  /* 0x0000000200007306 */ /* 0x004e240000101400 */
[----:B0-----:R-:W-:-:S04]  /*a510*/  F2FP.F16.F32.PACK_AB R0, RZ, R0 ;  /* 0x00000000ff00723e */ /* 0x001fc800000000ff */
[----:B------:R-:W-:Y:S01]  /*a520*/  PRMT R19, R0, 0x7610, R19 ;  /* 0x0000761000137816 */ /* 0x000fe20000000013 */
[----:B------:R-:W-:Y:S06]  /*a530*/  BRA `(.L_x_1097) ;  /* 0x0000000c00607947 */ /* 0x000fec0003800000 */
.L_x_1093:
        /* <DEDUP_REMOVED lines=9> */
.L_x_1101:
[----:B------:R1:W5:Y:S01]  /*a5d0*/  LDG.E.U16 R19, desc[UR36][R2.64] ;  /* 0x0000002402137981 */ /* 0x000362000c1e1500 */
[----:B------:R-:W-:Y:S05]  /*a5e0*/  BRA `(.L_x_1097) ;  /* 0x0000000c00347947 */ /* 0x000fea0003800000 */
.L_x_1100:
        /* <DEDUP_REMOVED lines=9> */
.L_x_1103:
[----:B------:R0:W5:Y:S01]  /*a680*/  LDG.E.U16 R19, desc[UR36][R2.64] ;  /* 0x0000002402137981 */ /* 0x000162000c1e1500 */
[----:B------:R-:W-:Y:S05]  /*a690*/  BRA `(.L_x_1097) ;  /* 0x0000000c00087947 */ /* 0x000fea0003800000 */
.L_x_1102:
        /* <DEDUP_REMOVED lines=9> */
.L_x_1092:
        /* <DEDUP_REMOVED lines=14> */
.L_x_1106:
        /* <DEDUP_REMOVED lines=9> */
.L_x_1105:
        /* <DEDUP_REMOVED lines=24> */
[----:B------:R-:W-:-:S04]  /*aa20*/  F2FP.F16.F32.PACK_AB R5, RZ, R5 ;  /* 0x00000005ff05723e */ /* 0x000fc800000000ff */
[----:B------:R-:W-:Y:S01]  /*aa30*/  PRMT R19, R5, 0x7610, R19 ;  /* 0x0000761005137816 */ /* 0x000fe20000000013 */
[----:B------:R-:W-:Y:S06]  /*aa40*/  BRA `(.L_x_1097) ;  /* 0x00000008001c7947 */ /* 0x000fec0003800000 */
.L_x_1108:
        /* <DEDUP_REMOVED lines=14> */
.L_x_1107:
[----:B------:R-:W2:Y:S02]  /*ab30*/  LDG.E.U16 R0, desc[UR36][R2.64] ;  /* 0x0000002402007981 */ /* 0x000ea4000c1e1500 */
[----:B--2---:R-:W-:-:S05]  /*ab40*/  IMAD.U32 R0, R0, 0x10000, RZ ;  /* 0x0001000000007824 */ /* 0x004fca00078e00ff */
[----:B------:R-:W-:-:S04]  /*ab50*/  F2FP.F16.F32.PACK_AB R0, RZ, R0 ;  /* 0x00000000ff00723e */ /* 0x000fc800000000ff */
[----:B------:R-:W-:Y:S01]  /*ab60*/  PRMT R19, R0, 0x7610, R19 ;  /* 0x0000761000137816 */ /* 0x000fe20000000013 */
[----:B------:R-:W-:Y:S06]  /*ab70*/  BRA `(.L_x_1097) ;  /* 0x0000000400d07947 */ /* 0x000fec0003800000 */
.L_x_1104:
        /* <DEDUP_REMOVED lines=13> */
.L_x_1111:
        /* <DEDUP_REMOVED lines=21> */
.L_x_1115:
[----:B------:R-:W-:Y:S05]  /*ada0*/  BSYNC.RECONVERGENT B1 ;  /* 0x0000000000017941 */ /* 0x000fea0003800200 */
.L_x_1114:
[----:B------:R-:W-:Y:S01]  /*adb0*/  IMAD.SHL.U32 R0, R0, 0x100000, RZ ;  /* 0x0010000000007824 */ /* 0x000fe200078e00ff */
[----:B------:R-:W-:-:S04]  /*adc0*/  LEA R2, R2, 0x3b800000, 0x17 ;  /* 0x3b80000002027811 */ /* 0x000fc800078eb8ff */
[----:B------:R-:W-:-:S07]  /*add0*/  LOP3.LUT R0, R2, R0, R7, 0xfe, !PT ;  /* 0x0000000002007212 */ /* 0x000fce00078efe07 */
.L_x_1113:
[----:B------:R-:W-:Y:S05]  /*ade0*/  BSYNC.RECONVERGENT B0 ;  /* 0x0000000000007941 */ /* 0x000fea0003800200 */
.L_x_1112:
[----:B------:R-:W-:-:S04]  /*adf0*/  F2FP.F16.F32.PACK_AB R0, RZ, R0 ;  /* 0x00000000ff00723e */ /* 0x000fc800000000ff */
[----:B------:R-:W-:Y:S01]  /*ae00*/  PRMT R19, R0, 0x7610, R19 ;  /* 0x0000761000137816 */ /* 0x000fe20000000013 */
[----:B------:R-:W-:Y:S06]  /*ae10*/  BRA `(.L_x_1097) ;  /* 0x0000000400287947 */ /* 0x000fec0003800000 */
.L_x_1110:
        /* <DEDUP_REMOVED lines=21> */
.L_x_1119:
[----:B------:R-:W-:Y:S05]  /*af70*/  BSYNC.RECONVERGENT B1 ;  /* 0x0000000000017941 */ /* 0x000fea0003800200 */
.L_x_1118:
[----:B------:R-:W-:Y:S01]  /*af80*/  IMAD.SHL.U32 R0, R0, 0x200000, RZ ;  /* 0x0020000000007824 */ /* 0x000fe200078e00ff */
[----:B------:R-:W-:-:S04]  /*af90*/  LEA R2, R2, 0x37800000, 0x17 ;  /* 0x3780000002027811 */ /* 0x000fc800078eb8ff */
[----:B------:R-:W-:-:S07]  /*afa0*/  LOP3.LUT R0, R2, R0, R7, 0xfe, !PT ;  /* 0x0000000002007212 */ /* 0x000fce00078efe07 */
.L_x_1117:
[----:B------:R-:W-:Y:S05]  /*afb0*/  BSYNC.RECONVERGENT B0 ;  /* 0x0000000000007941 */ /* 0x000fea0003800200 */
.L_x_1116:
[----:B------:R-:W-:-:S04]  /*afc0*/  F2FP.F16.F32.PACK_AB R0, RZ, R0 ;  /* 0x00000000ff00723e */ /* 0x000fc800000000ff */
[----:B------:R-:W-:Y:S01]  /*afd0*/  PRMT R19, R0, 0x7610, R19 ;  /* 0x0000761000137816 */ /* 0x000fe20000000013 */
[----:B------:R-:W-:Y:S06]  /*afe0*/  BRA `(.L_x_1097) ;  /* 0x0000000000b47947 */ /* 0x000fec0003800000 */
.L_x_1109:
        /* <DEDUP_REMOVED lines=14> */
.L_x_1123:
[----:B------:R-:W-:Y:S05]  /*b0d0*/  BSYNC.RECONVERGENT B0 ;  /* 0x0000000000007941 */ /* 0x000fea0003800200 */
.L_x_1122:
[----:B------:R-:W-:-:S04]  /*b0e0*/  F2FP.F16.F32.PACK_AB R0, RZ, R0 ;  /* 0x00000000ff00723e */ /* 0x000fc800000000ff */
[----:B------:R-:W-:Y:S01]  /*b0f0*/  PRMT R19, R0, 0x7610, R19 ;  /* 0x0000761000137816 */ /* 0x000fe20000000013 */
[----:B------:R-:W-:Y:S06]  /*b100*/  BRA `(.L_x_1097) ;  /* 0x00000000006c7947 */ /* 0x000fec0003800000 */
.L_x_1096:
        /* <DEDUP_REMOVED lines=16> */
.L_x_1124:
[----:B------:R-:W-:Y:S01]  /*b210*/  PRMT R19, RZ, 0x7610, R19 ;  /* 0x00007610ff137816 */ /* 0x000fe20000000013 */
[----:B------:R-:W-:Y:S06]  /*b220*/  BRA `(.L_x_1097) ;  /* 0x0000000000247947 */ /* 0x000fec0003800000 */
.L_x_1121:
[----:B------:R-:W2:Y:S02]  /*b230*/  LDG.E.64 R2, desc[UR36][R2.64] ;  /* 0x0000002402027981 */ /* 0x000ea4000c1e1b00 */
[----:B--2---:R-:W0:Y:S02]  /*b240*/  I2F.U64 R0, R2 ;  /* 0x0000000200007312 */ /* 0x004e240000301000 */
[----:B0-----:R-:W-:-:S04]  /*b250*/  F2FP.F16.F32.PACK_AB R0, RZ, R0 ;  /* 0x00000000ff00723e */ /* 0x001fc800000000ff */
[----:B------:R-:W-:Y:S01]  /*b260*/  PRMT R19, R0, 0x7610, R19 ;  /* 0x0000761000137816 */ /* 0x000fe20000000013 */
[----:B------:R-:W-:Y:S06]  /*b270*/  BRA `(.L_x_1097) ;  /* 0x0000000000107947 */ /* 0x000fec0003800000 */
.L_x_1120:
[----:B------:R-:W2:Y:S02]  /*b280*/  LDG.E R2, desc[UR36][R2.64] ;  /* 0x0000002402027981 */ /* 0x000ea4000c1e1900 */
[----:B--2---:R-:W-:-:S04]  /*b290*/  I2FP.F32.U32 R0, R2 ;  /* 0x0000000200007245 */ /* 0x004fc80000201000 */
[----:B------:R-:W-:-:S04]  /*b2a0*/  F2FP.F16.F32.PACK_AB R0, RZ, R0 ;  /* 0x00000000ff00723e */ /* 0x000fc800000000ff */
[----:B------:R-:W-:-:S07]  /*b2b0*/  PRMT R19, R0, 0x7610, R19 ;  /* 0x0000761000137816 */ /* 0x000fce0000000013 */
.L_x_1097:
        /* <DEDUP_REMOVED lines=18> */
.L_x_1128:
[----:B------:R-:W2:Y:S02]  /*b3e0*/  LDG.E.U8 R2, desc[UR36][R2.64] ;  /* 0x0000002402027981 */ /* 0x000ea4000c1e1100 */
[----:B--2---:R-:W-:-:S04]  /*b3f0*/  I2FP.F32.U32 R0, R2 ;  /* 0x0000000200007245 */ /* 0x004fc80000201000 */
[----:B------:R-:W-:Y:S01]  /*b400*/  F2FP.F16.F32.PACK_AB R0, RZ, R0 ;  /* 0x00000000ff00723e */ /* 0x000fe200000000ff */
[----:B------:R-:W-:Y:S06]  /*b410*/  BRA `(.L_x_1130) ;  /* 0x0000000c007c7947 */ /* 0x000fec0003800000 */
.L_x_1127:
        /* <DEDUP_REMOVED lines=10> */
.L_x_1132:
[----:B------:R-:W2:Y:S02]  /*b4c0*/  LDG.E R2, desc[UR36][R2.64] ;  /* 0x0000002402027981 */ /* 0x000ea4000c1e1900 */
[----:B--2---:R-:W-:-:S04]  /*b4d0*/  I2FP.F32.S32 R0, R2 ;  /* 0x0000000200007245 */ /* 0x004fc80000201400 */
[----:B------:R-:W-:Y:S01]  /*b4e0*/  F2FP.F16.F32.PACK_AB R0, RZ, R0 ;  /* 0x00000000ff00723e */ /* 0x000fe200000000ff */
[----:B------:R-:W-:Y:S06]  /*b4f0*/  BRA `(.L_x_1130) ;  /* 0x0000000c00447947 */ /* 0x000fec0003800000 */
.L_x_1131:
[----:B------:R-:W2:Y:S02]  /*b500*/  LDG.E.U16 R2, desc[UR36][R2.64] ;  /* 0x0000002402027981 */ /* 0x000ea4000c1e1500 */
[----:B--2---:R-:W0:Y:S02]  /*b510*/  I2F.S16 R0, R2 ;  /* 0x0000000200007306 */ /* 0x004e240000101400 */
[----:B0-----:R-:W-:Y:S01]  /*b520*/  F2FP.F16.F32.PACK_AB R0, RZ, R0 ;  /* 0x00000000ff00723e */ /* 0x001fe200000000ff */
[----:B------:R-:W-:Y:S06]  /*b530*/  BRA `(.L_x_1130) ;  /* 0x0000000c00347947 */ /* 0x000fec0003800000 */
.L_x_1126:
        /* <DEDUP_REMOVED lines=9> */
.L_x_1134:
[----:B------:R0:W5:Y:S01]  /*b5d0*/  LDG.E.U16 R0, desc[UR36][R2.64] ;  /* 0x0000002402007981 */ /* 0x000162000c1e1500 */
[----:B------:R-:W-:Y:S05]  /*b5e0*/  BRA `(.L_x_1130) ;  /* 0x0000000c00087947 */ /* 0x000fea0003800000 */
.L_x_1133:
        /* <DEDUP_REMOVED lines=9> */
.L_x_1136:
[----:B------:R1:W5:Y:S01]  /*b680*/  LDG.E.U16 R0, desc[UR36][R2.64] ;  /* 0x0000002402007981 */ /* 0x000362000c1e1500 */
[----:B------:R-:W-:Y:S05]  /*b690*/  BRA `(.L_x_1130) ;  /* 0x0000000800dc7947 */ /* 0x000fea0003800000 */
.L_x_1135:
        /* <DEDUP_REMOVED lines=8> */
.L_x_1125:
        /* <DEDUP_REMOVED lines=13> */
.L_x_1139:
        /* <DEDUP_REMOVED lines=8> */
.L_x_1138:
        /* <DEDUP_REMOVED lines=13> */
[----:B------:R-:W-:-:S04]  /*b940*/  VIADDMNMX.U32 R5, R5, R6, 0x4, !PT ;  /* 0x0000000405057446 */ /* 0x000fc80007800006 */
[----:B------:R-:W-:-:S04]  /*b950*/  IADD3 R5, PT, PT, R5, -0x4, RZ ;  /* 0xfffffffc05057810 */ /* 0x000fc80007ffe0ff */
[C---:B------:R-:W-:Y:S01]  /*b960*/  SHF.L.U32 R6, R4.reuse, R5, RZ ;  /* 0x0000000504067219 */ /* 0x040fe200000006ff */
[----:B------:R-:W-:Y:S02]  /*b970*/  IMAD.SHL.U32 R7, R5, 0x800000, RZ ;  /* 0x0080000005077824 */ /* 0x000fe400078e00ff */
        /* <DEDUP_REMOVED lines=10> */
.L_x_1141:
        /* <DEDUP_REMOVED lines=13> */
.L_x_1140:
[----:B------:R-:W2:Y:S02]  /*baf0*/  LDG.E.U16 R0, desc[UR36][R2.64] ;  /* 0x0000002402007981 */ /* 0x000ea4000c1e1500 */
[----:B--2---:R-:W-:-:S05]  /*bb00*/  IMAD.U32 R0, R0, 0x10000, RZ ;  /* 0x0001000000007824 */ /* 0x004fca00078e00ff */
[----:B------:R-:W-:Y:S01]  /*bb10*/  F2FP.F16.F32.PACK_AB R0, RZ, R0 ;  /* 0x00000000ff00723e */ /* 0x000fe200000000ff */
[----:B------:R-:W-:Y:S06]  /*bb20*/  BRA `(.L_x_1130) ;  /* 0x0000000400b87947 */ /* 0x000fec0003800000 */
.L_x_1137:
        /* <DEDUP_REMOVED lines=12> */
.L_x_1144:
        /* <DEDUP_REMOVED lines=21> */
.L_x_1148:
[----:B------:R-:W-:Y:S05]  /*bd40*/  BSYNC.RECONVERGENT B1 ;  /* 0x0000000000017941 */ /* 0x000fea0003800200 */
.L_x_1147:
[----:B------:R-:W-:Y:S01]  /*bd50*/  IMAD.SHL.U32 R0, R0, 0x100000, RZ ;  /* 0x0010000000007824 */ /* 0x000fe200078e00ff */
[----:B------:R-:W-:-:S04]  /*bd60*/  LEA R2, R2, 0x3b800000, 0x17 ;  /* 0x3b80000002027811 */ /* 0x000fc800078eb8ff */
[----:B------:R-:W-:-:S07]  /*bd70*/  LOP3.LUT R0, R2, R0, R7, 0xfe, !PT ;  /* 0x0000000002007212 */ /* 0x000fce00078efe07 */
.L_x_1146:
[----:B------:R-:W-:Y:S05]  /*bd80*/  BSYNC.RECONVERGENT B0 ;  /* 0x0000000000007941 */ /* 0x000fea0003800200 */
.L_x_1145:
[----:B------:R-:W-:Y:S01]  /*bd90*/  F2FP.F16.F32.PACK_AB R0, RZ, R0 ;  /* 0x00000000ff00723e */ /* 0x000fe200000000ff */
[----:B------:R-:W-:Y:S06]  /*bda0*/  BRA `(.L_x_1130) ;  /* 0x0000000400187947 */ /* 0x000fec0003800000 */
.L_x_1143:
        /* <DEDUP_REMOVED lines=21> */
.L_x_1152:
[----:B------:R-:W-:Y:S05]  /*bf00*/  BSYNC.RECONVERGENT B1 ;  /* 0x0000000000017941 */ /* 0x000fea0003800200 */
.L_x_1151:
[----:B------:R-:W-:Y:S01]  /*bf10*/  IMAD.SHL.U32 R0, R0, 0x200000, RZ ;  /* 0x0020000000007824 */ /* 0x000fe200078e00ff */
[----:B------:R-:W-:-:S04]  /*bf20*/  LEA R2, R2, 0x37800000, 0x17 ;  /* 0x3780000002027811 */ /* 0x000fc800078eb8ff */
[----:B------:R-:W-:-:S07]  /*bf30*/  LOP3.LUT R0, R2, R0, R7, 0xfe, !PT ;  /* 0x0000000002007212 */ /* 0x000fce00078efe07 */
.L_x_1150:
[----:B------:R-:W-:Y:S05]  /*bf40*/  BSYNC.RECONVERGENT B0 ;  /* 0x0000000000007941 */ /* 0x000fea0003800200 */
.L_x_1149:
[----:B------:R-:W-:Y:S01]  /*bf50*/  F2FP.F16.F32.PACK_AB R0, RZ, R0 ;  /* 0x00000000ff00723e */ /* 0x000fe200000000ff */
[----:B------:R-:W-:Y:S06]  /*bf60*/  BRA `(.L_x_1130) ;  /* 0x0000000000a87947 */ /* 0x000fec0003800000 */
.L_x_1142:
        /* <DEDUP_REMOVED lines=14> */
.L_x_1156:
[----:B------:R-:W-:Y:S05]  /*c050*/  BSYNC.RECONVERGENT B0 ;  /* 0x0000000000007941 */ /* 0x000fea0003800200 */
.L_x_1155:
[----:B------:R-:W-:Y:S01]  /*c060*/  F2FP.F16.F32.PACK_AB R0, RZ, R0 ;  /* 0x00000000ff00723e */ /* 0x000fe200000000ff */
[----:B------:R-:W-:Y:S06]  /*c070*/  BRA `(.L_x_1130) ;  /* 0x0000000000647947 */ /* 0x000fec0003800000 */
.L_x_1129:
        /* <DEDUP_REMOVED lines=12> */
[----:B---3--:R-:W-:Y:S01]  /*c140*/  IMAD.U32 R10, RZ, RZ, UR8 ;  /* 0x00000008ff0a7e24 */ /* 0x008fe2000f8e00ff */
[----:B------:R-:W-:-:S07]  /*c150*/  MOV R11, UR9 ;  /* 0x00000009000b7c02 */ /* 0x000fce0008000f00 */
[----:B------:R-:W-:-:S07]  /*c160*/  LEPC R20, `(.L_x_1157) ;  /* 0x000000001014794e */ /* 0x000fce0000000000 */
[----:B--2--5:R-:W-:Y:S05]  /*c170*/  CALL.ABS.NOINC R2 ;  /* 0x0000000002007343 */ /* 0x024fea0003c00000 */
.L_x_1157:
[----:B------:R-:W-:Y:S01]  /*c180*/  PRMT R0, RZ, 0x7610, R0 ;  /* 0x00007610ff007816 */ /* 0x000fe20000000000 */
[----:B------:R-:W-:Y:S06]  /*c190*/  BRA `(.L_x_1130) ;  /* 0x00000000001c7947 */ /* 0x000fec0003800000 */
.L_x_1154:
[----:B------:R-:W2:Y:S02]  /*c1a0*/  LDG.E.64 R2, desc[UR36][R2.64] ;  /* 0x0000002402027981 */ /* 0x000ea4000c1e1b00 */
[----:B--2---:R-:W0:Y:S02]  /*c1b0*/  I2F.U64 R0, R2 ;  /* 0x0000000200007312 */ /* 0x004e240000301000 */
[----:B0-----:R-:W-:Y:S01]  /*c1c0*/  F2FP.F16.F32.PACK_AB R0, RZ, R0 ;  /* 0x00000000ff00723e */ /* 0x001fe200000000ff */
[----:B------:R-:W-:Y:S06]  /*c1d0*/  BRA `(.L_x_1130) ;  /* 0x00000000000c7947 */ /* 0x000fec0003800000 */
.L_x_1153:
[----:B------:R-:W2:Y:S02]  /*c1e0*/  LDG.E R2, desc[UR36][R2.64] ;  /* 0x0000002402027981 */ /* 0x000ea4000c1e1900 */
[----:B--2---:R-:W-:-:S04]  /*c1f0*/  I2FP.F32.U32 R0, R2 ;  /* 0x0000000200007245 */ /* 0x004fc80000201000 */
[----:B------:R-:W-:-:S07]  /*c200*/  F2FP.F16.F32.PACK_AB R0, RZ, R0 ;  /* 0x00000000ff00723e */ /* 0x000fce00000000ff */
.L_x_1130:
        /* <DEDUP_REMOVED lines=24> */
.L_x_1161:
[----:B------:R-:W-:-:S06]  /*c390*/  HADD2.F32 R5, -RZ, R19.H0_H0 ;  /* 0x20000013ff057230 */ /* 0x000fcc0000004100 */
[----:B------:R-:W0:Y:S02]  /*c3a0*/  F2I.S64.TRUNC R4, R5 ;  /* 0x0000000500047311 */ /* 0x000e24000020d900 */
[----:B0-----:R0:W-:Y:S01]  /*c3b0*/  STG.E.U8 desc[UR36][R2.64], R4 ;  /* 0x0000000402007986 */ /* 0x0011e2000c101124 */
[----:B------:R-:W-:Y:S05]  /*c3c0*/  BRA `(.L_x_1163) ;  /* 0x0000000c006c7947 */ /* 0x000fea0003800000 */
.L_x_1160:
        /* <DEDUP_REMOVED lines=10> */
.L_x_1165:
[----:B------:R-:W-:-:S06]  /*c470*/  HADD2.F32 R19, -RZ, R19.H0_H0 ;  /* 0x20000013ff137230 */ /* 0x000fcc0000004100 */
[----:B------:R-:W0:Y:S02]  /*c480*/  F2I.FTZ.TRUNC.NTZ R19, R19 ;  /* 0x0000001300137305 */ /* 0x000e24000021f100 */
[----:B0-----:R0:W-:Y:S01]  /*c490*/  STG.E desc[UR36][R2.64], R19 ;  /* 0x0000001302007986 */ /* 0x0011e2000c101924 */
[----:B------:R-:W-:Y:S05]  /*c4a0*/  BRA `(.L_x_1163) ;  /* 0x0000000c00347947 */ /* 0x000fea0003800000 */
.L_x_1164:
[----:B------:R-:W-:-:S06]  /*c4b0*/  HADD2.F32 R19, -RZ, R19.H0_H0 ;  /* 0x20000013ff137230 */ /* 0x000fcc0000004100 */
[----:B------:R-:W0:Y:S02]  /*c4c0*/  F2I.FTZ.TRUNC.NTZ R19, R19 ;  /* 0x0000001300137305 */ /* 0x000e24000021f100 */
[----:B0-----:R0:W-:Y:S01]  /*c4d0*/  STG.E.U16 desc[UR36][R2.64], R19 ;  /* 0x0000001302007986 */ /* 0x0011e2000c101524 */
[----:B------:R-:W-:Y:S05]  /*c4e0*/  BRA `(.L_x_1163) ;  /* 0x0000000c00247947 */ /* 0x000fea0003800000 */
.L_x_1159:
        /* <DEDUP_REMOVED lines=9> */
.L_x_1167:
[----:B------:R0:W-:Y:S01]  /*c580*/  STG.E.U16 desc[UR36][R2.64], R19 ;  /* 0x0000001302007986 */ /* 0x0001e2000c101524 */
[----:B------:R-:W-:Y:S05]  /*c590*/  BRA `(.L_x_1163) ;  /* 0x0000000800f87947 */ /* 0x000fea0003800000 */
.L_x_1166:
[----:B------:R-:W-:-:S09]  /*c5a0*/  UISETP.NE.AND UP0, UPT, UR6, 0x7, UPT ;  /* 0x000000070600788c */ /* 0x000fd2000bf05270 */
[----:B------:R-:W-:Y:S05]  /*c5b0*/  BRA.U !UP0, `(.L_x_1168) ;  /* 0x0000000108347547 */ /* 0x000fea000b800000 */
[----:B------:R-:W-:-:S09]  /*c5c0*/  UISETP.NE.AND UP0, UPT, UR6, 0x8, UPT ;  /* 0x000000080600788c */ /* 0x000fd2000bf05270 */
[----:B------:R-:W-:Y:S05]  /*c5d0*/  BRA.U !UP0, `(.L_x_1169) ;  /* 0x0000000108187547 */ /* 0x000fea000b800000 */
[----:B------:R-:W-:-:S09]  /*c5e0*/  UISETP.NE.AND UP0, UPT, UR6, 0x9, UPT ;  /* 0x000000090600788c */ /* 0x000fd2000bf05270 */
[----:B------:R-:W-:Y:S05]  /*c5f0*/  BRA.U UP0, `(.L_x_1162) ;  /* 0x0000000500fc7547 */ /* 0x000fea000b800000 */
[----:B------:R-:W-:Y:S02]  /*c600*/  HFMA2 R5, -RZ, RZ, 0, 0 ;  /* 0x00000000ff057431 */ /* 0x000fe400000001ff */
[----:B------:R-:W-:-:S05]  /*c610*/  HADD2.F32 R4, -RZ, R19.H0_H0 ;  /* 0x20000013ff047230 */ /* 0x000fca0000004100 */
[----:B------:R0:W-:Y:S01]  /*c620*/  STG.E.64 desc[UR36][R2.64], R4 ;  /* 0x0000000402007986 */ /* 0x0001e2000c101b24 */
[----:B------:R-:W-:Y:S05]  /*c630*/  BRA `(.L_x_1163) ;  /* 0x0000000800d07947 */ /* 0x000fea0003800000 */
.L_x_1169:
[----:B------:R-:W-:-:S05]  /*c640*/  HADD2.F32 R0, -RZ, R19.H0_H0 ;  /* 0x20000013ff007230 */ /* 0x000fca0000004100 */
[----:B------:R-:W-:-:S04]  /*c650*/  F2FP.F16.F32.PACK_AB R0, RZ, R0 ;  /* 0x00000000ff00723e */ /* 0x000fc800000000ff */
[----:B------:R-:W-:-:S05]  /*c660*/  PRMT R0, R0, 0x5410, RZ ;  /* 0x0000541000007816 */ /* 0x000fca00000000ff */
[----:B------:R0:W-:Y:S01]  /*c670*/  STG.E desc[UR36][R2.64], R0 ;  /* 0x0000000002007986 */ /* 0x0001e2000c101924 */
[----:B------:R-:W-:Y:S05]  /*c680*/  BRA `(.L_x_1163) ;  /* 0x0000000800bc7947 */ /* 0x000fea0003800000 */
.L_x_1168:
[----:B------:R-:W-:-:S05]  /*c690*/  HADD2.F32 R4, -RZ, R19.H0_H0 ;  /* 0x20000013ff047230 */ /* 0x000fca0000004100 */
[----:B------:R-:W-:-:S06]  /*c6a0*/  FMUL.FTZ R4, R4, 1 ;  /* 0x3f80000004047820 */ /* 0x000fcc0000410000 */
[----:B------:R-:W0:Y:S02]  /*c6b0*/  F2F.F64.F32 R4, R4 ;  /* 0x0000000400047310 */ /* 0x000e240000201800 */
[----:B0-----:R0:W-:Y:S01]  /*c6c0*/  STG.E.64 desc[UR36][R2.64], R4 ;  /* 0x0000000402007986 */ /* 0x0011e2000c101b24 */
[----:B------:R-:W-:Y:S05]  /*c6d0*/  BRA `(.L_x_1163) ;  /* 0x0000000800a87947 */ /* 0x000fea0003800000 */
.L_x_1158:
        /* <DEDUP_REMOVED lines=14> */
.L_x_1173:
        /* <DEDUP_REMOVED lines=18> */
.L_x_1176:
[----:B------:R-:W-:-:S04]  /*c8e0*/  SHF.R.U32.HI R5, RZ, 0x18, R5 ;  /* 0x00000018ff057819 */ /* 0x000fc80000011605 */
[----:B------:R-:W-:-:S07]  /*c8f0*/  LOP3.LUT R0, R0, 0x80, R5, 0xf8, !PT ;  /* 0x0000008000007812 */ /* 0x000fce00078ef805 */
.L_x_1175:
[----:B------:R-:W-:Y:S05]  /*c900*/  BSYNC.RECONVERGENT B0 ;  /* 0x0000000000007941 */ /* 0x000fea0003800200 */
.L_x_1174:
[----:B------:R0:W-:Y:S01]  /*c910*/  STG.E.U8 desc[UR36][R2.64], R0 ;  /* 0x0000000002007986 */ /* 0x0001e2000c101124 */
[----:B------:R-:W-:Y:S05]  /*c920*/  BRA `(.L_x_1163) ;  /* 0x0000000800147947 */ /* 0x000fea0003800000 */
.L_x_1172:
        /* <DEDUP_REMOVED lines=18> */
.L_x_1179:
[----:B------:R-:W-:-:S04]  /*ca50*/  SHF.R.U32.HI R5, RZ, 0x18, R5 ;  /* 0x00000018ff057819 */ /* 0x000fc80000011605 */
[----:B------:R-:W-:-:S07]  /*ca60*/  LOP3.LUT R0, R0, 0x80, R5, 0xf8, !PT ;  /* 0x0000008000007812 */ /* 0x000fce00078ef805 */
.L_x_1178:
[----:B------:R-:W-:Y:S05]  /*ca70*/  BSYNC.RECONVERGENT B0 ;  /* 0x0000000000007941 */ /* 0x000fea0003800200 */
.L_x_1177:
[----:B------:R0:W-:Y:S01]  /*ca80*/  STG.E.U8 desc[UR36][R2.64], R0 ;  /* 0x0000000002007986 */ /* 0x0001e2000c101124 */
[----:B------:R-:W-:Y:S05]  /*ca90*/  BRA `(.L_x_1163) ;  /* 0x0000000400b87947 */ /* 0x000fea0003800000 */
.L_x_1171:
[----:B------:R-:W-:-:S09]  /*caa0*/  UISETP.NE.AND UP0, UPT, UR6, 0x1c, UPT ;  /* 0x0000001c0600788c */ /* 0x000fd2000bf05270 */
[----:B------:R-:W-:Y:S05]  /*cab0*/  BRA.U !UP0, `(.L_x_1180) ;  /* 0x0000000108607547 */ /* 0x000fea000b800000 */
[----:B------:R-:W-:-:S09]  /*cac0*/  UISETP.NE.AND UP0, UPT, UR6, 0x1d, UPT ;  /* 0x0000001d0600788c */ /* 0x000fd2000bf05270 */
[----:B------:R-:W-:Y:S05]  /*cad0*/  BRA.U !UP0, `(.L_x_1181) ;  /* 0x0000000108487547 */ /* 0x000fea000b800000 */
[----:B------:R-:W-:-:S09]  /*cae0*/  UISETP.NE.AND UP0, UPT, UR6, 0x2c, UPT ;  /* 0x0000002c0600788c */ /* 0x000fd2000bf05270 */
[----:B------:R-:W-:Y:S05]  /*caf0*/  BRA.U UP0, `(.L_x_1162) ;  /* 0x0000000100bc7547 */ /* 0x000fea000b800000 */
[----:B------:R-:W-:Y:S02]  /*cb00*/  HADD2.F32 R19, -RZ, R19.H0_H0 ;  /* 0x20000013ff137230 */ /* 0x000fe40000004100 */
        /* <DEDUP_REMOVED lines=15> */
.L_x_1181:
[----:B------:R-:W-:-:S06]  /*cc00*/  HADD2.F32 R4, -RZ, R19.H0_H0 ;  /* 0x20000013ff047230 */ /* 0x000fcc0000004100 */
[----:B------:R-:W0:Y:S02]  /*cc10*/  F2I.U64.TRUNC R4, R4 ;  /* 0x0000000400047311 */ /* 0x000e24000020d800 */
[----:B0-----:R0:W-:Y:S01]  /*cc20*/  STG.E.64 desc[UR36][R2.64], R4 ;  /* 0x0000000402007986 */ /* 0x0011e2000c101b24 */
[----:B------:R-:W-:Y:S05]  /*cc30*/  BRA `(.L_x_1163) ;  /* 0x0000000400507947 */ /* 0x000fea0003800000 */
.L_x_1180:
[----:B------:R-:W-:-:S06]  /*cc40*/  HADD2.F32 R19, -RZ, R19.H0_H0 ;  /* 0x20000013ff137230 */ /* 0x000fcc0000004100 */
[----:B------:R-:W0:Y:S02]  /*cc50*/  F2I.FTZ.U32.TRUNC.NTZ R19, R19 ;  /* 0x0000001300137305 */ /* 0x000e24000021f000 */
[----:B0-----:R0:W-:Y:S01]  /*cc60*/  STG.E desc[UR36][R2.64], R19 ;  /* 0x0000001302007986 */ /* 0x0011e2000c101924 */
[----:B------:R-:W-:Y:S05]  /*cc70*/  BRA `(.L_x_1163) ;  /* 0x0000000400407947 */ /* 0x000fea0003800000 */
.L_x_1170:
        /* <DEDUP_REMOVED lines=11> */
.L_x_1183:
[----:B------:R-:W-:Y:S01]  /*cd30*/  HADD2.F32 R19, -RZ, R19.H0_H0 ;  /* 0x20000013ff137230 */ /* 0x000fe20000004100 */
[----:B------:R-:W-:-:S04]  /*cd40*/  CS2R R6, SRZ ;  /* 0x0000000000067805 */ /* 0x000fc8000001ff00 */
[----:B------:R-:W-:-:S06]  /*cd50*/  FMUL.FTZ R4, R19, 1 ;  /* 0x3f80000013047820 */ /* 0x000fcc0000410000 */
[----:B------:R-:W0:Y:S02]  /*cd60*/  F2F.F64.F32 R4, R4 ;  /* 0x0000000400047310 */ /* 0x000e240000201800 */
[----:B0-----:R0:W-:Y:S01]  /*cd70*/  STG.E.128 desc[UR36][R2.64], R4 ;  /* 0x0000000402007986 */ /* 0x0011e2000c101d24 */
[----:B------:R-:W-:Y:S05]  /*cd80*/  BRA `(.L_x_1163) ;  /* 0x0000000000fc7947 */ /* 0x000fea0003800000 */
.L_x_1182:
[----:B------:R-:W-:-:S09]  /*cd90*/  UISETP.NE.AND UP0, UPT, UR6, 0xf, UPT ;  /* 0x0000000f0600788c */ /* 0x000fd2000bf05270 */
[----:B------:R-:W-:Y:S05]  /*cda0*/  BRA.U !UP0, `(.L_x_1184) ;  /* 0x0000000108e87547 */ /* 0x000fea000b800000 */
[----:B------:R-:W-:-:S09]  /*cdb0*/  UISETP.NE.AND UP0, UPT, UR6, 0x17, UPT ;  /* 0x000000170600788c */ /* 0x000fd2000bf05270 */
[----:B------:R-:W-:Y:S05]  /*cdc0*/  BRA.U !UP0, `(.L_x_1185) ;  /* 0x0000000108907547 */ /* 0x000fea000b800000 */
[----:B------:R-:W-:-:S09]  /*cdd0*/  UISETP.NE.AND UP0, UPT, UR6, 0x18, UPT ;  /* 0x000000180600788c */ /* 0x000fd2000bf05270 */
[----:B------:R-:W-:Y:S05]  /*cde0*/  BRA.U !UP0, `(.L_x_1186) ;  /* 0x0000000108447547 */ /* 0x000fea000b800000 */
.L_x_1162:
        /* <DEDUP_REMOVED lines=8> */
[----:B0-----:R-:W-:Y:S01]  /*ce70*/  IMAD.U32 R4, RZ, RZ, UR4 ;  /* 0x00000004ff047e24 */ /* 0x001fe2000f8e00ff */
[----:B------:R-:W-:Y:S01]  /*ce80*/  MOV R5, UR5 ;  /* 0x0000000500057c02 */ /* 0x000fe20008000f00 */
[----:B---3--:R-:W-:-:S02]  /*ce90*/  IMAD.U32 R6, RZ, RZ, UR6 ;  /* 0x00000006ff067e24 */ /* 0x008fc4000f8e00ff */
[----:B------:R-:W-:Y:S02]  /*cea0*/  IMAD.U32 R7, RZ, RZ, UR7 ;  /* 0x00000007ff077e24 */ /* 0x000fe4000f8e00ff */
[----:B----4-:R-:W-:Y:S02]  /*ceb0*/  IMAD.U32 R10, RZ, RZ, UR8 ;  /* 0x00000008ff0a7e24 */ /* 0x010fe4000f8e00ff */
[----:B-1----:R-:W-:-:S07]  /*cec0*/  IMAD.U32 R11, RZ, RZ, UR9 ;  /* 0x00000009ff0b7e24 */ /* 0x002fce000f8e00ff */
[----:B------:R-:W-:-:S07]  /*ced0*/  LEPC R20, `(.L_x_1187) ;  /* 0x000000001014794e */ /* 0x000fce0000000000 */
[----:B--2---:R-:W-:Y:S05]  /*cee0*/  CALL.ABS.NOINC R2 ;  /* 0x0000000002007343 */ /* 0x004fea0003c00000 */
.L_x_1187:
[----:B------:R-:W-:Y:S05]  /*cef0*/  BRA `(.L_x_1163) ;  /* 0x0000000000a07947 */ /* 0x000fea0003800000 */
.L_x_1186:
        /* <DEDUP_REMOVED lines=13> */
.L_x_1189:
[----:B------:R-:W-:Y:S05]  /*cfd0*/  BSYNC.RECONVERGENT B0 ;  /* 0x0000000000007941 */ /* 0x000fea0003800200 */
.L_x_1188:
[----:B------:R-:W-:-:S05]  /*cfe0*/  LOP3.LUT R5, R0, 0x80, R5, 0xf8, !PT ;  /* 0x0000008000057812 */ /* 0x000fca00078ef805 */
[----:B------:R3:W-:Y:S01]  /*cff0*/  STG.E.U8 desc[UR36][R2.64], R5 ;  /* 0x0000000502007986 */ /* 0x0007e2000c101124 */
[----:B------:R-:W-:Y:S05]  /*d000*/  BRA `(.L_x_1163) ;  /* 0x00000000005c7947 */ /* 0x000fea0003800000 */
.L_x_1185:
        /* <DEDUP_REMOVED lines=12> */
.L_x_1191:
[----:B------:R-:W-:Y:S01]  /*d0d0*/  IMAD.MOV.U32 R0, RZ, RZ, 0x7f ;  /* 0x0000007fff007424 */ /* 0x000fe200078e00ff */
[----:B------:R-:W-:-:S04]  /*d0e0*/  ISETP.GT.U32.AND P0, PT, R4, 0x7f800000, PT ;  /* 0x7f8000000400780c */ /* 0x000fc80003f04070 */
[----:B------:R-:W-:-:S09]  /*d0f0*/  SEL R0, R0, 0x7c, P0 ;  /* 0x0000007c00007807 */ /* 0x000fd20000000000 */
.L_x_1192:
[----:B------:R-:W-:Y:S05]  /*d100*/  BSYNC.RECONVERGENT B0 ;  /* 0x0000000000007941 */ /* 0x000fea0003800200 */
.L_x_1190:
[----:B------:R-:W-:-:S04]  /*d110*/  SHF.R.U32.HI R5, RZ, 0x18, R5 ;  /* 0x00000018ff057819 */ /* 0x000fc80000011605 */
[----:B------:R-:W-:-:S05]  /*d120*/  LOP3.LUT R5, R0, 0x80, R5, 0xf8, !PT ;  /* 0x0000008000057812 */ /* 0x000fca00078ef805 */
[----:B------:R2:W-:Y:S01]  /*d130*/  STG.E.U8 desc[UR36][R2.64], R5 ;  /* 0x0000000502007986 */ /* 0x0005e2000c101124 */
[----:B------:R-:W-:Y:S05]  /*d140*/  BRA `(.L_x_1163) ;  /* 0x00000000000c7947 */ /* 0x000fea0003800000 */
.L_x_1184:
[----:B------:R-:W-:-:S05]  /*d150*/  HADD2.F32 R0, -RZ, R19.H0_H0 ;  /* 0x20000013ff007230 */ /* 0x000fca0000004100 */
[----:B------:R-:W-:-:S05]  /*d160*/  F2FP.BF16.F32.PACK_AB R0, RZ, R0 ;  /* 0x00000000ff00723e */ /* 0x000fca00000010ff */
[----:B------:R4:W-:Y:S02]  /*d170*/  STG.E.U16 desc[UR36][R2.64], R0 ;  /* 0x0000000002007986 */ /* 0x0009e4000c101524 */
.L_x_1163:
[----:B------:R-:W-:-:S07]  /*d180*/  IADD3 R17, PT, PT, R17, 0x80, RZ ;  /* 0x0000008011117810 */ /* 0x000fce0007ffe0ff */
.L_x_1090:
[----:B------:R-:W-:Y:S05]  /*d190*/  BSYNC.RECONVERGENT B6 ;  /* 0x0000000000067941 */ /* 0x000fea0003800200 */
.L_x_1089:
[----:B------:R-:W5:Y:S02]  /*d1a0*/  LDCU UR4, c[0x0][0x380] ;  /* 0x00007000ff0477ac */ /* 0x000f640008000800 */
[----:B-----5:R-:W-:-:S13]  /*d1b0*/  ISETP.GE.AND P0, PT, R17, UR4, PT ;  /* 0x0000000411007c0c */ /* 0x020fda000bf06270 */
[----:B------:R-:W-:Y:S05]  /*d1c0*/  @P0 EXIT ;  /* 0x000000000000094d */ /* 0x000fea0003800000 */
[----:B------:R-:W5:Y:S01]  /*d1d0*/  LDCU UR4, c[0x0][0x388] ;  /* 0x00007100ff0477ac */ /* 0x000f620008000800 */
[----:B------:R-:W-:Y:S02]  /*d1e0*/  IMAD.MOV.U32 R18, RZ, RZ, RZ ;  /* 0x000000ffff127224 */ /* 0x000fe400078e00ff */
[----:B0--34-:R-:W-:Y:S02]  /*d1f0*/  IMAD.MOV.U32 R0, RZ, RZ, RZ ;  /* 0x000000ffff007224 */ /* 0x019fe400078e00ff */
        /* <DEDUP_REMOVED lines=8> */
[----:B-12---:R-:W-:Y:S01]  /*d280*/  IMAD.HI.U32 R2, R17, UR4, R16 ;  /* 0x0000000411027c27 */ /* 0x006fe2000f8e0010 */
[----:B------:R-:W1:Y:S04]  /*d290*/  LDCU UR4, c[0x0][0x4c0] ;  /* 0x00009800ff0477ac */ /* 0x000e680008000800 */
[----:B------:R-:W-:-:S04]  /*d2a0*/  SHF.R.U32.HI R3, RZ, UR5, R2 ;  /* 0x00000005ff037c19 */ /* 0x000fc80008011602 */
[----:B------:R-:W-:-:S05]  /*d2b0*/  IADD3 R0, PT, PT, -R3, RZ, RZ ;  /* 0x000000ff03007210 */ /* 0x000fca0007ffe1ff */
        /* <DEDUP_REMOVED lines=339> */
.L_x_1193:
[----:B------:R-:W0:Y:S01]  /*e7f0*/  LDCU.64 UR6, c[0x0][0x5e8] ;  /* 0x0000bd00ff0677ac */ /* 0x000e220008000a00 */
[----:B------:R-:W1:Y:S01]  /*e800*/  LDCU.64 UR8, c[0x0][0x5f0] ;  /* 0x0000be00ff0877ac */ /* 0x000e620008000a00 */
[----:B------:R-:W-:-:S04]  /*e810*/  UPRMT UR4, UR40, 0x7771, URZ ;  /* 0x0000777128047896 */ /* 0x000fc800080000ff */
[----:B------:R-:W-:Y:S01]  /*e820*/  UISETP.GT.AND UP0, UPT, UR4, 0x9, UPT ;  /* 0x000000090400788c */ /* 0x000fe2000bf04270 */
[----:B0-----:R-:W-:Y:S02]  /*e830*/  IADD3 R16, P0, PT, R16, UR6, RZ ;  /* 0x0000000610107c10 */ /* 0x001fe4000ff1e0ff */
[----:B-12---:R-:W-:-:S03]  /*e840*/  IADD3 R2, P1, PT, R0, UR8, RZ ;  /* 0x0000000800027c10 */ /* 0x006fc6000ff3e0ff */
[----:B------:R-:W-:Y:S01]  /*e850*/  IMAD.X R17, RZ, RZ, UR7, P0 ;  /* 0x00000007ff117e24 */ /* 0x000fe200080e06ff */
[----:B------:R-:W-:Y:S02]  /*e860*/  IADD3.X R3, PT, PT, RZ, UR9, RZ, P1, !PT ;  /* 0x00000009ff037c10 */ /* 0x000fe40008ffe4ff */
        /* <DEDUP_REMOVED lines=14> */
.L_x_1197:
[----:B------:R-:W2:Y:S02]  /*e950*/  LDG.E.U8 R2, desc[UR36][R2.64] ;  /* 0x0000002402027981 */ /* 0x000ea4000c1e1100 */
[----:B--2---:R-:W-:-:S04]  /*e960*/  I2FP.F32.U32 R0, R2 ;  /* 0x0000000200007245 */ /* 0x004fc80000201000 */
[----:B------:R-:W-:-:S04]  /*e970*/  F2FP.F16.F32.PACK_AB R0, RZ, R0 ;  /* 0x00000000ff00723e */ /* 0x000fc800000000ff */
[----:B------:R-:W-:Y:S01]  /*e980*/  PRMT R19, R0, 0x7610, R19 ;  /* 0x0000761000137816 */ /* 0x000fe20000000013 */
[----:B------:R-:W-:Y:S06]  /*e990*/  BRA `(.L_x_1199) ;  /* 0x0000000c00b47947 */ /* 0x000fec0003800000 */
.L_x_1196:
        /* <DEDUP_REMOVED lines=11> */
.L_x_1201:
[----:B------:R-:W2:Y:S02]  /*ea50*/  LDG.E R2, desc[UR36][R2.64] ;  /* 0x0000002402027981 */ /* 0x000ea4000c1e1900 */
[----:B--2---:R-:W-:-:S04]  /*ea60*/  I2FP.F32.S32 R0, R2 ;  /* 0x0000000200007245 */ /* 0x004fc80000201400 */
[----:B------:R-:W-:-:S04]  /*ea70*/  F2FP.F16.F32.PACK_AB R0, RZ, R0 ;  /* 0x00000000ff00723e */ /* 0x000fc800000000ff */
[----:B------:R-:W-:Y:S01]  /*ea80*/  PRMT R19, R0, 0x7610, R19 ;  /* 0x0000761000137816 */ /* 0x000fe20000000013 */
[----:B------:R-:W-:Y:S06]  /*ea90*/  BRA `(.L_x_1199) ;  /* 0x0000000c00747947 */ /* 0x000fec0003800000 */
.L_x_1200:
[----:B------:R-:W2:Y:S02]  /*eaa0*/  LDG.E.U16 R2, desc[UR36][R2.64] ;  /* 0x0000002402027981 */ /* 0x000ea4000c1e1500 */
[----:B--2---:R-:W0:Y:S02]  /*eab0*/  I2F.S16 R0, R2 ;  /* 0x0000000200007306 */ /* 0x004e240000101400 */
[----:B0-----:R-:W-:-:S04]  /*eac0*/  F2FP.F16.F32.PACK_AB R0, RZ, R0 ;  /* 0x00000000ff00723e */ /* 0x001fc800000000ff */
[----:B------:R-:W-:Y:S01]  /*ead0*/  PRMT R19, R0, 0x7610, R19 ;  /* 0x0000761000137816 */ /* 0x000fe20000000013 */
[----:B------:R-:W-:Y:S06]  /*eae0*/  BRA `(.L_x_1199) ;  /* 0x0000000c00607947 */ /* 0x000fec0003800000 */
.L_x_1195:
        /* <DEDUP_REMOVED lines=9> */
.L_x_1203:
[----:B------:R0:W5:Y:S01]  /*eb80*/  LDG.E.U16 R19, desc[UR36][R2.64] ;  /* 0x0000002402137981 */ /* 0x000162000c1e1500 */
[----:B------:R-:W-:Y:S05]  /*eb90*/  BRA `(.L_x_1199) ;  /* 0x0000000c00347947 */ /* 0x000fea0003800000 */
.L_x_1202:
        /* <DEDUP_REMOVED lines=9> */
.L_x_1205:
[----:B------:R1:W5:Y:S01]  /*ec30*/  LDG.E.U16 R19, desc[UR36][R2.64] ;  /* 0x0000002402137981 */ /* 0x000362000c1e1500 */
[----:B------:R-:W-:Y:S05]  /*ec40*/  BRA `(.L_x_1199) ;  /* 0x0000000c00087947 */ /* 0x000fea0003800000 */
.L_x_1204:
        /* <DEDUP_REMOVED lines=9> */
.L_x_1194:
        /* <DEDUP_REMOVED lines=14> */
.L_x_1208:
        /* <DEDUP_REMOVED lines=9> */
.L_x_1207:
        /* <DEDUP_REMOVED lines=27> */
.L_x_1210:
        /* <DEDUP_REMOVED lines=14> */
.L_x_1209:
[----:B------:R-:W2:Y:S02]  /*f0e0*/  LDG.E.U16 R0, desc[UR36][R2.64] ;  /* 0x0000002402007981 */ /* 0x000ea4000c1e1500 */
[----:B--2---:R-:W-:-:S04]  /*f0f0*/  SHF.L.U32 R0, R0, 0x10, RZ ;  /* 0x0000001000007819 */ /* 0x004fc800000006ff */
[----:B------:R-:W-:-:S04]  /*f100*/  F2FP.F16.F32.PACK_AB R0, RZ, R0 ;  /* 0x00000000ff00723e */ /* 0x000fc800000000ff */
[----:B------:R-:W-:Y:S01]  /*f110*/  PRMT R19, R0, 0x7610, R19 ;  /* 0x0000761000137816 */ /* 0x000fe20000000013 */
[----:B------:R-:W-:Y:S06]  /*f120*/  BRA `(.L_x_1199) ;  /* 0x0000000400d07947 */ /* 0x000fec0003800000 */
.L_x_1206:
        /* <DEDUP_REMOVED lines=13> */
.L_x_1213:
        /* <DEDUP_REMOVED lines=21> */
.L_x_1217:
[----:B------:R-:W-:Y:S05]  /*f350*/  BSYNC.RECONVERGENT B1 ;  /* 0x0000000000017941 */ /* 0x000fea0003800200 */
.L_x_1216:
[----:B------:R-:W-:Y:S02]  /*f360*/  SHF.L.U32 R0, R0, 0x14, RZ ;  /* 0x0000001400007819 */ /* 0x000fe400000006ff */
[----:B------:R-:W-:-:S04]  /*f370*/  LEA R2, R2, 0x3b800000, 0x17 ;  /* 0x3b80000002027811 */ /* 0x000fc800078eb8ff */
[----:B------:R-:W-:-:S07]  /*f380*/  LOP3.LUT R0, R2, R0, R7, 0xfe, !PT ;  /* 0x0000000002007212 */ /* 0x000fce00078efe07 */
.L_x_1215:
[----:B------:R-:W-:Y:S05]  /*f390*/  BSYNC.RECONVERGENT B0 ;  /* 0x0000000000007941 */ /* 0x000fea0003800200 */
.L_x_1214:
[----:B------:R-:W-:-:S04]  /*f3a0*/  F2FP.F16.F32.PACK_AB R0, RZ, R0 ;  /* 0x00000000ff00723e */ /* 0x000fc800000000ff */
[----:B------:R-:W-:Y:S01]  /*f3b0*/  PRMT R19, R0, 0x7610, R19 ;  /* 0x0000761000137816 */ /* 0x000fe20000000013 */
[----:B------:R-:W-:Y:S06]  /*f3c0*/  BRA `(.L_x_1199) ;  /* 0x0000000400287947 */ /* 0x000fec0003800000 */
.L_x_1212:
        /* <DEDUP_REMOVED lines=21> */
.L_x_1221:
[----:B------:R-:W-:Y:S05]  /*f520*/  BSYNC.RECONVERGENT B1 ;  /* 0x0000000000017941 */ /* 0x000fea0003800200 */
.L_x_1220:
[----:B------:R-:W-:Y:S02]  /*f530*/  SHF.L.U32 R0, R0, 0x15, RZ ;  /* 0x0000001500007819 */ /* 0x000fe400000006ff */
[----:B------:R-:W-:-:S04]  /*f540*/  LEA R2, R2, 0x37800000, 0x17 ;  /* 0x3780000002027811 */ /* 0x000fc800078eb8ff */
[----:B------:R-:W-:-:S07]  /*f550*/  LOP3.LUT R0, R2, R0, R7, 0xfe, !PT ;  /* 0x0000000002007212 */ /* 0x000fce00078efe07 */
.L_x_1219:
[----:B------:R-:W-:Y:S05]  /*f560*/  BSYNC.RECONVERGENT B0 ;  /* 0x0000000000007941 */ /* 0x000fea0003800200 */
.L_x_1218:
[----:B------:R-:W-:-:S04]  /*f570*/  F2FP.F16.F32.PACK_AB R0, RZ, R0 ;  /* 0x00000000ff00723e */ /* 0x000fc800000000ff */
[----:B------:R-:W-:Y:S01]  /*f580*/  PRMT R19, R0, 0x7610, R19 ;  /* 0x0000761000137816 */ /* 0x000fe20000000013 */
[----:B------:R-:W-:Y:S06]  /*f590*/  BRA `(.L_x_1199) ;  /* 0x0000000000b47947 */ /* 0x000fec0003800000 */
.L_x_1211:
        /* <DEDUP_REMOVED lines=14> */
.L_x_1225:
[----:B------:R-:W-:Y:S05]  /*f680*/  BSYNC.RECONVERGENT B0 ;  /* 0x0000000000007941 */ /* 0x000fea0003800200 */
.L_x_1224:
[----:B------:R-:W-:-:S04]  /*f690*/  F2FP.F16.F32.PACK_AB R0, RZ, R0 ;  /* 0x00000000ff00723e */ /* 0x000fc800000000ff */
[----:B------:R-:W-:Y:S01]  /*f6a0*/  PRMT R19, R0, 0x7610, R19 ;  /* 0x0000761000137816 */ /* 0x000fe20000000013 */
[----:B------:R-:W-:Y:S06]  /*f6b0*/  BRA `(.L_x_1199) ;  /* 0x00000000006c7947 */ /* 0x000fec0003800000 */
.L_x_1198:
        /* <DEDUP_REMOVED lines=15> */
[----:B--2---:R-:W-:Y:S05]  /*f7b0*/  CALL.ABS.NOINC R2 ;  /* 0x0000000002007343 */ /* 0x004fea0003c00000 */
.L_x_1226:
[----:B------:R-:W-:Y:S01]  /*f7c0*/  PRMT R19, RZ, 0x7610, R19 ;  /* 0x00007610ff137816 */ /* 0x000fe20000000013 */
[----:B------:R-:W-:Y:S06]  /*f7d0*/  BRA `(.L_x_1199) ;  /* 0x0000000000247947 */ /* 0x000fec0003800000 */
.L_x_1223:
[----:B------:R-:W2:Y:S02]  /*f7e0*/  LDG.E.64 R2, desc[UR36][R2.64] ;  /* 0x0000002402027981 */ /* 0x000ea4000c1e1b00 */
[----:B--2---:R-:W0:Y:S02]  /*f7f0*/  I2F.U64 R0, R2 ;  /* 0x0000000200007312 */ /* 0x004e240000301000 */
[----:B0-----:R-:W-:-:S04]  /*f800*/  F2FP.F16.F32.PACK_AB R0, RZ, R0 ;  /* 0x00000000ff00723e */ /* 0x001fc800000000ff */
[----:B------:R-:W-:Y:S01]  /*f810*/  PRMT R19, R0, 0x7610, R19 ;  /* 0x0000761000137816 */ /* 0x000fe20000000013 */
[----:B------:R-:W-:Y:S06]  /*f820*/  BRA `(.L_x_1199) ;  /* 0x0000000000107947 */ /* 0x000fec0003800000 */
.L_x_1222:
[----:B------:R-:W2:Y:S02]  /*f830*/  LDG.E R2, desc[UR36][R2.64] ;  /* 0x0000002402027981 */ /* 0x000ea4000c1e1900 */
[----:B--2---:R-:W-:-:S04]  /*f840*/  I2FP.F32.U32 R0, R2 ;  /* 0x0000000200007245 */ /* 0x004fc80000201000 */
[----:B------:R-:W-:-:S04]  /*f850*/  F2FP.F16.F32.PACK_AB R0, RZ, R0 ;  /* 0x00000000ff00723e */ /* 0x000fc800000000ff */
[----:B------:R-:W-:-:S07]  /*f860*/  PRMT R19, R0, 0x7610, R19 ;  /* 0x0000761000137816 */ /* 0x000fce0000000013 */
.L_x_1199:
        /* <DEDUP_REMOVED lines=18> */
.L_x_1230:
[----:B------:R-:W2:Y:S02]  /*f990*/  LDG.E.U8 R2, desc[UR36][R2.64] ;  /* 0x0000002402027981 */ /* 0x000ea4000c1e1100 */
[----:B--2---:R-:W-:-:S04]  /*f9a0*/  I2FP.F32.U32 R0, R2 ;  /* 0x0000000200007245 */ /* 0x004fc80000201000 */
[----:B------:R-:W-:Y:S01]  /*f9b0*/  F2FP.F16.F32.PACK_AB R0, RZ, R0 ;  /* 0x00000000ff00723e */ /* 0x000fe200000000ff */
[----:B------:R-:W-:Y:S06]  /*f9c0*/  BRA `(.L_x_1232) ;  /* 0x0000000c007c7947 */ /* 0x000fec0003800000 */
.L_x_1229:
        /* <DEDUP_REMOVED lines=10> */
.L_x_1234:
[----:B------:R-:W2:Y:S02]  /*fa70*/  LDG.E R2, desc[UR36][R2.64] ;  /* 0x0000002402027981 */ /* 0x000ea4000c1e1900 */
[----:B--2---:R-:W-:-:S04]  /*fa80*/  I2FP.F32.S32 R0, R2 ;  /* 0x0000000200007245 */ /* 0x004fc80000201400 */
[----:B------:R-:W-:Y:S01]  /*fa90*/  F2FP.F16.F32.PACK_AB R0, RZ, R0 ;  /* 0x00000000ff00723e */ /* 0x000fe200000000ff */
[----:B------:R-:W-:Y:S06]  /*faa0*/  BRA `(.L_x_1232) ;  /* 0x0000000c00447947 */ /* 0x000fec0003800000 */
.L_x_1233:
[----:B------:R-:W2:Y:S02]  /*fab0*/  LDG.E.U16 R2, desc[UR36][R2.64] ;  /* 0x0000002402027981 */ /* 0x000ea4000c1e1500 */
[----:B--2---:R-:W0:Y:S02]  /*fac0*/  I2F.S16 R0, R2 ;  /* 0x0000000200007306 */ /* 0x004e240000101400 */
[----:B0-----:R-:W-:Y:S01]  /*fad0*/  F2FP.F16.F32.PACK_AB R0, RZ, R0 ;  /* 0x00000000ff00723e */ /* 0x001fe200000000ff */
[----:B------:R-:W-:Y:S06]  /*fae0*/  BRA `(.L_x_1232) ;  /* 0x0000000c00347947 */ /* 0x000fec0003800000 */
.L_x_1228:
        /* <DEDUP_REMOVED lines=9> */
.L_x_1236:
[----:B------:R1:W5:Y:S01]  /*fb80*/  LDG.E.U16 R0, desc[UR36][R2.64] ;  /* 0x0000002402007981 */ /* 0x000362000c1e1500 */
[----:B------:R-:W-:Y:S05]  /*fb90*/  BRA `(.L_x_1232) ;  /* 0x0000000c00087947 */ /* 0x000fea0003800000 */
.L_x_1235:
        /* <DEDUP_REMOVED lines=9> */
.L_x_1238:
[----:B------:R0:W5:Y:S01]  /*fc30*/  LDG.E.U16 R0, desc[UR36][R2.64] ;  /* 0x0000002402007981 */ /* 0x000162000c1e1500 */
[----:B------:R-:W-:Y:S05]  /*fc40*/  BRA `(.L_x_1232) ;  /* 0x0000000800dc7947 */ /* 0x000fea0003800000 */
.L_x_1237:
        /* <DEDUP_REMOVED lines=8> */
.L_x_1227:
        /* <DEDUP_REMOVED lines=13> */
.L_x_1241:
        /* <DEDUP_REMOVED lines=8> */
.L_x_1240:
        /* <DEDUP_REMOVED lines=27> */
.L_x_1243:
        /* <DEDUP_REMOVED lines=13> */
.L_x_1242:
[----:B------:R-:W2:Y:S02]  /*100a0*/  LDG.E.U16 R0, desc[UR36][R2.64] ;  /* 0x0000002402007981 */ /* 0x000ea4000c1e1500 */
[----:B--2---:R-:W-:-:S05]  /*100b0*/  IMAD.U32 R0, R0, 0x10000, RZ ;  /* 0x0001000000007824 */ /* 0x004fca00078e00ff */
[----:B------:R-:W-:Y:S01]  /*100c0*/  F2FP.F16.F32.PACK_AB R0, RZ, R0 ;  /* 0x00000000ff00723e */ /* 0x000fe200000000ff */
[----:B------:R-:W-:Y:S06]  /*100d0*/  BRA `(.L_x_1232) ;  /* 0x0000000400b87947 */ /* 0x000fec0003800000 */
.L_x_1239:
        /* <DEDUP_REMOVED lines=12> */
.L_x_1246:
        /* <DEDUP_REMOVED lines=21> */
.L_x_1250:
[----:B------:R-:W-:Y:S05]  /*102f0*/  BSYNC.RECONVERGENT B1 ;  /* 0x0000000000017941 */ /* 0x000fea0003800200 */
.L_x_1249:
[----:B------:R-:W-:Y:S01]  /*10300*/  IMAD.SHL.U32 R0, R0, 0x100000, RZ ;  /* 0x0010000000007824 */ /* 0x000fe200078e00ff */
[----:B------:R-:W-:-:S04]  /*10310*/  LEA R2, R2, 0x3b800000, 0x17 ;  /* 0x3b80000002027811 */ /* 0x000fc800078eb8ff */
[----:B------:R-:W-:-:S07]  /*10320*/  LOP3.LUT R0, R2, R0, R7, 0xfe, !PT ;  /* 0x0000000002007212 */ /* 0x000fce00078efe07 */
.L_x_1248:
[----:B------:R-:W-:Y:S05]  /*10330*/  BSYNC.RECONVERGENT B0 ;  /* 0x0000000000007941 */ /* 0x000fea0003800200 */
.L_x_1247:
[----:B------:R-:W-:Y:S01]  /*10340*/  F2FP.F16.F32.PACK_AB R0, RZ, R0 ;  /* 0x00000000ff00723e */ /* 0x000fe200000000ff */
[----:B------:R-:W-:Y:S06]  /*10350*/  BRA `(.L_x_1232) ;  /* 0x0000000400187947 */ /* 0x000fec0003800000 */
.L_x_1245:
        /* <DEDUP_REMOVED lines=21> */
.L_x_1254:
[----:B------:R-:W-:Y:S05]  /*104b0*/  BSYNC.RECONVERGENT B1 ;  /* 0x0000000000017941 */ /* 0x000fea0003800200 */
.L_x_1253:
[----:B------:R-:W-:Y:S01]  /*104c0*/  IMAD.SHL.U32 R0, R0, 0x200000, RZ ;  /* 0x0020000000007824 */ /* 0x000fe200078e00ff */
[----:B------:R-:W-:-:S04]  /*104d0*/  LEA R2, R2, 0x37800000, 0x17 ;  /* 0x3780000002027811 */ /* 0x000fc800078eb8ff */
[----:B------:R-:W-:-:S07]  /*104e0*/  LOP3.LUT R0, R2, R0, R7, 0xfe, !PT ;  /* 0x0000000002007212 */ /* 0x000fce00078efe07 */
.L_x_1252:
[----:B------:R-:W-:Y:S05]  /*104f0*/  BSYNC.RECONVERGENT B0 ;  /* 0x0000000000007941 */ /* 0x000fea0003800200 */
.L_x_1251:
[----:B------:R-:W-:Y:S01]  /*10500*/  F2FP.F16.F32.PACK_AB R0, RZ, R0 ;  /* 0x00000000ff00723e */ /* 0x000fe200000000ff */
[----:B------:R-:W-:Y:S06]  /*10510*/  BRA `(.L_x_1232) ;  /* 0x0000000000a87947 */ /* 0x000fec0003800000 */
.L_x_1244:
        /* <DEDUP_REMOVED lines=14> */
.L_x_1258:
[----:B------:R-:W-:Y:S05]  /*10600*/  BSYNC.RECONVERGENT B0 ;  /* 0x0000000000007941 */ /* 0x000fea0003800200 */
.L_x_1257:
[----:B------:R-:W-:Y:S01]  /*10610*/  F2FP.F16.F32.PACK_AB R0, RZ, R0 ;  /* 0x00000000ff00723e */ /* 0x000fe200000000ff */
[----:B------:R-:W-:Y:S06]  /*10620*/  BRA `(.L_x_1232) ;  /* 0x0000000000647947 */ /* 0x000fec0003800000 */
.L_x_1231:
        /* <DEDUP_REMOVED lines=15> */
[----:B--2--5:R-:W-:Y:S05]  /*10720*/  CALL.ABS.NOINC R2 ;  /* 0x0000000002007343 */ /* 0x024fea0003c00000 */
.L_x_1259:
[----:B------:R-:W-:Y:S01]  /*10730*/  PRMT R0, RZ, 0x7610, R0 ;  /* 0x00007610ff007816 */ /* 0x000fe20000000000 */
[----:B------:R-:W-:Y:S06]  /*10740*/  BRA `(.L_x_1232) ;  /* 0x00000000001c7947 */ /* 0x000fec0003800000 */
.L_x_1256:
[----:B------:R-:W2:Y:S02]  /*10750*/  LDG.E.64 R2, desc[UR36][R2.64] ;  /* 0x0000002402027981 */ /* 0x000ea4000c1e1b00 */
[----:B--2---:R-:W0:Y:S02]  /*10760*/  I2F.U64 R0, R2 ;  /* 0x0000000200007312 */ /* 0x004e240000301000 */
[----:B0-----:R-:W-:Y:S01]  /*10770*/  F2FP.F16.F32.PACK_AB R0, RZ, R0 ;  /* 0x00000000ff00723e */ /* 0x001fe200000000ff */
[----:B------:R-:W-:Y:S06]  /*10780*/  BRA `(.L_x_1232) ;  /* 0x00000000000c7947 */ /* 0x000fec0003800000 */
.L_x_1255:
[----:B------:R-:W2:Y:S02]  /*10790*/  LDG.E R2, desc[UR36][R2.64] ;  /* 0x0000002402027981 */ /* 0x000ea4000c1e1900 */
[----:B--2---:R-:W-:-:S04]  /*107a0*/  I2FP.F32.U32 R0, R2 ;  /* 0x0000000200007245 */ /* 0x004fc80000201000 */
[----:B------:R-:W-:-:S07]  /*107b0*/  F2FP.F16.F32.PACK_AB R0, RZ, R0 ;  /* 0x00000000ff00723e */ /* 0x000fce00000000ff */
.L_x_1232:
[----:B------:R-:W-:Y:S01]  /*107c0*/  ULOP3.LUT UR4, UR40, 0xff, URZ, 0xc0, !UPT ;  /* 0x000000ff28047892 */ /* 0x000fe2000f8ec0ff */
[----:B-----5:R-:W-:Y:S02]  /*107d0*/  HADD2.F32 R19, -RZ, R19.H0_H0 ;  /* 0x20000013ff137230 */ /* 0x020fe40000004100 */
[----:B------:R-:W-:Y:S01]  /*107e0*/  HADD2.F32 R0, -RZ, R0.H0_H0 ;  /* 0x20000000ff007230 */ /* 0x000fe20000004100 */
[----:B------:R-:W-:Y:S02]  /*107f0*/  UISETP.GT.AND UP0, UPT, UR4, 0x9, UPT ;  /* 0x000000090400788c */ /* 0x000fe4000bf04270 */
[----:B------:R-:W-:Y:S02]  /*10800*/  FMUL.FTZ R19, R19, 0.16666667163372039795 ;  /* 0x3e2aaaab13137820 */ /* 0x000fe40000410000 */
[----:B------:R-:W-:-:S04]  /*10810*/  FSETP.GEU.FTZ.AND P0, PT, |R0|, 3, PT ;  /* 0x404000000000780b */ /* 0x000fc80003f1e200 */
[----:B------:R-:W-:-:S04]  /*10820*/  FSEL R19, R19, RZ, !P0 ;  /* 0x000000ff13137208 */ /* 0x000fc80004000000 */
[----:B------:R-:W-:Y:S01]  /*10830*/  F2FP.F16.F32.PACK_AB R19, RZ, R19 ;  /* 0x00000013ff13723e */ /* 0x000fe200000000ff */
[----:B------:R-:W-:Y:S06]  /*10840*/  BRA.U UP0, `(.L_x_1260) ;  /* 0x0000000500047547 */ /* 0x000fec000b800000 */
        /* <DEDUP_REMOVED lines=9> */
[----:B01----:R-:W0:Y:S02]  /*108e0*/  F2I.FTZ.TRUNC.NTZ R3, R0 ;  /* 0x0000000000037305 */ /* 0x003e24000021f100 */
[----:B0-----:R-:W-:Y:S01]  /*108f0*/  STG.E.U8 desc[UR36][R16.64], R3 ;  /* 0x0000000310007986 */ /* 0x001fe2000c101124 */
[----:B------:R-:W-:Y:S05]  /*10900*/  EXIT ;  /* 0x000000000000794d */ /* 0x000fea0003800000 */
.L_x_1263:
[----:B01----:R-:W-:-:S06]  /*10910*/  HADD2.F32 R3, -RZ, R19.H0_H0 ;  /* 0x20000013ff037230 */ /* 0x003fcc0000004100 */
[----:B------:R-:W0:Y:S02]  /*10920*/  F2I.S64.TRUNC R2, R3 ;  /* 0x0000000300027311 */ /* 0x000e24000020d900 */
[----:B0-----:R-:W-:Y:S01]  /*10930*/  STG.E.U8 desc[UR36][R16.64], R2 ;  /* 0x0000000210007986 */ /* 0x001fe2000c101124 */
[----:B------:R-:W-:Y:S05]  /*10940*/  EXIT ;  /* 0x000000000000794d */ /* 0x000fea0003800000 */
.L_x_1262:
[----:B------:R-:W-:-:S09]  /*10950*/  UISETP.NE.AND UP0, UPT, UR4, 0x2, UPT ;  /* 0x000000020400788c */ /* 0x000fd2000bf05270 */
[----:B------:R-:W-:Y:S05]  /*10960*/  BRA.U !UP0, `(.L_x_1265) ;  /* 0x0000000108307547 */ /* 0x000fea000b800000 */
[----:B------:R-:W-:-:S09]  /*10970*/  UISETP.NE.AND UP0, UPT, UR4, 0x3, UPT ;  /* 0x000000030400788c */ /* 0x000fd2000bf05270 */
[----:B------:R-:W-:Y:S05]  /*10980*/  BRA.U !UP0, `(.L_x_1266) ;  /* 0x0000000108187547 */ /* 0x000fea000b800000 */
[----:B------:R-:W-:-:S09]  /*10990*/  UISETP.NE.AND UP0, UPT, UR4, 0x4, UPT ;  /* 0x000000040400788c */ /* 0x000fd2000bf05270 */
[----:B------:R-:W-:Y:S05]  /*109a0*/  BRA.U UP0, `(.L_x_1264) ;  /* 0x0000000900707547 */ /* 0x000fea000b800000 */
[----:B01----:R-:W-:-:S06]  /*109b0*/  HADD2.F32 R2, -RZ, R19.H0_H0 ;  /* 0x20000013ff027230 */ /* 0x003fcc0000004100 */
[----:B------:R-:W0:Y:S02]  /*109c0*/  F2I.S64.TRUNC R2, R2 ;  /* 0x0000000200027311 */ /* 0x000e24000020d900 */
[----:B0-----:R-:W-:Y:S01]  /*109d0*/  STG.E.64 desc[UR36][R16.64], R2 ;  /* 0x0000000210007986 */ /* 0x001fe2000c101b24 */
[----:B------:R-:W-:Y:S05]  /*109e0*/  EXIT ;  /* 0x000000000000794d */ /* 0x000fea0003800000 */
.L_x_1266:
[----:B------:R-:W-:-:S06]  /*109f0*/  HADD2.F32 R19, -RZ, R19.H0_H0 ;  /* 0x20000013ff137230 */ /* 0x000fcc0000004100 */
[----:B------:R-:W2:Y:S02]  /*10a00*/  F2I.FTZ.TRUNC.NTZ R19, R19 ;  /* 0x0000001300137305 */ /* 0x000ea4000021f100 */
[----:B--2---:R-:W-:Y:S01]  /*10a10*/  STG.E desc[UR36][R16.64], R19 ;  /* 0x0000001310007986 */ /* 0x004fe2000c101924 */
[----:B------:R-:W-:Y:S05]  /*10a20*/  EXIT ;  /* 0x000000000000794d */ /* 0x000fea0003800000 */
.L_x_1265:
[----:B------:R-:W-:-:S06]  /*10a30*/  HADD2.F32 R19, -RZ, R19.H0_H0 ;  /* 0x20000013ff137230 */ /* 0x000fcc0000004100 */
[----:B------:R-:W2:Y:S02]  /*10a40*/  F2I.FTZ.TRUNC.NTZ R19, R19 ;  /* 0x0000001300137305 */ /* 0x000ea4000021f100 */
[----:B--2---:R-:W-:Y:S01]  /*10a50*/  STG.E.U16 desc[UR36][R16.64], R19 ;  /* 0x0000001310007986 */ /* 0x004fe2000c101524 */
[----:B------:R-:W-:Y:S05]  /*10a60*/  EXIT ;  /* 0x000000000000794d */ /* 0x000fea0003800000 */
.L_x_1261:
[----:B------:R-:W-:-:S09]  /*10a70*/  UISETP.GT.AND UP0, UPT, UR4, 0x6, UPT ;  /* 0x000000060400788c */ /* 0x000fd2000bf04270 */
[----:B------:R-:W-:Y:S05]  /*10a80*/  BRA.U UP0, `(.L_x_1267) ;  /* 0x0000000100247547 */ /* 0x000fea000b800000 */
[----:B------:R-:W-:-:S09]  /*10a90*/  UISETP.NE.AND UP0, UPT, UR4, 0x5, UPT ;  /* 0x000000050400788c */ /* 0x000fd2000bf05270 */
[----:B------:R-:W-:Y:S05]  /*10aa0*/  BRA.U !UP0, `(.L_x_1268) ;  /* 0x0000000108147547 */ /* 0x000fea000b800000 */
[----:B------:R-:W-:-:S09]  /*10ab0*/  UISETP.NE.AND UP0, UPT, UR4, 0x6, UPT ;  /* 0x000000060400788c */ /* 0x000fd2000bf05270 */
[----:B------:R-:W-:Y:S05]  /*10ac0*/  BRA.U UP0, `(.L_x_1264) ;  /* 0x0000000900287547 */ /* 0x000fea000b800000 */
[----:B------:R-:W-:-:S05]  /*10ad0*/  HADD2.F32 R19, -RZ, R19.H0_H0 ;  /* 0x20000013ff137230 */ /* 0x000fca0000004100 */
[----:B------:R-:W-:Y:S01]  /*10ae0*/  STG.E desc[UR36][R16.64], R19 ;  /* 0x0000001310007986 */ /* 0x000fe2000c101924 */
[----:B------:R-:W-:Y:S05]  /*10af0*/  EXIT ;  /* 0x000000000000794d */ /* 0x000fea0003800000 */
.L_x_1268:
[----:B------:R-:W-:Y:S01]  /*10b00*/  STG.E.U16 desc[UR36][R16.64], R19 ;  /* 0x0000001310007986 */ /* 0x000fe2000c101524 */
[----:B------:R-:W-:Y:S05]  /*10b10*/  EXIT ;  /* 0x000000000000794d */ /* 0x000fea0003800000 */
.L_x_1267:
[----:B------:R-:W-:-:S09]  /*10b20*/  UISETP.NE.AND UP0, UPT, UR4, 0x7, UPT ;  /* 0x000000070400788c */ /* 0x000fd2000bf05270 */
[----:B------:R-:W-:Y:S05]  /*10b30*/  BRA.U !UP0, `(.L_x_1269) ;  /* 0x0000000108347547 */ /* 0x000fea000b800000 */
[----:B------:R-:W-:-:S09]  /*10b40*/  UISETP.NE.AND UP0, UPT, UR4, 0x8, UPT ;  /* 0x000000080400788c */ /* 0x000fd2000bf05270 */
[----:B------:R-:W-:Y:S05]  /*10b50*/  BRA.U !UP0, `(.L_x_1270) ;  /* 0x0000000108187547 */ /* 0x000fea000b800000 */
[----:B------:R-:W-:-:S09]  /*10b60*/  UISETP.NE.AND UP0, UPT, UR4, 0x9, UPT ;  /* 0x000000090400788c */ /* 0x000fd2000bf05270 */
[----:B------:R-:W-:Y:S05]  /*10b70*/  BRA.U UP0, `(.L_x_1264) ;  /* 0x0000000500fc7547 */ /* 0x000fea000b800000 */
[----:B01----:R-:W-:Y:S02]  /*10b80*/  HADD2.F32 R2, -RZ, R19.H0_H0 ;  /* 0x20000013ff027230 */ /* 0x003fe40000004100 */
[----:B------:R-:W-:-:S05]  /*10b90*/  IMAD.MOV.U32 R3, RZ, RZ, RZ ;  /* 0x000000ffff037224 */ /* 0x000fca00078e00ff */
[----:B------:R-:W-:Y:S01]  /*10ba0*/  STG.E.64 desc[UR36][R16.64], R2 ;  /* 0x0000000210007986 */ /* 0x000fe2000c101b24 */
[----:B------:R-:W-:Y:S05]  /*10bb0*/  EXIT ;  /* 0x000000000000794d */ /* 0x000fea0003800000 */
.L_x_1270:
[----:B------:R-:W-:-:S05]  /*10bc0*/  HADD2.F32 R0, -RZ, R19.H0_H0 ;  /* 0x20000013ff007230 */ /* 0x000fca0000004100 */
[----:B------:R-:W-:-:S04]  /*10bd0*/  F2FP.F16.F32.PACK_AB R0, RZ, R0 ;  /* 0x00000000ff00723e */ /* 0x000fc800000000ff */
[----:B------:R-:W-:-:S05]  /*10be0*/  PRMT R0, R0, 0x5410, RZ ;  /* 0x0000541000007816 */ /* 0x000fca00000000ff */
[----:B------:R-:W-:Y:S01]  /*10bf0*/  STG.E desc[UR36][R16.64], R0 ;  /* 0x0000000010007986 */ /* 0x000fe2000c101924 */
[----:B------:R-:W-:Y:S05]  /*10c00*/  EXIT ;  /* 0x000000000000794d */ /* 0x000fea0003800000 */
.L_x_1269:
[----:B01----:R-:W-:-:S05]  /*10c10*/  HADD2.F32 R2, -RZ, R19.H0_H0 ;  /* 0x20000013ff027230 */ /* 0x003fca0000004100 */
[----:B------:R-:W-:-:S06]  /*10c20*/  FMUL.FTZ R2, R2, 1 ;  /* 0x3f80000002027820 */ /* 0x000fcc0000410000 */
[----:B------:R-:W0:Y:S02]  /*10c30*/  F2F.F64.F32 R2, R2 ;  /* 0x0000000200027310 */ /* 0x000e240000201800 */
[----:B0-----:R-:W-:Y:S01]  /*10c40*/  STG.E.64 desc[UR36][R16.64], R2 ;  /* 0x0000000210007986 */ /* 0x001fe2000c101b24 */
[----:B------:R-:W-:Y:S05]  /*10c50*/  EXIT ;  /* 0x000000000000794d */ /* 0x000fea0003800000 */
.L_x_1260:
        /* <DEDUP_REMOVED lines=10> */
[----:B01----:R-:W-:-:S06]  /*10d00*/  HADD2.F32 R3, -RZ, R19.H0_H0 ;  /* 0x20000013ff037230 */ /* 0x003fcc0000004100 */
[----:B------:R-:W0:Y:S02]  /*10d10*/  F2I.FTZ.U32.TRUNC.NTZ R3, R3 ;  /* 0x0000000300037305 */ /* 0x000e24000021f000 */
[----:B0-----:R-:W-:Y:S01]  /*10d20*/  STG.E.U16 desc[UR36][R16.64], R3 ;  /* 0x0000000310007986 */ /* 0x001fe2000c101524 */
[----:B------:R-:W-:Y:S05]  /*10d30*/  EXIT ;  /* 0x000000000000794d */ /* 0x000fea0003800000 */
.L_x_1274:
[----:B01----:R-:W-:Y:S01]  /*10d40*/  HADD2.F32 R3, -RZ, R19.H0_H0 ;  /* 0x20000013ff037230 */ /* 0x003fe20000004100 */
        /* <DEDUP_REMOVED lines=16> */
.L_x_1277:
[----:B------:R-:W-:-:S04]  /*10e50*/  SHF.R.U32.HI R3, RZ, 0x18, R3 ;  /* 0x00000018ff037819 */ /* 0x000fc80000011603 */
[----:B------:R-:W-:-:S04]  /*10e60*/  LOP3.LUT R0, R0, 0x80, R3, 0xf8, !PT ;  /* 0x0000008000007812 */ /* 0x000fc800078ef803 */
[----:B------:R-:W-:-:S07]  /*10e70*/  PRMT R8, R0, 0x7610, R8 ;  /* 0x0000761000087816 */ /* 0x000fce0000000008 */
.L_x_1276:
[----:B------:R-:W-:Y:S05]  /*10e80*/  BSYNC.RECONVERGENT B0 ;  /* 0x0000000000007941 */ /* 0x000fea0003800200 */
.L_x_1275:
[----:B------:R-:W-:Y:S01]  /*10e90*/  STG.E.U8 desc[UR36][R16.64], R8 ;  /* 0x0000000810007986 */ /* 0x000fe2000c101124 */
[----:B------:R-:W-:Y:S05]  /*10ea0*/  EXIT ;  /* 0x000000000000794d */ /* 0x000fea0003800000 */
.L_x_1273:
        /* <DEDUP_REMOVED lines=17> */
.L_x_1280:
[----:B------:R-:W-:-:S04]  /*10fc0*/  SHF.R.U32.HI R3, RZ, 0x18, R3 ;  /* 0x00000018ff037819 */ /* 0x000fc80000011603 */
[----:B------:R-:W-:-:S04]  /*10fd0*/  LOP3.LUT R0, R0, 0x80, R3, 0xf8, !PT ;  /* 0x0000008000007812 */ /* 0x000fc800078ef803 */
[----:B------:R-:W-:-:S07]  /*10fe0*/  PRMT R8, R0, 0x7610, R8 ;  /* 0x0000761000087816 */ /* 0x000fce0000000008 */
.L_x_1279:
[----:B------:R-:W-:Y:S05]  /*10ff0*/  BSYNC.RECONVERGENT B0 ;  /* 0x0000000000007941 */ /* 0x000fea0003800200 */
.L_x_1278:
[----:B------:R-:W-:Y:S01]  /*11000*/  STG.E.U8 desc[UR36][R16.64], R8 ;  /* 0x0000000810007986 */ /* 0x000fe2000c101124 */
[----:B------:R-:W-:Y:S05]  /*11010*/  EXIT ;  /* 0x000000000000794d */ /* 0x000fea0003800000 */
.L_x_1272:
[----:B------:R-:W-:-:S09]  /*11020*/  UISETP.NE.AND UP0, UPT, UR4, 0x1c, UPT ;  /* 0x0000001c0400788c */ /* 0x000fd2000bf05270 */
[----:B------:R-:W-:Y:S05]  /*11030*/  BRA.U !UP0, `(.L_x_1281) ;  /* 0x0000000108607547 */ /* 0x000fea000b800000 */
[----:B------:R-:W-:-:S09]  /*11040*/  UISETP.NE.AND UP0, UPT, UR4, 0x1d, UPT ;  /* 0x0000001d0400788c */ /* 0x000fd2000bf05270 */
[----:B------:R-:W-:Y:S05]  /*11050*/  BRA.U !UP0, `(.L_x_1282) ;  /* 0x0000000108487547 */ /* 0x000fea000b800000 */
[----:B------:R-:W-:-:S09]  /*11060*/  UISETP.NE.AND UP0, UPT, UR4, 0x2c, UPT ;  /* 0x0000002c0400788c */ /* 0x000fd2000bf05270 */
[----:B------:R-:W-:Y:S05]  /*11070*/  BRA.U UP0, `(.L_x_1264) ;  /* 0x0000000100bc7547 */ /* 0x000fea000b800000 */
[----:B------:R-:W-:Y:S02]  /*11080*/  HADD2.F32 R19, -RZ, R19.H0_H0 ;  /* 0x20000013ff137230 */ /* 0x000fe40000004100 */
[----:B01----:R-:W-:-:S03]  /*11090*/  IMAD.MOV.U32 R3, RZ, RZ, 0xff ;  /* 0x000000ffff037424 */ /* 0x003fc600078e00ff */
        /* <DEDUP_REMOVED lines=12> */
[----:B------:R-:W-:Y:S01]  /*11160*/  STG.E.U8 desc[UR36][R16.64], R3 ;  /* 0x0000000310007986 */ /* 0x000fe2000c101124 */
[----:B------:R-:W-:Y:S05]  /*11170*/  EXIT ;  /* 0x000000000000794d */ /* 0x000fea0003800000 */
.L_x_1282:
[----:B01----:R-:W-:-:S06]  /*11180*/  HADD2.F32 R2, -RZ, R19.H0_H0 ;  /* 0x20000013ff027230 */ /* 0x003fcc0000004100 */
[----:B------:R-:W0:Y:S02]  /*11190*/  F2I.U64.TRUNC R2, R2 ;  /* 0x0000000200027311 */ /* 0x000e24000020d800 */
[----:B0-----:R-:W-:Y:S01]  /*111a0*/  STG.E.64 desc[UR36][R16.64], R2 ;  /* 0x0000000210007986 */ /* 0x001fe2000c101b24 */
[----:B------:R-:W-:Y:S05]  /*111b0*/  EXIT ;  /* 0x000000000000794d */ /* 0x000fea0003800000 */
.L_x_1281:
[----:B------:R-:W-:-:S06]  /*111c0*/  HADD2.F32 R19, -RZ, R19.H0_H0 ;  /* 0x20000013ff137230 */ /* 0x000fcc0000004100 */
[----:B------:R-:W2:Y:S02]  /*111d0*/  F2I.FTZ.U32.TRUNC.NTZ R19, R19 ;  /* 0x0000001300137305 */ /* 0x000ea4000021f000 */
[----:B--2---:R-:W-:Y:S01]  /*111e0*/  STG.E desc[UR36][R16.64], R19 ;  /* 0x0000001310007986 */ /* 0x004fe2000c101924 */
[----:B------:R-:W-:Y:S05]  /*111f0*/  EXIT ;  /* 0x000000000000794d */ /* 0x000fea0003800000 */
.L_x_1271:
        /* <DEDUP_REMOVED lines=8> */
[----:B01----:R-:W-:-:S05]  /*11280*/  SEL R3, RZ, 0x1, !P0 ;  /* 0x00000001ff037807 */ /* 0x003fca0004000000 */
[----:B------:R-:W-:Y:S01]  /*11290*/  STG.E.U8 desc[UR36][R16.64], R3 ;  /* 0x0000000310007986 */ /* 0x000fe2000c101124 */
[----:B------:R-:W-:Y:S05]  /*112a0*/  EXIT ;  /* 0x000000000000794d */ /* 0x000fea0003800000 */
.L_x_1284:
[----:B------:R-:W-:Y:S01]  /*112b0*/  HADD2.F32 R19, -RZ, R19.H0_H0 ;  /* 0x20000013ff137230 */ /* 0x000fe20000004100 */
[----:B------:R-:W-:-:S04]  /*112c0*/  CS2R R6, SRZ ;  /* 0x0000000000067805 */ /* 0x000fc8000001ff00 */
[----:B------:R-:W-:-:S06]  /*112d0*/  FMUL.FTZ R4, R19, 1 ;  /* 0x3f80000013047820 */ /* 0x000fcc0000410000 */
[----:B------:R-:W2:Y:S02]  /*112e0*/  F2F.F64.F32 R4, R4 ;  /* 0x0000000400047310 */ /* 0x000ea40000201800 */
[----:B--2---:R-:W-:Y:S01]  /*112f0*/  STG.E.128 desc[UR36][R16.64], R4 ;  /* 0x0000000410007986 */ /* 0x004fe2000c101d24 */
[----:B------:R-:W-:Y:S05]  /*11300*/  EXIT ;  /* 0x000000000000794d */ /* 0x000fea0003800000 */
.L_x_1283:
[----:B------:R-:W-:-:S09]  /*11310*/  UISETP.NE.AND UP0, UPT, UR4, 0xf, UPT ;  /* 0x0000000f0400788c */ /* 0x000fd2000bf05270 */
[----:B------:R-:W-:Y:S05]  /*11320*/  BRA.U !UP0, `(.L_x_1285) ;  /* 0x0000000108e87547 */ /* 0x000fea000b800000 */
[----:B------:R-:W-:-:S09]  /*11330*/  UISETP.NE.AND UP0, UPT, UR4, 0x17, UPT ;  /* 0x000000170400788c */ /* 0x000fd2000bf05270 */
[----:B------:R-:W-:Y:S05]  /*11340*/  BRA.U !UP0, `(.L_x_1286) ;  /* 0x0000000108907547 */ /* 0x000fea000b800000 */
[----:B------:R-:W-:-:S09]  /*11350*/  UISETP.NE.AND UP0, UPT, UR4, 0x18, UPT ;  /* 0x000000180400788c */ /* 0x000fd2000bf05270 */
[----:B------:R-:W-:Y:S05]  /*11360*/  BRA.U !UP0, `(.L_x_1287) ;  /* 0x0000000108447547 */ /* 0x000fea000b800000 */
.L_x_1264:
[----:B------:R-:W-:Y:S01]  /*11370*/  MOV R0, 0x0 ;  /* 0x0000000000007802 */ /* 0x000fe20000000f00 */
[----:B------:R-:W2:Y:S01]  /*11380*/  LDCU.64 UR4, c[0x4][0x128] ;  /* 0x01002500ff0477ac */ /* 0x000ea20008000a00 */
[----:B------:R-:W-:Y:S02]  /*11390*/  HFMA2 R12, -RZ, RZ, 0, 5.9604644775390625e-08 ;  /* 0x00000001ff0c7431 */ /* 0x000fe400000001ff */
[----:B------:R-:W-:Y:S01]  /*113a0*/  IMAD.MOV.U32 R8, RZ, RZ, 0x65 ;  /* 0x00000065ff087424 */ /* 0x000fe200078e00ff */
[----:B01----:R0:W1:Y:S01]  /*113b0*/  LDC.64 R2, c[0x4][R0] ;  /* 0x0100000000027b82 */ /* 0x0030620000000a00 */
[----:B------:R-:W3:Y:S01]  /*113c0*/  LDCU.64 UR6, c[0x4][0x130] ;  /* 0x01002600ff0677ac */ /* 0x000ee20008000a00 */
[----:B------:R-:W-:Y:S01]  /*113d0*/  IMAD.MOV.U32 R13, RZ, RZ, RZ ;  /* 0x000000ffff0d7224 */ /* 0x000fe200078e00ff */
[----:B------:R-:W4:Y:S01]  /*113e0*/  LDCU.64 UR8, c[0x4][0x30] ;  /* 0x01000600ff0877ac */ /* 0x000f220008000a00 */
[----:B--2---:R-:W-:Y:S02]  /*113f0*/  IMAD.U32 R4, RZ, RZ, UR4 ;  /* 0x00000004ff047e24 */ /* 0x004fe4000f8e00ff */
[----:B------:R-:W-:Y:S01]  /*11400*/  IMAD.U32 R5, RZ, RZ, UR5 ;  /* 0x00000005ff057e24 */ /* 0x000fe2000f8e00ff */
[----:B---3--:R-:W-:Y:S01]  /*11410*/  MOV R6, UR6 ;  /* 0x0000000600067c02 */ /* 0x008fe20008000f00 */
[----:B------:R-:W-:-:S02]  /*11420*/  IMAD.U32 R7, RZ, RZ, UR7 ;  /* 0x00000007ff077e24 */ /* 0x000fc4000f8e00ff */
[----:B----4-:R-:W-:Y:S02]  /*11430*/  IMAD.U32 R10, RZ, RZ, UR8 ;  /* 0x00000008ff0a7e24 */ /* 0x010fe4000f8e00ff */
[----:B0-----:R-:W-:-:S07]  /*11440*/  IMAD.U32 R11, RZ, RZ, UR9 ;  /* 0x00000009ff0b7e24 */ /* 0x001fce000f8e00ff */
[----:B------:R-:W-:-:S07]  /*11450*/  LEPC R20, `(.L_x_1288) ;  /* 0x000000001014794e */ /* 0x000fce0000000000 */
[----:B-1----:R-:W-:Y:S05]  /*11460*/  CALL.ABS.NOINC R2 ;  /* 0x0000000002007343 */ /* 0x002fea0003c00000 */
.L_x_1288:
[----:B------:R-:W-:Y:S05]  /*11470*/  EXIT ;  /* 0x000000000000794d */ /* 0x000fea0003800000 */
.L_x_1287:
[----:B------:R-:W-:Y:S01]  /*11480*/  HADD2.F32 R19, -RZ, R19.H0_H0 ;  /* 0x20000013ff137230 */ /* 0x000fe20000004100 */
[----:B------:R-:W-:Y:S01]  /*11490*/  BSSY.RECONVERGENT B0, `(.L_x_1289) ;  /* 0x000000c000007945 */ /* 0x000fe20003800200 */
[----:B------:R-:W-:-:S03]  /*114a0*/  IMAD.MOV.U32 R0, RZ, RZ, 0x7f ;  /* 0x0000007fff007424 */ /* 0x000fc600078e00ff */
[----:B01----:R-:W-:Y:S02]  /*114b0*/  LOP3.LUT R2, R19, 0x7fffffff, RZ, 0xc0, !PT ;  /* 0x7fffffff13027812 */ /* 0x003fe400078ec0ff */
        /* <DEDUP_REMOVED lines=9> */
.L_x_1290:
[----:B------:R-:W-:Y:S05]  /*11550*/  BSYNC.RECONVERGENT B0 ;  /* 0x0000000000007941 */ /* 0x000fea0003800200 */
.L_x_1289:
[----:B------:R-:W-:-:S05]  /*11560*/  LOP3.LUT R3, R0, 0x80, R3, 0xf8, !PT ;  /* 0x0000008000037812 */ /* 0x000fca00078ef803 */
[----:B------:R-:W-:Y:S01]  /*11570*/  STG.E.U8 desc[UR36][R16.64], R3 ;  /* 0x0000000310007986 */ /* 0x000fe2000c101124 */
[----:B------:R-:W-:Y:S05]  /*11580*/  EXIT ;  /* 0x000000000000794d */ /* 0x000fea0003800000 */
.L_x_1286:
[----:B01----:R-:W-:Y:S01]  /*11590*/  HADD2.F32 R3, -RZ, R19.H0_H0 ;  /* 0x20000013ff037230 */ /* 0x003fe20000004100 */
        /* <DEDUP_REMOVED lines=11> */
.L_x_1292:
[----:B------:R-:W-:Y:S01]  /*11650*/  IMAD.MOV.U32 R0, RZ, RZ, 0x7f ;  /* 0x0000007fff007424 */ /* 0x000fe200078e00ff */
[----:B------:R-:W-:-:S04]  /*11660*/  ISETP.GT.U32.AND P0, PT, R2, 0x7f800000, PT ;  /* 0x7f8000000200780c */ /* 0x000fc80003f04070 */
[----:B------:R-:W-:-:S09]  /*11670*/  SEL R0, R0, 0x7c, P0 ;  /* 0x0000007c00007807 */ /* 0x000fd20000000000 */
.L_x_1293:
[----:B------:R-:W-:Y:S05]  /*11680*/  BSYNC.RECONVERGENT B0 ;  /* 0x0000000000007941 */ /* 0x000fea0003800200 */
.L_x_1291:
[----:B------:R-:W-:-:S04]  /*11690*/  SHF.R.U32.HI R3, RZ, 0x18, R3 ;  /* 0x00000018ff037819 */ /* 0x000fc80000011603 */
[----:B------:R-:W-:-:S05]  /*116a0*/  LOP3.LUT R3, R0, 0x80, R3, 0xf8, !PT ;  /* 0x0000008000037812 */ /* 0x000fca00078ef803 */
[----:B------:R-:W-:Y:S01]  /*116b0*/  STG.E.U8 desc[UR36][R16.64], R3 ;  /* 0x0000000310007986 */ /* 0x000fe2000c101124 */
[----:B------:R-:W-:Y:S05]  /*116c0*/  EXIT ;  /* 0x000000000000794d */ /* 0x000fea0003800000 */
.L_x_1285:
[----:B------:R-:W-:-:S05]  /*116d0*/  HADD2.F32 R0, -RZ, R19.H0_H0 ;  /* 0x20000013ff007230 */ /* 0x000fca0000004100 */
[----:B------:R-:W-:-:S05]  /*116e0*/  F2FP.BF16.F32.PACK_AB R0, RZ, R0 ;  /* 0x00000000ff00723e */ /* 0x000fca00000010ff */
[----:B------:R-:W-:Y:S01]  /*116f0*/  STG.E.U16 desc[UR36][R16.64], R0 ;  /* 0x0000000010007986 */ /* 0x000fe2000c101524 */
[----:B------:R-:W-:Y:S05]  /*11700*/  EXIT ;  /* 0x000000000000794d */ /* 0x000fea0003800000 */
.L_x_1294:
        /* <DEDUP_REMOVED lines=15> */
.L_x_5908:


//--------------------- .text._ZN2at6native27unrolled_elementwise_kernelIZZZNS0_68_GLOBAL__N__08176361_30_ActivationHardsigmoidKernel_cu_1520ed90_310227hardsigmoid_backward_kernelERNS_18TensorIteratorBaseEENKUlvE_clEvENKUlvE1_clEvEUlN3c104HalfES8_E_St5arrayIPcLm3EELi4E23TrivialOffsetCalculatorILi2EjESD_ILi1EjENS0_6memory12LoadWithCastILi2EEENSG_13StoreWithCastILi1EEEEEviT_T0_T2_T3_T4_T5_ --------------------------
	.section	.text._ZN2at6native27unrolled_elementwise_kernelIZZZNS0_68_GLOBAL__N__08176361_30_ActivationHardsigmoidKernel_cu_1520ed90_310227hardsigmoid_backward_kernelERNS_18TensorIteratorBaseEENKUlvE_clEvENKUlvE1_clEvEUlN3c104HalfES8_E_St5arrayIPcLm3EELi4E23TrivialOffsetCalculatorILi2EjESD_ILi1EjENS0_6memory12LoadWithCastILi2EEENSG_13StoreWithCastILi1EEEEEviT_T0_T2_T3_T4_T5_,"ax",@progbits
	.align	128
        .global         _ZN2at6native27unrolled_elementwise_kernelIZZZNS0_68_GLOBAL__N__08176361_30_ActivationHardsigmoidKernel_cu_1520ed90_310227hardsigmoid_backward_kernelERNS_18TensorIteratorBaseEENKUlvE_clEvENKUlvE1_clEvEUlN3c104HalfES8_E_St5arrayIPcLm3EELi4E23TrivialOffsetCalculatorILi2EjESD_ILi1EjENS0_6memory12LoadWithCastILi2EEENSG_13StoreWithCastILi1EEEEEviT_T0_T2_T3_T4_T5_
        .type           _ZN2at6native27unrolled_elementwise_kernelIZZZNS0_68_GLOBAL__N__08176361_30_ActivationHardsigmoidKernel_cu_1520ed90_310227hardsigmoid_backward_kernelERNS_18TensorIteratorBaseEENKUlvE_clEvENKUlvE1_clEvEUlN3c104HalfES8_E_St5arrayIPcLm3EELi4E23TrivialOffsetCalculatorILi2EjESD_ILi1EjENS0_6memory12LoadWithCastILi2EEENSG_13StoreWithCastILi1EEEEEviT_T0_T2_T3_T4_T5_,@function
        .size           _ZN2at6native27unrolled_elementwise_kernelIZZZNS0_68_GLOBAL__N__08176361_30_ActivationHardsigmoidKernel_cu_1520ed90_310227hardsigmoid_backward_kernelERNS_18TensorIteratorBaseEENKUlvE_clEvENKUlvE1_clEvEUlN3c104HalfES8_E_St5arrayIPcLm3EELi4E23TrivialOffsetCalculatorILi2EjESD_ILi1EjENS0_6memory12LoadWithCastILi2EEENSG_13StoreWithCastILi1EEEEEviT_T0_T2_T3_T4_T5_,(.L_x_5909 - _ZN2at6native27unrolled_elementwise_kernelIZZZNS0_68_GLOBAL__N__08176361_30_ActivationHardsigmoidKernel_cu_1520ed90_310227hardsigmoid_backward_kernelERNS_18TensorIteratorBaseEENKUlvE_clEvENKUlvE1_clEvEUlN3c104HalfES8_E_St5arrayIPcLm3EELi4E23TrivialOffsetCalculatorILi2EjESD_ILi1EjENS0_6memory12LoadWithCastILi2EEENSG_13StoreWithCastILi1EEEEEviT_T0_T2_T3_T4_T5_)
        .other          _ZN2at6native27unrolled_elementwise_kernelIZZZNS0_68_GLOBAL__N__08176361_30_ActivationHardsigmoidKernel_cu_1520ed90_310227hardsigmoid_backward_kernelERNS_18TensorIteratorBaseEENKUlvE_clEvENKUlvE1_clEvEUlN3c104HalfES8_E_St5arrayIPcLm3EELi4E23TrivialOffsetCalculatorILi2EjESD_ILi1EjENS0_6memory12LoadWithCastILi2EEENSG_13StoreWithCastILi1EEEEEviT_T0_T2_T3_T4_T5_,@"STO_CUDA_ENTRY STV_DEFAULT"
_ZN2at6native27unrolled_elementwise_kernelIZZZNS0_68_GLOBAL__N__08176361_30_ActivationHardsigmoidKernel_cu_1520ed90_310227hardsigmoid_backward_kernelERNS_18TensorIteratorBaseEENKUlvE_clEvENKUlvE1_clEvEUlN3c104HalfES8_E_St5arrayIPcLm3EELi4E23TrivialOffsetCalculatorILi2EjESD_ILi1EjENS0_6memory12LoadWithCastILi2EEENSG_13StoreWithCastILi1EEEEEviT_T0_T2_T3_T4_T5_:
.text._ZN2at6native27unrolled_elementwise_kernelIZZZNS0_68_GLOBAL__N__08176361_30_ActivationHardsigmoidKernel_cu_1520ed90_310227hardsigmoid_backward_kernelERNS_18TensorIteratorBaseEENKUlvE_clEvENKUlvE1_clEvEUlN3c104HalfES8_E_St5arrayIPcLm3EELi4E23TrivialOffsetCalculatorILi2EjESD_ILi1EjENS0_6memory12LoadWithCastILi2EEENSG_13StoreWithCastILi1EEEEEviT_T0_T2_T3_T4_T5_:
        /* <DEDUP_REMOVED lines=36> */
.L_x_1300:
[----:B------:R-:W2:Y:S02]  /*0240*/  LDG.E.U8 R2, desc[UR36][R2.64] ;  /* 0x0000002402027981 */ /* 0x000ea4000c1e1100 */
[----:B--2---:R-:W-:-:S04]  /*0250*/  I2FP.F32.U32 R0, R2 ;  /* 0x0000000200007245 */ /* 0x004fc80000201000 */
[----:B------:R-:W-:-:S04]  /*0260*/  F2FP.F16.F32.PACK_AB R0, RZ, R0 ;  /* 0x00000000ff00723e */ /* 0x000fc800000000ff */
[----:B------:R-:W-:Y:S01]  /*0270*/  PRMT R24, R0, 0x7610, R24 ;  /* 0x0000761000187816 */ /* 0x000fe20000000018 */
[----:B------:R-:W-:Y:S06]  /*0280*/  BRA `(.L_x_1302) ;  /* 0x0000000c00b47947 */ /* 0x000fec0003800000 */
.L_x_1299:
        /* <DEDUP_REMOVED lines=11> */
.L_x_1304:
[----:B------:R-:W2:Y:S02]  /*0340*/  LDG.E R2, desc[UR36][R2.64] ;  /* 0x0000002402027981 */ /* 0x000ea4000c1e1900 */
[----:B--2---:R-:W-:-:S04]  /*0350*/  I2FP.F32.S32 R0, R2 ;  /* 0x0000000200007245 */ /* 0x004fc80000201400 */
[----:B------:R-:W-:-:S04]  /*0360*/  F2FP.F16.F32.PACK_AB R0, RZ, R0 ;  /* 0x00000000ff00723e */ /* 0x000fc800000000ff */
[----:B------:R-:W-:Y:S01]  /*0370*/  PRMT R24, R0, 0x7610, R24 ;  /* 0x0000761000187816 */ /* 0x000fe20000000018 */
[----:B------:R-:W-:Y:S06]  /*0380*/  BRA `(.L_x_1302) ;  /* 0x0000000c00747947 */ /* 0x000fec0003800000 */
.L_x_1303:
[----:B------:R-:W2:Y:S02]  /*0390*/  LDG.E.U16 R2, desc[UR36][R2.64] ;  /* 0x0000002402027981 */ /* 0x000ea4000c1e1500 */
[----:B--2---:R-:W0:Y:S02]  /*03a0*/  I2F.S16 R0, R2 ;  /* 0x0000000200007306 */ /* 0x004e240000101400 */
[----:B0-----:R-:W-:-:S04]  /*03b0*/  F2FP.F16.F32.PACK_AB R0, RZ, R0 ;  /* 0x00000000ff00723e */ /* 0x001fc800000000ff */
[----:B------:R-:W-:Y:S01]  /*03c0*/  PRMT R24, R0, 0x7610, R24 ;  /* 0x0000761000187816 */ /* 0x000fe20000000018 */
[----:B------:R-:W-:Y:S06]  /*03d0*/  BRA `(.L_x_1302) ;  /* 0x0000000c00607947 */ /* 0x000fec0003800000 */
.L_x_1298:
        /* <DEDUP_REMOVED lines=9> */
.L_x_1306:
[----:B------:R1:W5:Y:S01]  /*0470*/  LDG.E.U16 R24, desc[UR36][R2.64] ;  /* 0x0000002402187981 */ /* 0x000362000c1e1500 */
[----:B------:R-:W-:Y:S05]  /*0480*/  BRA `(.L_x_1302) ;  /* 0x0000000c00347947 */ /* 0x000fea0003800000 */
.L_x_1305:
        /* <DEDUP_REMOVED lines=9> */
.L_x_1308:
[----:B------:R0:W5:Y:S01]  /*0520*/  LDG.E.U16 R24, desc[UR36][R2.64] ;  /* 0x0000002402187981 */ /* 0x000162000c1e1500 */
[----:B------:R-:W-:Y:S05]  /*0530*/  BRA `(.L_x_1302) ;  /* 0x0000000c00087947 */ /* 0x000fea0003800000 */
.L_x_1307:
        /* <DEDUP_REMOVED lines=9> */
.L_x_1297:
        /* <DEDUP_REMOVED lines=14> */
.L_x_1311:
        /* <DEDUP_REMOVED lines=9> */
.L_x_1310:
        /* <DEDUP_REMOVED lines=27> */
.L_x_1313:
        /* <DEDUP_REMOVED lines=14> */
.L_x_1312:
[----:B------:R-:W2:Y:S02]  /*09d0*/  LDG.E.U16 R0, desc[UR36][R2.64] ;  /* 0x0000002402007981 */ /* 0x000ea4000c1e1500 */
[----:B--2---:R-:W-:-:S05]  /*09e0*/  IMAD.U32 R0, R0, 0x10000, RZ ;  /* 0x0001000000007824 */ /* 0x004fca00078e00ff */
[----:B------:R-:W-:-:S04]  /*09f0*/  F2FP.F16.F32.PACK_AB R0, RZ, R0 ;  /* 0x00000000ff00723e */ /* 0x000fc800000000ff */
[----:B------:R-:W-:Y:S01]  /*0a00*/  PRMT R24, R0, 0x7610, R24 ;  /* 0x0000761000187816 */ /* 0x000fe20000000018 */
[----:B------:R-:W-:Y:S06]  /*0a10*/  BRA `(.L_x_1302) ;  /* 0x0000000400d07947 */ /* 0x000fec0003800000 */
.L_x_1309:
        /* <DEDUP_REMOVED lines=13> */
.L_x_1316:
        /* <DEDUP_REMOVED lines=21> */
.L_x_1320:
[----:B------:R-:W-:Y:S05]  /*0c40*/  BSYNC.RECONVERGENT B1 ;  /* 0x0000000000017941 */ /* 0x000fea0003800200 */
.L_x_1319:
[----:B------:R-:W-:Y:S01]  /*0c50*/  IMAD.SHL.U32 R0, R0, 0x100000, RZ ;  /* 0x0010000000007824 */ /* 0x000fe200078e00ff */
[----:B------:R-:W-:-:S04]  /*0c60*/  LEA R2, R2, 0x3b800000, 0x17 ;  /* 0x3b80000002027811 */ /* 0x000fc800078eb8ff */
[----:B------:R-:W-:-:S07]  /*0c70*/  LOP3.LUT R0, R2, R0, R7, 0xfe, !PT ;  /* 0x0000000002007212 */ /* 0x000fce00078efe07 */
.L_x_1318:
[----:B------:R-:W-:Y:S05]  /*0c80*/  BSYNC.RECONVERGENT B0 ;  /* 0x0000000000007941 */ /* 0x000fea0003800200 */
.L_x_1317:
[----:B------:R-:W-:-:S04]  /*0c90*/  F2FP.F16.F32.PACK_AB R0, RZ, R0 ;  /* 0x00000000ff00723e */ /* 0x000fc800000000ff */
[----:B------:R-:W-:Y:S01]  /*0ca0*/  PRMT R24, R0, 0x7610, R24 ;  /* 0x0000761000187816 */ /* 0x000fe20000000018 */
[----:B------:R-:W-:Y:S06]  /*0cb0*/  BRA `(.L_x_1302) ;  /* 0x0000000400287947 */ /* 0x000fec0003800000 */
.L_x_1315:
        /* <DEDUP_REMOVED lines=21> */
.L_x_1324:
[----:B------:R-:W-:Y:S05]  /*0e10*/  BSYNC.RECONVERGENT B1 ;  /* 0x0000000000017941 */ /* 0x000fea0003800200 */
.L_x_1323:
[----:B------:R-:W-:Y:S01]  /*0e20*/  IMAD.SHL.U32 R0, R0, 0x200000, RZ ;  /* 0x0020000000007824 */ /* 0x000fe200078e00ff */
[----:B------:R-:W-:-:S04]  /*0e30*/  LEA R2, R2, 0x37800000, 0x17 ;  /* 0x3780000002027811 */ /* 0x000fc800078eb8ff */
[----:B------:R-:W-:-:S07]  /*0e40*/  LOP3.LUT R0, R2, R0, R7, 0xfe, !PT ;  /* 0x0000000002007212 */ /* 0x000fce00078efe07 */
.L_x_1322:
[----:B------:R-:W-:Y:S05]  /*0e50*/  BSYNC.RECONVERGENT B0 ;  /* 0x0000000000007941 */ /* 0x000fea0003800200 */
.L_x_1321:
[----:B------:R-:W-:-:S04]  /*0e60*/  F2FP.F16.F32.PACK_AB R0, RZ, R0 ;  /* 0x00000000ff00723e */ /* 0x000fc800000000ff */
[----:B------:R-:W-:Y:S01]  /*0e70*/  PRMT R24, R0, 0x7610, R24 ;  /* 0x0000761000187816 */ /* 0x000fe20000000018 */
[----:B------:R-:W-:Y:S06]  /*0e80*/  BRA `(.L_x_1302) ;  /* 0x0000000000b47947 */ /* 0x000fec0003800000 */
.L_x_1314:
[----:B------:R-:W-:-:S09]  /*0e90*/  UISETP.NE.AND UP0, UPT, UR4, 0x1c, UPT ;  /* 0x0000001c0400788c */ /* 0x000fd2000bf05270 */
[----:B------:R-:W-:Y:S05]  /*0ea0*/  BRA.U !UP0, `(.L_x_1325) ;  /* 0x00000001089c7547 */ /* 0x000fea000b800000 */
[----:B------:R-:W-:-:S09]  /*0eb0*/  UISETP.NE.AND UP0, UPT, UR4, 0x1d, UPT ;  /* 0x0000001d0400788c */ /* 0x000fd2000bf05270 */
[----:B------:R-:W-:Y:S05]  /*0ec0*/  BRA.U !UP0, `(.L_x_1326) ;  /* 0x0000000108807547 */ /* 0x000fea000b800000 */
[----:B------:R-:W-:-:S09]  /*0ed0*/  UISETP.NE.AND UP0, UPT, UR4, 0x2c, UPT ;  /* 0x0000002c0400788c */ /* 0x000fd2000bf05270 */
[----:B------:R-:W-:Y:S05]  /*0ee0*/  BRA.U !UP0, `(.L_x_1327) ;  /* 0x0000000108487547 */ /* 0x000fea000b800000 */
.L_x_1301:
        /* <DEDUP_REMOVED lines=16> */
.L_x_1328:
[----:B------:R-:W-:Y:S01]  /*0ff0*/  PRMT R24, RZ, 0x7610, R24 ;  /* 0x00007610ff187816 */ /* 0x000fe20000000018 */
[----:B------:R-:W-:Y:S06]  /*1000*/  BRA `(.L_x_1302) ;  /* 0x0000000000547947 */ /* 0x000fec0003800000 */
.L_x_1327:
        /* <DEDUP_REMOVED lines=8> */
.L_x_1330:
[----:B------:R-:W-:Y:S05]  /*1090*/  BSYNC.RECONVERGENT B0 ;  /* 0x0000000000007941 */ /* 0x000fea0003800200 */
.L_x_1329:
[----:B------:R-:W-:-:S04]  /*10a0*/  F2FP.F16.F32.PACK_AB R0, RZ, R0 ;  /* 0x00000000ff00723e */ /* 0x000fc800000000ff */
[----:B------:R-:W-:Y:S01]  /*10b0*/  PRMT R24, R0, 0x7610, R24 ;  /* 0x0000761000187816 */ /* 0x000fe20000000018 */
[----:B------:R-:W-:Y:S06]  /*10c0*/  BRA `(.L_x_1302) ;  /* 0x0000000000247947 */ /* 0x000fec0003800000 */
.L_x_1326:
[----:B------:R-:W2:Y:S02]  /*10d0*/  LDG.E.64 R2, desc[UR36][R2.64] ;  /* 0x0000002402027981 */ /* 0x000ea4000c1e1b00 */
[----:B--2---:R-:W0:Y:S02]  /*10e0*/  I2F.U64 R0, R2 ;  /* 0x0000000200007312 */ /* 0x004e240000301000 */
[----:B0-----:R-:W-:-:S04]  /*10f0*/  F2FP.F16.F32.PACK_AB R0, RZ, R0 ;  /* 0x00000000ff00723e */ /* 0x001fc800000000ff */
[----:B------:R-:W-:Y:S01]  /*1100*/  PRMT R24, R0, 0x7610, R24 ;  /* 0x0000761000187816 */ /* 0x000fe20000000018 */
[----:B------:R-:W-:Y:S06]  /*1110*/  BRA `(.L_x_1302) ;  /* 0x0000000000107947 */ /* 0x000fec0003800000 */
.L_x_1325:
[----:B------:R-:W2:Y:S02]  /*1120*/  LDG.E R2, desc[UR36][R2.64] ;  /* 0x0000002402027981 */ /* 0x000ea4000c1e1900 */
[----:B--2---:R-:W-:-:S04]  /*1130*/  I2FP.F32.U32 R0, R2 ;  /* 0x0000000200007245 */ /* 0x004fc80000201000 */
[----:B------:R-:W-:-:S04]  /*1140*/  F2FP.F16.F32.PACK_AB R0, RZ, R0 ;  /* 0x00000000ff00723e */ /* 0x000fc800000000ff */
[----:B------:R-:W-:-:S07]  /*1150*/  PRMT R24, R0, 0x7610, R24 ;  /* 0x0000761000187816 */ /* 0x000fce0000000018 */
.L_x_1302:
[----:B01----:R-:W0:Y:S01]  /*1160*/  LDC.64 R2, c[0x0][0x3b0] ;  /* 0x0000ec00ff027b82 */ /* 0x003e220000000a00 */
        /* <DEDUP_REMOVED lines=20> */
.L_x_1334:
[----:B------:R-:W2:Y:S02]  /*12b0*/  LDG.E.U8 R2, desc[UR36][R2.64] ;  /* 0x0000002402027981 */ /* 0x000ea4000c1e1100 */
[----:B--2---:R-:W-:-:S04]  /*12c0*/  I2FP.F32.U32 R0, R2 ;  /* 0x0000000200007245 */ /* 0x004fc80000201000 */
[----:B------:R-:W-:-:S04]  /*12d0*/  F2FP.F16.F32.PACK_AB R0, RZ, R0 ;  /* 0x00000000ff00723e */ /* 0x000fc800000000ff */
[----:B------:R-:W-:Y:S01]  /*12e0*/  PRMT R23, R0, 0x7610, R23 ;  /* 0x0000761000177816 */ /* 0x000fe20000000017 */
[----:B------:R-:W-:Y:S06]  /*12f0*/  BRA `(.L_x_1336) ;  /* 0x0000000c00b47947 */ /* 0x000fec0003800000 */
.L_x_1333:
        /* <DEDUP_REMOVED lines=11> */
.L_x_1338:
[----:B------:R-:W2:Y:S02]  /*13b0*/  LDG.E R2, desc[UR36][R2.64] ;  /* 0x0000002402027981 */ /* 0x000ea4000c1e1900 */
[----:B--2---:R-:W-:-:S04]  /*13c0*/  I2FP.F32.S32 R0, R2 ;  /* 0x0000000200007245 */ /* 0x004fc80000201400 */
[----:B------:R-:W-:-:S04]  /*13d0*/  F2FP.F16.F32.PACK_AB R0, RZ, R0 ;  /* 0x00000000ff00723e */ /* 0x000fc800000000ff */
[----:B------:R-:W-:Y:S01]  /*13e0*/  PRMT R23, R0, 0x7610, R23 ;  /* 0x0000761000177816 */ /* 0x000fe20000000017 */
[----:B------:R-:W-:Y:S06]  /*13f0*/  BRA `(.L_x_1336) ;  /* 0x0000000c00747947 */ /* 0x000fec0003800000 */
.L_x_1337:
[----:B------:R-:W2:Y:S02]  /*1400*/  LDG.E.U16 R2, desc[UR36][R2.64] ;  /* 0x0000002402027981 */ /* 0x000ea4000c1e1500 */
[----:B--2---:R-:W0:Y:S02]  /*1410*/  I2F.S16 R0, R2 ;  /* 0x0000000200007306 */ /* 0x004e240000101400 */
[----:B0-----:R-:W-:-:S04]  /*1420*/  F2FP.F16.F32.PACK_AB R0, RZ, R0 ;  /* 0x00000000ff00723e */ /* 0x001fc800000000ff */
[----:B------:R-:W-:Y:S01]  /*1430*/  PRMT R23, R0, 0x7610, R23 ;  /* 0x0000761000177816 */ /* 0x000fe20000000017 */
[----:B------:R-:W-:Y:S06]  /*1440*/  BRA `(.L_x_1336) ;  /* 0x0000000c00607947 */ /* 0x000fec0003800000 */
.L_x_1332:
        /* <DEDUP_REMOVED lines=9> */
.L_x_1340:
[----:B------:R1:W5:Y:S01]  /*14e0*/  LDG.E.U16 R23, desc[UR36][R2.64] ;  /* 0x0000002402177981 */ /* 0x000362000c1e1500 */
[----:B------:R-:W-:Y:S05]  /*14f0*/  BRA `(.L_x_1336) ;  /* 0x0000000c00347947 */ /* 0x000fea0003800000 */
.L_x_1339:
        /* <DEDUP_REMOVED lines=9> */
.L_x_1342:
[----:B------:R0:W5:Y:S01]  /*1590*/  LDG.E.U16 R23, desc[UR36][R2.64] ;  /* 0x0000002402177981 */ /* 0x000162000c1e1500 */
[----:B------:R-:W-:Y:S05]  /*15a0*/  BRA `(.L_x_1336) ;  /* 0x0000000c00087947 */ /* 0x000fea0003800000 */
.L_x_1341:
        /* <DEDUP_REMOVED lines=9> */
.L_x_1331:
        /* <DEDUP_REMOVED lines=14> */
.L_x_1345:
        /* <DEDUP_REMOVED lines=9> */
.L_x_1344:
        /* <DEDUP_REMOVED lines=27> */
.L_x_1347:
        /* <DEDUP_REMOVED lines=14> */
.L_x_1346:
[----:B------:R-:W2:Y:S02]  /*1a40*/  LDG.E.U16 R0, desc[UR36][R2.64] ;  /* 0x0000002402007981 */ /* 0x000ea4000c1e1500 */
[----:B--2---:R-:W-:-:S05]  /*1a50*/  IMAD.U32 R0, R0, 0x10000, RZ ;  /* 0x0001000000007824 */ /* 0x004fca00078e00ff */
[----:B------:R-:W-:-:S04]  /*1a60*/  F2FP.F16.F32.PACK_AB R0, RZ, R0 ;  /* 0x00000000ff00723e */ /* 0x000fc800000000ff */
[----:B------:R-:W-:Y:S01]  /*1a70*/  PRMT R23, R0, 0x7610, R23 ;  /* 0x0000761000177816 */ /* 0x000fe20000000017 */
[----:B------:R-:W-:Y:S06]  /*1a80*/  BRA `(.L_x_1336) ;  /* 0x0000000400d07947 */ /* 0x000fec0003800000 */
.L_x_1343:
        /* <DEDUP_REMOVED lines=13> */
.L_x_1350:
        /* <DEDUP_REMOVED lines=21> */
.L_x_1354:
[----:B------:R-:W-:Y:S05]  /*1cb0*/  BSYNC.RECONVERGENT B1 ;  /* 0x0000000000017941 */ /* 0x000fea0003800200 */
.L_x_1353:
[----:B------:R-:W-:Y:S01]  /*1cc0*/  IMAD.SHL.U32 R0, R0, 0x100000, RZ ;  /* 0x0010000000007824 */ /* 0x000fe200078e00ff */
[----:B------:R-:W-:-:S04]  /*1cd0*/  LEA R2, R2, 0x3b800000, 0x17 ;  /* 0x3b80000002027811 */ /* 0x000fc800078eb8ff */
[----:B------:R-:W-:-:S07]  /*1ce0*/  LOP3.LUT R0, R2, R0, R7, 0xfe, !PT ;  /* 0x0000000002007212 */ /* 0x000fce00078efe07 */
.L_x_1352:
[----:B------:R-:W-:Y:S05]  /*1cf0*/  BSYNC.RECONVERGENT B0 ;  /* 0x0000000000007941 */ /* 0x000fea0003800200 */
.L_x_1351:
[----:B------:R-:W-:-:S04]  /*1d00*/  F2FP.F16.F32.PACK_AB R0, RZ, R0 ;  /* 0x00000000ff00723e */ /* 0x000fc800000000ff */
[----:B------:R-:W-:Y:S01]  /*1d10*/  PRMT R23, R0, 0x7610, R23 ;  /* 0x0000761000177816 */ /* 0x000fe20000000017 */
[----:B------:R-:W-:Y:S06]  /*1d20*/  BRA `(.L_x_1336) ;  /* 0x0000000400287947 */ /* 0x000fec0003800000 */
.L_x_1349:
        /* <DEDUP_REMOVED lines=21> */
.L_x_1358:
[----:B------:R-:W-:Y:S05]  /*1e80*/  BSYNC.RECONVERGENT B1 ;  /* 0x0000000000017941 */ /* 0x000fea0003800200 */
.L_x_1357:
[----:B------:R-:W-:Y:S01]  /*1e90*/  IMAD.SHL.U32 R0, R0, 0x200000, RZ ;  /* 0x0020000000007824 */ /* 0x000fe200078e00ff */
[----:B------:R-:W-:-:S04]  /*1ea0*/  LEA R2, R2, 0x37800000, 0x17 ;  /* 0x3780000002027811 */ /* 0x000fc800078eb8ff */
[----:B------:R-:W-:-:S07]  /*1eb0*/  LOP3.LUT R0, R2, R0, R7, 0xfe, !PT ;  /* 0x0000000002007212 */ /* 0x000fce00078efe07 */
.L_x_1356:
[----:B------:R-:W-:Y:S05]  /*1ec0*/  BSYNC.RECONVERGENT B0 ;  /* 0x0000000000007941 */ /* 0x000fea0003800200 */
.L_x_1355:
[----:B------:R-:W-:-:S04]  /*1ed0*/  F2FP.F16.F32.PACK_AB R0, RZ, R0 ;  /* 0x00000000ff00723e */ /* 0x000fc800000000ff */
[----:B------:R-:W-:Y:S01]  /*1ee0*/  PRMT R23, R0, 0x7610, R23 ;  /* 0x0000761000177816 */ /* 0x000fe20000000017 */
[----:B------:R-:W-:Y:S06]  /*1ef0*/  BRA `(.L_x_1336) ;  /* 0x0000000000b47947 */ /* 0x000fec0003800000 */
.L_x_1348:
[----:B------:R-:W-:-:S09]  /*1f00*/  UISETP.NE.AND UP0, UPT, UR4, 0x1c, UPT ;  /* 0x0000001c0400788c */ /* 0x000fd2000bf05270 */
[----:B------:R-:W-:Y:S05]  /*1f10*/  BRA.U !UP0, `(.L_x_1359) ;  /* 0x00000001089c7547 */ /* 0x000fea000b800000 */
[----:B------:R-:W-:-:S09]  /*1f20*/  UISETP.NE.AND UP0, UPT, UR4, 0x1d, UPT ;  /* 0x0000001d0400788c */ /* 0x000fd2000bf05270 */
[----:B------:R-:W-:Y:S05]  /*1f30*/  BRA.U !UP0, `(.L_x_1360) ;  /* 0x0000000108807547 */ /* 0x000fea000b800000 */
[----:B------:R-:W-:-:S09]  /*1f40*/  UISETP.NE.AND UP0, UPT, UR4, 0x2c, UPT ;  /* 0x0000002c0400788c */ /* 0x000fd2000bf05270 */
[----:B------:R-:W-:Y:S05]  /*1f50*/  BRA.U !UP0, `(.L_x_1361) ;  /* 0x0000000108487547 */ /* 0x000fea000b800000 */
.L_x_1335:
        /* <DEDUP_REMOVED lines=16> */
.L_x_1362:
[----:B------:R-:W-:Y:S01]  /*2060*/  PRMT R23, RZ, 0x7610, R23 ;  /* 0x00007610ff177816 */ /* 0x000fe20000000017 */
[----:B------:R-:W-:Y:S06]  /*2070*/  BRA `(.L_x_1336) ;  /* 0x0000000000547947 */ /* 0x000fec0003800000 */
.L_x_1361:
        /* <DEDUP_REMOVED lines=8> */
.L_x_1364:
[----:B------:R-:W-:Y:S05]  /*2100*/  BSYNC.RECONVERGENT B0 ;  /* 0x0000000000007941 */ /* 0x000fea0003800200 */
.L_x_1363:
[----:B------:R-:W-:-:S04]  /*2110*/  F2FP.F16.F32.PACK_AB R0, RZ, R0 ;  /* 0x00000000ff00723e */ /* 0x000fc800000000ff */
[----:B------:R-:W-:Y:S01]  /*2120*/  PRMT R23, R0, 0x7610, R23 ;  /* 0x0000761000177816 */ /* 0x000fe20000000017 */
[----:B------:R-:W-:Y:S06]  /*2130*/  BRA `(.L_x_1336) ;  /* 0x0000000000247947 */ /* 0x000fec0003800000 */
.L_x_1360:
[----:B------:R-:W2:Y:S02]  /*2140*/  LDG.E.64 R2, desc[UR36][R2.64] ;  /* 0x0000002402027981 */ /* 0x000ea4000c1e1b00 */
[----:B--2---:R-:W0:Y:S02]  /*2150*/  I2F.U64 R0, R2 ;  /* 0x0000000200007312 */ /* 0x004e240000301000 */
[----:B0-----:R-:W-:-:S04]  /*2160*/  F2FP.F16.F32.PACK_AB R0, RZ, R0 ;  /* 0x00000000ff00723e */ /* 0x001fc800000000ff */
[----:B------:R-:W-:Y:S01]  /*2170*/  PRMT R23, R0, 0x7610, R23 ;  /* 0x0000761000177816 */ /* 0x000fe20000000017 */
[----:B------:R-:W-:Y:S06]  /*2180*/  BRA `(.L_x_1336) ;  /* 0x0000000000107947 */ /* 0x000fec0003800000 */
.L_x_1359:
[----:B------:R-:W2:Y:S02]  /*2190*/  LDG.E R2, desc[UR36][R2.64] ;  /* 0x0000002402027981 */ /* 0x000ea4000c1e1900 */
[----:B--2---:R-:W-:-:S04]  /*21a0*/  I2FP.F32.U32 R0, R2 ;  /* 0x0000000200007245 */ /* 0x004fc80000201000 */
[----:B------:R-:W-:-:S04]  /*21b0*/  F2FP.F16.F32.PACK_AB R0, RZ, R0 ;  /* 0x00000000ff00723e */ /* 0x000fc800000000ff */
[----:B------:R-:W-:-:S07]  /*21c0*/  PRMT R23, R0, 0x7610, R23 ;  /* 0x0000761000177816 */ /* 0x000fce0000000017 */
.L_x_1336:
[----:B------:R-:W-:-:S07]  /*21d0*/  VIADD R26, R22, 0x80 ;  /* 0x00000080161a7836 */ /* 0x000fce0000000000 */
.L_x_1296:
[----:B------:R-:W-:Y:S05]  /*21e0*/  BSYNC.RECONVERGENT B6 ;  /* 0x0000000000067941 */ /* 0x000fea0003800200 */
.L_x_1295:
[----:B------:R-:W-:Y:S01]  /*21f0*/  ISETP.GE.AND P0, PT, R26, R25, PT ;  /* 0x000000191a00720c */ /* 0x000fe20003f06270 */
[----:B------:R-:W-:Y:S01]  /*2200*/  BSSY.RECONVERGENT B6, `(.L_x_1365) ;  /* 0x0000214000067945 */ /* 0x000fe20003800200 */
[----:B------:R-:W-:Y:S02]  /*2210*/  PRMT R19, RZ, 0x7610, R19 ;  /* 0x00007610ff137816 */ /* 0x000fe40000000013 */
[----:B------:R-:W-:-:S09]  /*2220*/  PRMT R18, RZ, 0x7610, R18 ;  /* 0x00007610ff127816 */ /* 0x000fd20000000012 */
[----:B------:R-:W-:Y:S05]  /*2230*/  @P0 BRA `(.L_x_1366) ;  /* 0x0000002000400947 */ /* 0x000fea0003800000 */
[----:B01----:R-:W0:Y:S01]  /*2240*/  LDC.64 R2, c[0x0][0x3a8] ;  /* 0x0000ea00ff027b82 */ /* 0x003e220000000a00 */
        /* <DEDUP_REMOVED lines=21> */
.L_x_1370:
[----:B------:R-:W2:Y:S02]  /*23a0*/  LDG.E.U8 R2, desc[UR36][R2.64] ;  /* 0x0000002402027981 */ /* 0x000ea4000c1e1100 */
[----:B--2---:R-:W-:-:S04]  /*23b0*/  I2FP.F32.U32 R0, R2 ;  /* 0x0000000200007245 */ /* 0x004fc80000201000 */
[----:B------:R-:W-:-:S04]  /*23c0*/  F2FP.F16.F32.PACK_AB R0, RZ, R0 ;  /* 0x00000000ff00723e */ /* 0x000fc800000000ff */
[----:B------:R-:W-:Y:S01]  /*23d0*/  PRMT R19, R0, 0x7610, R19 ;  /* 0x0000761000137816 */ /* 0x000fe20000000013 */
[----:B------:R-:W-:Y:S06]  /*23e0*/  BRA `(.L_x_1372) ;  /* 0x0000000c00b47947 */ /* 0x000fec0003800000 */
.L_x_1369:
        /* <DEDUP_REMOVED lines=11> */
.L_x_1374:
[----:B------:R-:W2:Y:S02]  /*24a0*/  LDG.E R2, desc[UR36][R2.64] ;  /* 0x0000002402027981 */ /* 0x000ea4000c1e1900 */
[----:B--2---:R-:W-:-:S04]  /*24b0*/  I2FP.F32.S32 R0, R2 ;  /* 0x0000000200007245 */ /* 0x004fc80000201400 */
[----:B------:R-:W-:-:S04]  /*24c0*/  F2FP.F16.F32.PACK_AB R0, RZ, R0 ;  /* 0x00000000ff00723e */ /* 0x000fc800000000ff */
[----:B------:R-:W-:Y:S01]  /*24d0*/  PRMT R19, R0, 0x7610, R19 ;  /* 0x0000761000137816 */ /* 0x000fe20000000013 */
[----:B------:R-:W-:Y:S06]  /*24e0*/  BRA `(.L_x_1372) ;  /* 0x0000000c00747947 */ /* 0x000fec0003800000 */
.L_x_1373:
[----:B------:R-:W2:Y:S02]  /*24f0*/  LDG.E.U16 R2, desc[UR36][R2.64] ;  /* 0x0000002402027981 */ /* 0x000ea4000c1e1500 */
[----:B--2---:R-:W0:Y:S02]  /*2500*/  I2F.S16 R0, R2 ;  /* 0x0000000200007306 */ /* 0x004e240000101400 */
[----:B0-----:R-:W-:-:S04]  /*2510*/  F2FP.F16.F32.PACK_AB R0, RZ, R0 ;  /* 0x00000000ff00723e */ /* 0x001fc800000000ff */
[----:B------:R-:W-:Y:S01]  /*2520*/  PRMT R19, R0, 0x7610, R19 ;  /* 0x0000761000137816 */ /* 0x000fe20000000013 */
[----:B------:R-:W-:Y:S06]  /*2530*/  BRA `(.L_x_1372) ;  /* 0x0000000c00607947 */ /* 0x000fec0003800000 */
.L_x_1368:
        /* <DEDUP_REMOVED lines=9> */
.L_x_1376:
[----:B------:R1:W5:Y:S01]  /*25d0*/  LDG.E.U16 R19, desc[UR36][R2.64] ;  /* 0x0000002402137981 */ /* 0x000362000c1e1500 */
[----:B------:R-:W-:Y:S05]  /*25e0*/  BRA `(.L_x_1372) ;  /* 0x0000000c00347947 */ /* 0x000fea0003800000 */
.L_x_1375:
        /* <DEDUP_REMOVED lines=9> */
.L_x_1378:
[----:B------:R0:W5:Y:S01]  /*2680*/  LDG.E.U16 R19, desc[UR36][R2.64] ;  /* 0x0000002402137981 */ /* 0x000162000c1e1500 */
[----:B------:R-:W-:Y:S05]  /*2690*/  BRA `(.L_x_1372) ;  /* 0x0000000c00087947 */ /* 0x000fea0003800000 */
.L_x_1377:
        /* <DEDUP_REMOVED lines=9> */
.L_x_1367:
        /* <DEDUP_REMOVED lines=14> */
.L_x_1381:
        /* <DEDUP_REMOVED lines=9> */
.L_x_1380:
        /* <DEDUP_REMOVED lines=27> */
.L_x_1383:
        /* <DEDUP_REMOVED lines=14> */
.L_x_1382:
[----:B------:R-:W2:Y:S02]  /*2b30*/  LDG.E.U16 R0, desc[UR36][R2.64] ;  /* 0x0000002402007981 */ /* 0x000ea4000c1e1500 */
[----:B--2---:R-:W-:-:S05]  /*2b40*/  IMAD.U32 R0, R0, 0x10000, RZ ;  /* 0x0001000000007824 */ /* 0x004fca00078e00ff */
[----:B------:R-:W-:-:S04]  /*2b50*/  F2FP.F16.F32.PACK_AB R0, RZ, R0 ;  /* 0x00000000ff00723e */ /* 0x000fc800000000ff */
[----:B------:R-:W-:Y:S01]  /*2b60*/  PRMT R19, R0, 0x7610, R19 ;  /* 0x0000761000137816 */ /* 0x000fe20000000013 */
[----:B------:R-:W-:Y:S06]  /*2b70*/  BRA `(.L_x_1372) ;  /* 0x0000000400d07947 */ /* 0x000fec0003800000 */
.L_x_1379:
        /* <DEDUP_REMOVED lines=13> */
.L_x_1386:
        /* <DEDUP_REMOVED lines=21> */
.L_x_1390:
[----:B------:R-:W-:Y:S05]  /*2da0*/  BSYNC.RECONVERGENT B1 ;  /* 0x0000000000017941 */ /* 0x000fea0003800200 */
.L_x_1389:
[----:B------:R-:W-:Y:S01]  /*2db0*/  IMAD.SHL.U32 R0, R0, 0x100000, RZ ;  /* 0x0010000000007824 */ /* 0x000fe200078e00ff */
[----:B------:R-:W-:-:S04]  /*2dc0*/  LEA R2, R2, 0x3b800000, 0x17 ;  /* 0x3b80000002027811 */ /* 0x000fc800078eb8ff */
[----:B------:R-:W-:-:S07]  /*2dd0*/  LOP3.LUT R0, R2, R0, R7, 0xfe, !PT ;  /* 0x0000000002007212 */ /* 0x000fce00078efe07 */
.L_x_1388:
[----:B------:R-:W-:Y:S05]  /*2de0*/  BSYNC.RECONVERGENT B0 ;  /* 0x0000000000007941 */ /* 0x000fea0003800200 */
.L_x_1387:
[----:B------:R-:W-:-:S04]  /*2df0*/  F2FP.F16.F32.PACK_AB R0, RZ, R0 ;  /* 0x00000000ff00723e */ /* 0x000fc800000000ff */
[----:B------:R-:W-:Y:S01]  /*2e00*/  PRMT R19, R0, 0x7610, R19 ;  /* 0x0000761000137816 */ /* 0x000fe20000000013 */
[----:B------:R-:W-:Y:S06]  /*2e10*/  BRA `(.L_x_1372) ;  /* 0x0000000400287947 */ /* 0x000fec0003800000 */
.L_x_1385:
        /* <DEDUP_REMOVED lines=21> */
.L_x_1394:
[----:B------:R-:W-:Y:S05]  /*2f70*/  BSYNC.RECONVERGENT B1 ;  /* 0x0000000000017941 */ /* 0x000fea0003800200 */
.L_x_1393:
[----:B------:R-:W-:Y:S01]  /*2f80*/  IMAD.SHL.U32 R0, R0, 0x200000, RZ ;  /* 0x0020000000007824 */ /* 0x000fe200078e00ff */
[----:B------:R-:W-:-:S04]  /*2f90*/  LEA R2, R2, 0x37800000, 0x17 ;  /* 0x3780000002027811 */ /* 0x000fc800078eb8ff */
[----:B------:R-:W-:-:S07]  /*2fa0*/  LOP3.LUT R0, R2, R0, R7, 0xfe, !PT ;  /* 0x0000000002007212 */ /* 0x000fce00078efe07 */
.L_x_1392:
[----:B------:R-:W-:Y:S05]  /*2fb0*/  BSYNC.RECONVERGENT B0 ;  /* 0x0000000000007941 */ /* 0x000fea0003800200 */
.L_x_1391:
[----:B------:R-:W-:-:S04]  /*2fc0*/  F2FP.F16.F32.PACK_AB R0, RZ, R0 ;  /* 0x00000000ff00723e */ /* 0x000fc800000000ff */
[----:B------:R-:W-:Y:S01]  /*2fd0*/  PRMT R19, R0, 0x7610, R19 ;  /* 0x0000761000137816 */ /* 0x000fe20000000013 */
[----:B------:R-:W-:Y:S06]  /*2fe0*/  BRA `(.L_x_1372) ;  /* 0x0000000000b47947 */ /* 0x000fec0003800000 */
.L_x_1384:
        /* <DEDUP_REMOVED lines=14> */
.L_x_1398:
[----:B------:R-:W-:Y:S05]  /*30d0*/  BSYNC.RECONVERGENT B0 ;  /* 0x0000000000007941 */ /* 0x000fea0003800200 */
.L_x_1397:
[----:B------:R-:W-:-:S04]  /*30e0*/  F2FP.F16.F32.PACK_AB R0, RZ, R0 ;  /* 0x00000000ff00723e */ /* 0x000fc800000000ff */
[----:B------:R-:W-:Y:S01]  /*30f0*/  PRMT R19, R0, 0x7610, R19 ;  /* 0x0000761000137816 */ /* 0x000fe20000000013 */
[----:B------:R-:W-:Y:S06]  /*3100*/  BRA `(.L_x_1372) ;  /* 0x00000000006c7947 */ /* 0x000fec0003800000 */
.L_x_1371:
        /* <DEDUP_REMOVED lines=16> */
.L_x_1399:
[----:B------:R-:W-:Y:S01]  /*3210*/  PRMT R19, RZ, 0x7610, R19 ;  /* 0x00007610ff137816 */ /* 0x000fe20000000013 */
[----:B------:R-:W-:Y:S06]  /*3220*/  BRA `(.L_x_1372) ;  /* 0x0000000000247947 */ /* 0x000fec0003800000 */
.L_x_1396:
[----:B------:R-:W2:Y:S02]  /*3230*/  LDG.E.64 R2, desc[UR36][R2.64] ;  /* 0x0000002402027981 */ /* 0x000ea4000c1e1b00 */
[----:B--2---:R-:W0:Y:S02]  /*3240*/  I2F.U64 R0, R2 ;  /* 0x0000000200007312 */ /* 0x004e240000301000 */
[----:B0-----:R-:W-:-:S04]  /*3250*/  F2FP.F16.F32.PACK_AB R0, RZ, R0 ;  /* 0x00000000ff00723e */ /* 0x001fc800000000ff */
[----:B------:R-:W-:Y:S01]  /*3260*/  PRMT R19, R0, 0x7610, R19 ;  /* 0x0000761000137816 */ /* 0x000fe20000000013 */
[----:B------:R-:W-:Y:S06]  /*3270*/  BRA `(.L_x_1372) ;  /* 0x0000000000107947 */ /* 0x000fec0003800000 */
.L_x_1395:
[----:B------:R-:W2:Y:S02]  /*3280*/  LDG.E R2, desc[UR36][R2.64] ;  /* 0x0000002402027981 */ /* 0x000ea4000c1e1900 */
[----:B--2---:R-:W-:-:S04]  /*3290*/  I2FP.F32.U32 R0, R2 ;  /* 0x0000000200007245 */ /* 0x004fc80000201000 */
[----:B------:R-:W-:-:S04]  /*32a0*/  F2FP.F16.F32.PACK_AB R0, RZ, R0 ;  /* 0x00000000ff00723e */ /* 0x000fc800000000ff */
[----:B------:R-:W-:-:S07]  /*32b0*/  PRMT R19, R0, 0x7610, R19 ;  /* 0x0000761000137816 */ /* 0x000fce0000000013 */
.L_x_1372:
        /* <DEDUP_REMOVED lines=21> */
.L_x_1403:
[----:B------:R-:W2:Y:S02]  /*3410*/  LDG.E.U8 R2, desc[UR36][R2.64] ;  /* 0x0000002402027981 */ /* 0x000ea4000c1e1100 */
[----:B--2---:R-:W-:-:S04]  /*3420*/  I2FP.F32.U32 R0, R2 ;  /* 0x0000000200007245 */ /* 0x004fc80000201000 */
[----:B------:R-:W-:-:S04]  /*3430*/  F2FP.F16.F32.PACK_AB R0, RZ, R0 ;  /* 0x00000000ff00723e */ /* 0x000fc800000000ff */
[----:B------:R-:W-:Y:S01]  /*3440*/  PRMT R18, R0, 0x7610, R18 ;  /* 0x0000761000127816 */ /* 0x000fe20000000012 */
[----:B------:R-:W-:Y:S06]  /*3450*/  BRA `(.L_x_1405) ;  /* 0x0000000c00b47947 */ /* 0x000fec0003800000 */
.L_x_1402:
        /* <DEDUP_REMOVED lines=11> */
.L_x_1407:
[----:B------:R-:W2:Y:S02]  /*3510*/  LDG.E R2, desc[UR36][R2.64] ;  /* 0x0000002402027981 */ /* 0x000ea4000c1e1900 */
[----:B--2---:R-:W-:-:S04]  /*3520*/  I2FP.F32.S32 R0, R2 ;  /* 0x0000000200007245 */ /* 0x004fc80000201400 */
[----:B------:R-:W-:-:S04]  /*3530*/  F2FP.F16.F32.PACK_AB R0, RZ, R0 ;  /* 0x00000000ff00723e */ /* 0x000fc800000000ff */
[----:B------:R-:W-:Y:S01]  /*3540*/  PRMT R18, R0, 0x7610, R18 ;  /* 0x0000761000127816 */ /* 0x000fe20000000012 */
[----:B------:R-:W-:Y:S06]  /*3550*/  BRA `(.L_x_1405) ;  /* 0x0000000c00747947 */ /* 0x000fec0003800000 */
.L_x_1406:
[----:B------:R-:W2:Y:S02]  /*3560*/  LDG.E.U16 R2, desc[UR36][R2.64] ;  /* 0x0000002402027981 */ /* 0x000ea4000c1e1500 */
[----:B--2---:R-:W0:Y:S02]  /*3570*/  I2F.S16 R0, R2 ;  /* 0x0000000200007306 */ /* 0x004e240000101400 */
[----:B0-----:R-:W-:-:S04]  /*3580*/  F2FP.F16.F32.PACK_AB R0, RZ, R0 ;  /* 0x00000000ff00723e */ /* 0x001fc800000000ff */
[----:B------:R-:W-:Y:S01]  /*3590*/  PRMT R18, R0, 0x7610, R18 ;  /* 0x0000761000127816 */ /* 0x000fe20000000012 */
[----:B------:R-:W-:Y:S06]  /*35a0*/  BRA `(.L_x_1405) ;  /* 0x0000000c00607947 */ /* 0x000fec0003800000 */
.L_x_1401:
        /* <DEDUP_REMOVED lines=9> */
.L_x_1409:
[----:B------:R1:W5:Y:S01]  /*3640*/  LDG.E.U16 R18, desc[UR36][R2.64] ;  /* 0x0000002402127981 */ /* 0x000362000c1e1500 */
[----:B------:R-:W-:Y:S05]  /*3650*/  BRA `(.L_x_1405) ;  /* 0x0000000c00347947 */ /* 0x000fea0003800000 */
.L_x_1408:
        /* <DEDUP_REMOVED lines=9> */
.L_x_1411:
[----:B------:R0:W5:Y:S01]  /*36f0*/  LDG.E.U16 R18, desc[UR36][R2.64] ;  /* 0x0000002402127981 */ /* 0x000162000c1e1500 */
[----:B------:R-:W-:Y:S05]  /*3700*/  BRA `(.L_x_1405) ;  /* 0x0000000c00087947 */ /* 0x000fea0003800000 */
.L_x_1410:
        /* <DEDUP_REMOVED lines=9> */
.L_x_1400:
        /* <DEDUP_REMOVED lines=14> */
.L_x_1414:
        /* <DEDUP_REMOVED lines=9> */
.L_x_1413:
        /* <DEDUP_REMOVED lines=27> */
.L_x_1416:
        /* <DEDUP_REMOVED lines=14> */
.L_x_1415:
[----:B------:R-:W2:Y:S02]  /*3ba0*/  LDG.E.U16 R0, desc[UR36][R2.64] ;  /* 0x0000002402007981 */ /* 0x000ea4000c1e1500 */
[----:B--2---:R-:W-:-:S05]  /*3bb0*/  IMAD.U32 R0, R0, 0x10000, RZ ;  /* 0x0001000000007824 */ /* 0x004fca00078e00ff */
[----:B------:R-:W-:-:S04]  /*3bc0*/  F2FP.F16.F32.PACK_AB R0, RZ, R0 ;  /* 0x00000000ff00723e */ /* 0x000fc800000000ff */
[----:B------:R-:W-:Y:S01]  /*3bd0*/  PRMT R18, R0, 0x7610, R18 ;  /* 0x0000761000127816 */ /* 0x000fe20000000012 */
[----:B------:R-:W-:Y:S06]  /*3be0*/  BRA `(.L_x_1405) ;  /* 0x0000000400d07947 */ /* 0x000fec0003800000 */
.L_x_1412:
        /* <DEDUP_REMOVED lines=13> */
.L_x_1419:
        /* <DEDUP_REMOVED lines=21> */
.L_x_1423:
[----:B------:R-:W-:Y:S05]  /*3e10*/  BSYNC.RECONVERGENT B1 ;  /* 0x0000000000017941 */ /* 0x000fea0003800200 */
.L_x_1422:
[----:B------:R-:W-:Y:S01]  /*3e20*/  IMAD.SHL.U32 R0, R0, 0x100000, RZ ;  /* 0x0010000000007824 */ /* 0x000fe200078e00ff */
[----:B------:R-:W-:-:S04]  /*3e30*/  LEA R2, R2, 0x3b800000, 0x17 ;  /* 0x3b80000002027811 */ /* 0x000fc800078eb8ff */
[----:B------:R-:W-:-:S07]  /*3e40*/  LOP3.LUT R0, R2, R0, R7, 0xfe, !PT ;  /* 0x0000000002007212 */ /* 0x000fce00078efe07 */
.L_x_1421:
[----:B------:R-:W-:Y:S05]  /*3e50*/  BSYNC.RECONVERGENT B0 ;  /* 0x0000000000007941 */ /* 0x000fea0003800200 */
.L_x_1420:
[----:B------:R-:W-:-:S04]  /*3e60*/  F2FP.F16.F32.PACK_AB R0, RZ, R0 ;  /* 0x00000000ff00723e */ /* 0x000fc800000000ff */
[----:B------:R-:W-:Y:S01]  /*3e70*/  PRMT R18, R0, 0x7610, R18 ;  /* 0x0000761000127816 */ /* 0x000fe20000000012 */
[----:B------:R-:W-:Y:S06]  /*3e80*/  BRA `(.L_x_1405) ;  /* 0x0000000400287947 */ /* 0x000fec0003800000 */
.L_x_1418:
        /* <DEDUP_REMOVED lines=21> */
.L_x_1427:
[----:B------:R-:W-:Y:S05]  /*3fe0*/  BSYNC.RECONVERGENT B1 ;  /* 0x0000000000017941 */ /* 0x000fea0003800200 */
.L_x_1426:
[----:B------:R-:W-:Y:S01]  /*3ff0*/  IMAD.SHL.U32 R0, R0, 0x200000, RZ ;  /* 0x0020000000007824 */ /* 0x000fe200078e00ff */
[----:B------:R-:W-:-:S04]  /*4000*/  LEA R2, R2, 0x37800000, 0x17 ;  /* 0x3780000002027811 */ /* 0x000fc800078eb8ff */
[----:B------:R-:W-:-:S07]  /*4010*/  LOP3.LUT R0, R2, R0, R7, 0xfe, !PT ;  /* 0x0000000002007212 */ /* 0x000fce00078efe07 */
.L_x_1425:
[----:B------:R-:W-:Y:S05]  /*4020*/  BSYNC.RECONVERGENT B0 ;  /* 0x0000000000007941 */ /* 0x000fea0003800200 */
.L_x_1424:
[----:B------:R-:W-:-:S04]  /*4030*/  F2FP.F16.F32.PACK_AB R0, RZ, R0 ;  /* 0x00000000ff00723e */ /* 0x000fc800000000ff */
[----:B------:R-:W-:Y:S01]  /*4040*/  PRMT R18, R0, 0x7610, R18 ;  /* 0x0000761000127816 */ /* 0x000fe20000000012 */
[----:B------:R-:W-:Y:S06]  /*4050*/  BRA `(.L_x_1405) ;  /* 0x0000000000b47947 */ /* 0x000fec0003800000 */
.L_x_1417:
        /* <DEDUP_REMOVED lines=14> */
.L_x_1431:
[----:B------:R-:W-:Y:S05]  /*4140*/  BSYNC.RECONVERGENT B0 ;  /* 0x0000000000007941 */ /* 0x000fea0003800200 */
.L_x_1430:
[----:B------:R-:W-:-:S04]  /*4150*/  F2FP.F16.F32.PACK_AB R0, RZ, R0 ;  /* 0x00000000ff00723e */ /* 0x000fc800000000ff */
[----:B------:R-:W-:Y:S01]  /*4160*/  PRMT R18, R0, 0x7610, R18 ;  /* 0x0000761000127816 */ /* 0x000fe20000000012 */
[----:B------:R-:W-:Y:S06]  /*4170*/  BRA `(.L_x_1405) ;  /* 0x00000000006c7947 */ /* 0x000fec0003800000 */
.L_x_1404:
        /* <DEDUP_REMOVED lines=16> */
.L_x_1432:
[----:B------:R-:W-:Y:S01]  /*4280*/  PRMT R18, RZ, 0x7610, R18 ;  /* 0x00007610ff127816 */ /* 0x000fe20000000012 */
[----:B------:R-:W-:Y:S06]  /*4290*/  BRA `(.L_x_1405) ;  /* 0x0000000000247947 */ /* 0x000fec0003800000 */
.L_x_1429:
[----:B------:R-:W2:Y:S02]  /*42a0*/  LDG.E.64 R2, desc[UR36][R2.64] ;  /* 0x0000002402027981 */ /* 0x000ea4000c1e1b00 */
[----:B--2---:R-:W0:Y:S02]  /*42b0*/  I2F.U64 R0, R2 ;  /* 0x0000000200007312 */ /* 0x004e240000301000 */
[----:B0-----:R-:W-:-:S04]  /*42c0*/  F2FP.F16.F32.PACK_AB R0, RZ, R0 ;  /* 0x00000000ff00723e */ /* 0x001fc800000000ff */
[----:B------:R-:W-:Y:S01]  /*42d0*/  PRMT R18, R0, 0x7610, R18 ;  /* 0x0000761000127816 */ /* 0x000fe20000000012 */
[----:B------:R-:W-:Y:S06]  /*42e0*/  BRA `(.L_x_1405) ;  /* 0x0000000000107947 */ /* 0x000fec0003800000 */
.L_x_1428:
[----:B------:R-:W2:Y:S02]  /*42f0*/  LDG.E R2, desc[UR36][R2.64] ;  /* 0x0000002402027981 */ /* 0x000ea4000c1e1900 */
[----:B--2---:R-:W-:-:S04]  /*4300*/  I2FP.F32.U32 R0, R2 ;  /* 0x0000000200007245 */ /* 0x004fc80000201000 */
[----:B------:R-:W-:-:S04]  /*4310*/  F2FP.F16.F32.PACK_AB R0, RZ, R0 ;  /* 0x00000000ff00723e */ /* 0x000fc800000000ff */
[----:B------:R-:W-:-:S07]  /*4320*/  PRMT R18, R0, 0x7610, R18 ;  /* 0x0000761000127816 */ /* 0x000fce0000000012 */
.L_x_1405:
[----:B------:R-:W-:-:S07]  /*4330*/  VIADD R26, R26, 0x80 ;  /* 0x000000801a1a7836 */ /* 0x000fce0000000000 */
.L_x_1366:
[----:B------:R-:W-:Y:S05]  /*4340*/  BSYNC.RECONVERGENT B6 ;  /* 0x0000000000067941 */ /* 0x000fea0003800200 */
.L_x_1365:
[----:B------:R-:W-:Y:S01]  /*4350*/  ISETP.GE.AND P0, PT, R26, R25, PT ;  /* 0x000000191a00720c */ /* 0x000fe20003f06270 */
[----:B------:R-:W-:Y:S01]  /*4360*/  BSSY.RECONVERGENT B6, `(.L_x_1433) ;  /* 0x0000216000067945 */ /* 0x000fe20003800200 */
[----:B------:R-:W-:Y:S02]  /*4370*/  PRMT R17, RZ, 0x7610, R17 ;  /* 0x00007610ff117816 */ /* 0x000fe40000000011 */
[----:B------:R-:W-:-:S09]  /*4380*/  PRMT R16, RZ, 0x7610, R16 ;  /* 0x00007610ff107816 */ /* 0x000fd20000000010 */
[----:B------:R-:W-:Y:S05]  /*4390*/  @P0 BRA `(.L_x_1434) ;  /* 0x0000002000480947 */ /* 0x000fea0003800000 */
[----:B------:R-:W2:Y:S01]  /*43a0*/  LDC.64 R4, c[0x0][0x3a8] ;  /* 0x0000ea00ff047b82 */ /* 0x000ea20000000a00 */
[----:B------:R-:W3:Y:S01]  /*43b0*/  LDCU UR5, c[0x0][0x3c0] ;  /* 0x00007800ff0577ac */ /* 0x000ee20008000800 */
[----:B01----:R-:W-:Y:S01]  /*43c0*/  IMAD R2, R27, 0x200, R26 ;  /* 0x000002001b027824 */ /* 0x003fe200078e021a */
[----:B------:R-:W-:-:S04]  /*43d0*/  UPRMT UR4, UR38, 0x9910, URZ ;  /* 0x0000991026047896 */ /* 0x000fc800080000ff */
[----:B------:R-:W-:Y:S01]  /*43e0*/  UISETP.GT.AND UP0, UPT, UR4, 0x9, UPT ;  /* 0x000000090400788c */ /* 0x000fe2000bf04270 */
[----:B---3--:R-:W-:-:S05]  /*43f0*/  IMAD R3, R2, UR5, RZ ;  /* 0x0000000502037c24 */ /* 0x008fca000f8e02ff */
[----:B--2---:R-:W-:-:S05]  /*4400*/  IADD3 R4, P0, PT, R3, R4, RZ ;  /* 0x0000000403047210 */ /* 0x004fca0007f1e0ff */
        /* <DEDUP_REMOVED lines=15> */
.L_x_1438:
[----:B------:R-:W2:Y:S02]  /*4500*/  LDG.E.U8 R4, desc[UR36][R4.64] ;  /* 0x0000002404047981 */ /* 0x000ea4000c1e1100 */
[----:B--2---:R-:W-:-:S04]  /*4510*/  I2FP.F32.U32 R0, R4 ;  /* 0x0000000400007245 */ /* 0x004fc80000201000 */
[----:B------:R-:W-:-:S04]  /*4520*/  F2FP.F16.F32.PACK_AB R0, RZ, R0 ;  /* 0x00000000ff00723e */ /* 0x000fc800000000ff */
[----:B------:R-:W-:Y:S01]  /*4530*/  PRMT R17, R0, 0x7610, R17 ;  /* 0x0000761000117816 */ /* 0x000fe20000000011 */
[----:B------:R-:W-:Y:S06]  /*4540*/  BRA `(.L_x_1440) ;  /* 0x0000000c00b87947 */ /* 0x000fec0003800000 */
.L_x_1437:
        /* <DEDUP_REMOVED lines=11> */
.L_x_1442:
[----:B------:R-:W2:Y:S02]  /*4600*/  LDG.E R4, desc[UR36][R4.64] ;  /* 0x0000002404047981 */ /* 0x000ea4000c1e1900 */
[----:B--2---:R-:W-:-:S04]  /*4610*/  I2FP.F32.S32 R0, R4 ;  /* 0x0000000400007245 */ /* 0x004fc80000201400 */
[----:B------:R-:W-:-:S04]  /*4620*/  F2FP.F16.F32.PACK_AB R0, RZ, R0 ;  /* 0x00000000ff00723e */ /* 0x000fc800000000ff */
[----:B------:R-:W-:Y:S01]  /*4630*/  PRMT R17, R0, 0x7610, R17 ;  /* 0x0000761000117816 */ /* 0x000fe20000000011 */
[----:B------:R-:W-:Y:S06]  /*4640*/  BRA `(.L_x_1440) ;  /* 0x0000000c00787947 */ /* 0x000fec0003800000 */
.L_x_1441:
[----:B------:R-:W2:Y:S02]  /*4650*/  LDG.E.U16 R4, desc[UR36][R4.64] ;  /* 0x0000002404047981 */ /* 0x000ea4000c1e1500 */
[----:B--2---:R-:W0:Y:S02]  /*4660*/  I2F.S16 R0, R4 ;  /* 0x0000000400007306 */ /* 0x004e240000101400 */
[----:B0-----:R-:W-:-:S04]  /*4670*/  F2FP.F16.F32.PACK_AB R0, RZ, R0 ;  /* 0x00000000ff00723e */ /* 0x001fc800000000ff */
[----:B------:R-:W-:Y:S01]  /*4680*/  PRMT R17, R0, 0x7610, R17 ;  /* 0x0000761000117816 */ /* 0x000fe20000000011 */
[----:B------:R-:W-:Y:S06]  /*4690*/  BRA `(.L_x_1440) ;  /* 0x0000000c00647947 */ /* 0x000fec0003800000 */
.L_x_1436:
        /* <DEDUP_REMOVED lines=9> */
.L_x_1444:
[----:B------:R1:W5:Y:S01]  /*4730*/  LDG.E.U16 R17, desc[UR36][R4.64] ;  /* 0x0000002404117981 */ /* 0x000362000c1e1500 */
[----:B------:R-:W-:Y:S05]  /*4740*/  BRA `(.L_x_1440) ;  /* 0x0000000c00387947 */ /* 0x000fea0003800000 */
.L_x_1443:
        /* <DEDUP_REMOVED lines=9> */
.L_x_1446:
[----:B------:R0:W5:Y:S01]  /*47e0*/  LDG.E.U16 R17, desc[UR36][R4.64] ;  /* 0x0000002404117981 */ /* 0x000162000c1e1500 */
[----:B------:R-:W-:Y:S05]  /*47f0*/  BRA `(.L_x_1440) ;  /* 0x0000000c000c7947 */ /* 0x000fea0003800000 */
.L_x_1445:
        /* <DEDUP_REMOVED lines=9> */
.L_x_1435:
        /* <DEDUP_REMOVED lines=14> */
.L_x_1449:
        /* <DEDUP_REMOVED lines=9> */
.L_x_1448:
        /* <DEDUP_REMOVED lines=27> */
.L_x_1451:
        /* <DEDUP_REMOVED lines=12> */
[----:B------:R-:W-:-:S04]  /*4c70*/  F2FP.F16.F32.PACK_AB R0, RZ, R0 ;  /* 0x00000000ff00723e */ /* 0x000fc800000000ff */
[----:B------:R-:W-:Y:S01]  /*4c80*/  PRMT R17, R0, 0x7610, R17 ;  /* 0x0000761000117816 */ /* 0x000fe20000000011 */
[----:B------:R-:W-:Y:S06]  /*4c90*/  BRA `(.L_x_1440) ;  /* 0x0000000400e47947 */ /* 0x000fec0003800000 */
.L_x_1450:
[----:B------:R-:W2:Y:S02]  /*4ca0*/  LDG.E.U16 R0, desc[UR36][R4.64] ;  /* 0x0000002404007981 */ /* 0x000ea4000c1e1500 */
[----:B--2---:R-:W-:-:S05]  /*4cb0*/  IMAD.U32 R0, R0, 0x10000, RZ ;  /* 0x0001000000007824 */ /* 0x004fca00078e00ff */
[----:B------:R-:W-:-:S04]  /*4cc0*/  F2FP.F16.F32.PACK_AB R0, RZ, R0 ;  /* 0x00000000ff00723e */ /* 0x000fc800000000ff */
[----:B------:R-:W-:Y:S01]  /*4cd0*/  PRMT R17, R0, 0x7610, R17 ;  /* 0x0000761000117816 */ /* 0x000fe20000000011 */
[----:B------:R-:W-:Y:S06]  /*4ce0*/  BRA `(.L_x_1440) ;  /* 0x0000000400d07947 */ /* 0x000fec0003800000 */
.L_x_1447:
        /* <DEDUP_REMOVED lines=13> */
.L_x_1454:
        /* <DEDUP_REMOVED lines=21> */
.L_x_1458:
[----:B------:R-:W-:Y:S05]  /*4f10*/  BSYNC.RECONVERGENT B1 ;  /* 0x0000000000017941 */ /* 0x000fea0003800200 */
.L_x_1457:
[----:B------:R-:W-:Y:S01]  /*4f20*/  IMAD.SHL.U32 R0, R0, 0x100000, RZ ;  /* 0x0010000000007824 */ /* 0x000fe200078e00ff */
[----:B------:R-:W-:-:S04]  /*4f30*/  LEA R3, R3, 0x3b800000, 0x17 ;  /* 0x3b80000003037811 */ /* 0x000fc800078eb8ff */
[----:B------:R-:W-:-:S07]  /*4f40*/  LOP3.LUT R0, R3, R0, R7, 0xfe, !PT ;  /* 0x0000000003007212 */ /* 0x000fce00078efe07 */
.L_x_1456:
[----:B------:R-:W-:Y:S05]  /*4f50*/  BSYNC.RECONVERGENT B0 ;  /* 0x0000000000007941 */ /* 0x000fea0003800200 */
.L_x_1455:
[----:B------:R-:W-:-:S04]  /*4f60*/  F2FP.F16.F32.PACK_AB R0, RZ, R0 ;  /* 0x00000000ff00723e */ /* 0x000fc800000000ff */
[----:B------:R-:W-:Y:S01]  /*4f70*/  PRMT R17, R0, 0x7610, R17 ;  /* 0x0000761000117816 */ /* 0x000fe20000000011 */
[----:B------:R-:W-:Y:S06]  /*4f80*/  BRA `(.L_x_1440) ;  /* 0x0000000400287947 */ /* 0x000fec0003800000 */
.L_x_1453:
        /* <DEDUP_REMOVED lines=21> */
.L_x_1462:
[----:B------:R-:W-:Y:S05]  /*50e0*/  BSYNC.RECONVERGENT B1 ;  /* 0x0000000000017941 */ /* 0x000fea0003800200 */
.L_x_1461:
[----:B------:R-:W-:Y:S01]  /*50f0*/  IMAD.SHL.U32 R0, R0, 0x200000, RZ ;  /* 0x0020000000007824 */ /* 0x000fe200078e00ff */
[----:B------:R-:W-:-:S04]  /*5100*/  LEA R3, R3, 0x37800000, 0x17 ;  /* 0x3780000003037811 */ /* 0x000fc800078eb8ff */
[----:B------:R-:W-:-:S07]  /*5110*/  LOP3.LUT R0, R3, R0, R7, 0xfe, !PT ;  /* 0x0000000003007212 */ /* 0x000fce00078efe07 */
.L_x_1460:
[----:B------:R-:W-:Y:S05]  /*5120*/  BSYNC.RECONVERGENT B0 ;  /* 0x0000000000007941 */ /* 0x000fea0003800200 */
.L_x_1459:
[----:B------:R-:W-:-:S04]  /*5130*/  F2FP.F16.F32.PACK_AB R0, RZ, R0 ;  /* 0x00000000ff00723e */ /* 0x000fc800000000ff */
[----:B------:R-:W-:Y:S01]  /*5140*/  PRMT R17, R0, 0x7610, R17 ;  /* 0x0000761000117816 */ /* 0x000fe20000000011 */
[----:B------:R-:W-:Y:S06]  /*5150*/  BRA `(.L_x_1440) ;  /* 0x0000000000b47947 */ /* 0x000fec0003800000 */
.L_x_1452:
        /* <DEDUP_REMOVED lines=14> */
.L_x_1466:
[----:B------:R-:W-:Y:S05]  /*5240*/  BSYNC.RECONVERGENT B0 ;  /* 0x0000000000007941 */ /* 0x000fea0003800200 */
.L_x_1465:
[----:B------:R-:W-:-:S04]  /*5250*/  F2FP.F16.F32.PACK_AB R0, RZ, R0 ;  /* 0x00000000ff00723e */ /* 0x000fc800000000ff */
[----:B------:R-:W-:Y:S01]  /*5260*/  PRMT R17, R0, 0x7610, R17 ;  /* 0x0000761000117816 */ /* 0x000fe20000000011 */
[----:B------:R-:W-:Y:S06]  /*5270*/  BRA `(.L_x_1440) ;  /* 0x00000000006c7947 */ /* 0x000fec0003800000 */
.L_x_1439:
        /* <DEDUP_REMOVED lines=16> */
.L_x_1467:
[----:B------:R-:W-:Y:S01]  /*5380*/  PRMT R17, RZ, 0x7610, R17 ;  /* 0x00007610ff117816 */ /* 0x000fe20000000011 */
[----:B------:R-:W-:Y:S06]  /*5390*/  BRA `(.L_x_1440) ;  /* 0x0000000000247947 */ /* 0x000fec0003800000 */
.L_x_1464:
[----:B------:R-:W2:Y:S02]  /*53a0*/  LDG.E.64 R4, desc[UR36][R4.64] ;  /* 0x0000002404047981 */ /* 0x000ea4000c1e1b00 */
[----:B--2---:R-:W0:Y:S02]  /*53b0*/  I2F.U64 R0, R4 ;  /* 0x0000000400007312 */ /* 0x004e240000301000 */
[----:B0-----:R-:W-:-:S04]  /*53c0*/  F2FP.F16.F32.PACK_AB R0, RZ, R0 ;  /* 0x00000000ff00723e */ /* 0x001fc800000000ff */
[----:B------:R-:W-:Y:S01]  /*53d0*/  PRMT R17, R0, 0x7610, R17 ;  /* 0x0000761000117816 */ /* 0x000fe20000000011 */
[----:B------:R-:W-:Y:S06]  /*53e0*/  BRA `(.L_x_1440) ;  /* 0x0000000000107947 */ /* 0x000fec0003800000 */
.L_x_1463:
[----:B------:R-:W2:Y:S02]  /*53f0*/  LDG.E R4, desc[UR36][R4.64] ;  /* 0x0000002404047981 */ /* 0x000ea4000c1e1900 */
[----:B--2---:R-:W-:-:S04]  /*5400*/  I2FP.F32.U32 R0, R4 ;  /* 0x0000000400007245 */ /* 0x004fc80000201000 */
[----:B------:R-:W-:-:S04]  /*5410*/  F2FP.F16.F32.PACK_AB R0, RZ, R0 ;  /* 0x00000000ff00723e */ /* 0x000fc800000000ff */
[----:B------:R-:W-:-:S07]  /*5420*/  PRMT R17, R0, 0x7610, R17 ;  /* 0x0000761000117816 */ /* 0x000fce0000000011 */
.L_x_1440:
[----:B------:R-:W2:Y:S01]  /*5430*/  LDCU.U8 UR6, c[0x0][0x3bd] ;  /* 0x000077a0ff0677ac */ /* 0x000ea20008000000 */
[----:B01----:R-:W0:Y:S01]  /*5440*/  LDC.64 R4, c[0x0][0x3b0] ;  /* 0x0000ec00ff047b82 */ /* 0x003e220000000a00 */
[----:B------:R-:W1:Y:S01]  /*5450*/  LDCU UR5, c[0x0][0x3c4] ;  /* 0x00007880ff0577ac */ /* 0x000e620008000800 */
[----:B--2---:R-:W-:-:S04]  /*5460*/  UPRMT UR4, UR6, 0x9910, URZ ;  /* 0x0000991006047896 */ /* 0x004fc800080000ff */
        /* <DEDUP_REMOVED lines=18> */
.L_x_1471:
[----:B------:R-:W2:Y:S02]  /*5590*/  LDG.E.U8 R2, desc[UR36][R2.64] ;  /* 0x0000002402027981 */ /* 0x000ea4000c1e1100 */
[----:B--2---:R-:W-:-:S04]  /*55a0*/  I2FP.F32.U32 R0, R2 ;  /* 0x0000000200007245 */ /* 0x004fc80000201000 */
[----:B------:R-:W-:-:S04]  /*55b0*/  F2FP.F16.F32.PACK_AB R0, RZ, R0 ;  /* 0x00000000ff00723e */ /* 0x000fc800000000ff */
[----:B------:R-:W-:Y:S01]  /*55c0*/  PRMT R16, R0, 0x7610, R16 ;  /* 0x0000761000107816 */ /* 0x000fe20000000010 */
[----:B------:R-:W-:Y:S06]  /*55d0*/  BRA `(.L_x_1473) ;  /* 0x0000000c00b47947 */ /* 0x000fec0003800000 */
.L_x_1470:
        /* <DEDUP_REMOVED lines=11> */
.L_x_1475:
[----:B------:R-:W2:Y:S02]  /*5690*/  LDG.E R2, desc[UR36][R2.64] ;  /* 0x0000002402027981 */ /* 0x000ea4000c1e1900 */
[----:B--2---:R-:W-:-:S04]  /*56a0*/  I2FP.F32.S32 R0, R2 ;  /* 0x0000000200007245 */ /* 0x004fc80000201400 */
[----:B------:R-:W-:-:S04]  /*56b0*/  F2FP.F16.F32.PACK_AB R0, RZ, R0 ;  /* 0x00000000ff00723e */ /* 0x000fc800000000ff */
[----:B------:R-:W-:Y:S01]  /*56c0*/  PRMT R16, R0, 0x7610, R16 ;  /* 0x0000761000107816 */ /* 0x000fe20000000010 */
[----:B------:R-:W-:Y:S06]  /*56d0*/  BRA `(.L_x_1473) ;  /* 0x0000000c00747947 */ /* 0x000fec0003800000 */
.L_x_1474:
[----:B------:R-:W2:Y:S02]  /*56e0*/  LDG.E.U16 R2, desc[UR36][R2.64] ;  /* 0x0000002402027981 */ /* 0x000ea4000c1e1500 */
[----:B--2---:R-:W0:Y:S02]  /*56f0*/  I2F.S16 R0, R2 ;  /* 0x0000000200007306 */ /* 0x004e240000101400 */
[----:B0-----:R-:W-:-:S04]  /*5700*/  F2FP.F16.F32.PACK_AB R0, RZ, R0 ;  /* 0x00000000ff00723e */ /* 0x001fc800000000ff */
[----:B------:R-:W-:Y:S01]  /*5710*/  PRMT R16, R0, 0x7610, R16 ;  /* 0x0000761000107816 */ /* 0x000fe20000000010 */
[----:B------:R-:W-:Y:S06]  /*5720*/  BRA `(.L_x_1473) ;  /* 0x0000000c00607947 */ /* 0x000fec0003800000 */
.L_x_1469:
        /* <DEDUP_REMOVED lines=9> */
.L_x_1477:
[----:B------:R1:W5:Y:S01]  /*57c0*/  LDG.E.U16 R16, desc[UR36][R2.64] ;  /* 0x0000002402107981 */ /* 0x000362000c1e1500 */
[----:B------:R-:W-:Y:S05]  /*57d0*/  BRA `(.L_x_1473) ;  /* 0x0000000c00347947 */ /* 0x000fea0003800000 */
.L_x_1476:
        /* <DEDUP_REMOVED lines=9> */
.L_x_1479:
[----:B------:R0:W5:Y:S01]  /*5870*/  LDG.E.U16 R16, desc[UR36][R2.64] ;  /* 0x0000002402107981 */ /* 0x000162000c1e1500 */
[----:B------:R-:W-:Y:S05]  /*5880*/  BRA `(.L_x_1473) ;  /* 0x0000000c00087947 */ /* 0x000fea0003800000 */
.L_x_1478:
        /* <DEDUP_REMOVED lines=9> */
.L_x_1468:
        /* <DEDUP_REMOVED lines=14> */
.L_x_1482:
        /* <DEDUP_REMOVED lines=9> */
.L_x_1481:
        /* <DEDUP_REMOVED lines=27> */
.L_x_1484:
        /* <DEDUP_REMOVED lines=14> */
.L_x_1483:
[----:B------:R-:W2:Y:S02]  /*5d20*/  LDG.E.U16 R0, desc[UR36][R2.64] ;  /* 0x0000002402007981 */ /* 0x000ea4000c1e1500 */
[----:B--2---:R-:W-:-:S05]  /*5d30*/  IMAD.U32 R0, R0, 0x10000, RZ ;  /* 0x0001000000007824 */ /* 0x004fca00078e00ff */
[----:B------:R-:W-:-:S04]  /*5d40*/  F2FP.F16.F32.PACK_AB R0, RZ, R0 ;  /* 0x00000000ff00723e */ /* 0x000fc800000000ff */
[----:B------:R-:W-:Y:S01]  /*5d50*/  PRMT R16, R0, 0x7610, R16 ;  /* 0x0000761000107816 */ /* 0x000fe20000000010 */
[----:B------:R-:W-:Y:S06]  /*5d60*/  BRA `(.L_x_1473) ;  /* 0x0000000400d07947 */ /* 0x000fec0003800000 */
.L_x_1480:
        /* <DEDUP_REMOVED lines=13> */
.L_x_1487:
        /* <DEDUP_REMOVED lines=21> */
.L_x_1491:
[----:B------:R-:W-:Y:S05]  /*5f90*/  BSYNC.RECONVERGENT B1 ;  /* 0x0000000000017941 */ /* 0x000fea0003800200 */
.L_x_1490:
[----:B------:R-:W-:Y:S01]  /*5fa0*/  IMAD.SHL.U32 R0, R0, 0x100000, RZ ;  /* 0x0010000000007824 */ /* 0x000fe200078e00ff */
[----:B------:R-:W-:-:S04]  /*5fb0*/  LEA R2, R2, 0x3b800000, 0x17 ;  /* 0x3b80000002027811 */ /* 0x000fc800078eb8ff */
[----:B------:R-:W-:-:S07]  /*5fc0*/  LOP3.LUT R0, R2, R0, R7, 0xfe, !PT ;  /* 0x0000000002007212 */ /* 0x000fce00078efe07 */
.L_x_1489:
[----:B------:R-:W-:Y:S05]  /*5fd0*/  BSYNC.RECONVERGENT B0 ;  /* 0x0000000000007941 */ /* 0x000fea0003800200 */
.L_x_1488:
[----:B------:R-:W-:-:S04]  /*5fe0*/  F2FP.F16.F32.PACK_AB R0, RZ, R0 ;  /* 0x00000000ff00723e */ /* 0x000fc800000000ff */
[----:B------:R-:W-:Y:S01]  /*5ff0*/  PRMT R16, R0, 0x7610, R16 ;  /* 0x0000761000107816 */ /* 0x000fe20000000010 */
[----:B------:R-:W-:Y:S06]  /*6000*/  BRA `(.L_x_1473) ;  /* 0x0000000400287947 */ /* 0x000fec0003800000 */
.L_x_1486:
        /* <DEDUP_REMOVED lines=21> */
.L_x_1495:
[----:B------:R-:W-:Y:S05]  /*6160*/  BSYNC.RECONVERGENT B1 ;  /* 0x0000000000017941 */ /* 0x000fea0003800200 */
.L_x_1494:
[----:B------:R-:W-:Y:S01]  /*6170*/  IMAD.SHL.U32 R0, R0, 0x200000, RZ ;  /* 0x0020000000007824 */ /* 0x000fe200078e00ff */
[----:B------:R-:W-:-:S04]  /*6180*/  LEA R2, R2, 0x37800000, 0x17 ;  /* 0x3780000002027811 */ /* 0x000fc800078eb8ff */
[----:B------:R-:W-:-:S07]  /*6190*/  LOP3.LUT R0, R2, R0, R7, 0xfe, !PT ;  /* 0x0000000002007212 */ /* 0x000fce00078efe07 */
.L_x_1493:
[----:B------:R-:W-:Y:S05]  /*61a0*/  BSYNC.RECONVERGENT B0 ;  /* 0x0000000000007941 */ /* 0x000fea0003800200 */
.L_x_1492:
[----:B------:R-:W-:-:S04]  /*61b0*/  F2FP.F16.F32.PACK_AB R0, RZ, R0 ;  /* 0x00000000ff00723e */ /* 0x000fc800000000ff */
[----:B------:R-:W-:Y:S01]  /*61c0*/  PRMT R16, R0, 0x7610, R16 ;  /* 0x0000761000107816 */ /* 0x000fe20000000010 */
[----:B------:R-:W-:Y:S06]  /*61d0*/  BRA `(.L_x_1473) ;  /* 0x0000000000b47947 */ /* 0x000fec0003800000 */
.L_x_1485:
        /* <DEDUP_REMOVED lines=14> */
.L_x_1499:
[----:B------:R-:W-:Y:S05]  /*62c0*/  BSYNC.RECONVERGENT B0 ;  /* 0x0000000000007941 */ /* 0x000fea0003800200 */
.L_x_1498:
[----:B------:R-:W-:-:S04]  /*62d0*/  F2FP.F16.F32.PACK_AB R0, RZ, R0 ;  /* 0x00000000ff00723e */ /* 0x000fc800000000ff */
[----:B------:R-:W-:Y:S01]  /*62e0*/  PRMT R16, R0, 0x7610, R16 ;  /* 0x0000761000107816 */ /* 0x000fe20000000010 */
[----:B------:R-:W-:Y:S06]  /*62f0*/  BRA `(.L_x_1473) ;  /* 0x00000000006c7947 */ /* 0x000fec0003800000 */
.L_x_1472:
        /* <DEDUP_REMOVED lines=16> */
.L_x_1500:
[----:B------:R-:W-:Y:S01]  /*6400*/  PRMT R16, RZ, 0x7610, R16 ;  /* 0x00007610ff107816 */ /* 0x000fe20000000010 */
[----:B------:R-:W-:Y:S06]  /*6410*/  BRA `(.L_x_1473) ;  /* 0x0000000000247947 */ /* 0x000fec0003800000 */
.L_x_1497:
[----:B------:R-:W2:Y:S02]  /*6420*/  LDG.E.64 R2, desc[UR36][R2.64] ;  /* 0x0000002402027981 */ /* 0x000ea4000c1e1b00 */
[----:B--2---:R-:W0:Y:S02]  /*6430*/  I2F.U64 R0, R2 ;  /* 0x0000000200007312 */ /* 0x004e240000301000 */
[----:B0-----:R-:W-:-:S04]  /*6440*/  F2FP.F16.F32.PACK_AB R0, RZ, R0 ;  /* 0x00000000ff00723e */ /* 0x001fc800000000ff */
[----:B------:R-:W-:Y:S01]  /*6450*/  PRMT R16, R0, 0x7610, R16 ;  /* 0x0000761000107816 */ /* 0x000fe20000000010 */
[----:B------:R-:W-:Y:S06]  /*6460*/  BRA `(.L_x_1473) ;  /* 0x0000000000107947 */ /* 0x000fec0003800000 */
.L_x_1496:
[----:B------:R-:W2:Y:S02]  /*6470*/  LDG.E R2, desc[UR36][R2.64] ;  /* 0x0000002402027981 */ /* 0x000ea4000c1e1900 */
[----:B--2---:R-:W-:-:S04]  /*6480*/  I2FP.F32.U32 R0, R2 ;  /* 0x0000000200007245 */ /* 0x004fc80000201000 */
[----:B------:R-:W-:-:S04]  /*6490*/  F2FP.F16.F32.PACK_AB R0, RZ, R0 ;  /* 0x00000000ff00723e */ /* 0x000fc800000000ff */
[----:B------:R-:W-:-:S07]  /*64a0*/  PRMT R16, R0, 0x7610, R16 ;  /* 0x0000761000107816 */ /* 0x000fce0000000010 */
.L_x_1473:
[----:B------:R-:W-:-:S07]  /*64b0*/  VIADD R26, R26, 0x80 ;  /* 0x000000801a1a7836 */ /* 0x000fce0000000000 */
.L_x_1434:
[----:B------:R-:W-:Y:S05]  /*64c0*/  BSYNC.RECONVERGENT B6 ;  /* 0x0000000000067941 */ /* 0x000fea0003800200 */
.L_x_1433:
[----:B------:R-:W-:Y:S01]  /*64d0*/  ISETP.GE.AND P0, PT, R26, R25, PT ;  /* 0x000000191a00720c */ /* 0x000fe20003f06270 */
[----:B------:R-:W-:Y:S01]  /*64e0*/  BSSY.RECONVERGENT B6, `(.L_x_1501) ;  /* 0x0000205000067945 */ /* 0x000fe20003800200 */
[----:B01----:R-:W-:Y:S02]  /*64f0*/  PRMT R2, RZ, 0x7610, R2 ;  /* 0x00007610ff027816 */ /* 0x003fe40000000002 */
[----:B------:R-:W-:-:S09]  /*6500*/  PRMT R0, RZ, 0x7610, R0 ;  /* 0x00007610ff007816 */ /* 0x000fd20000000000 */
[----:B------:R-:W-:Y:S05]  /*6510*/  @P0 BRA `(.L_x_1502) ;  /* 0x0000002000040947 */ /* 0x000fea0003800000 */
        /* <DEDUP_REMOVED lines=22> */
.L_x_1506:
[----:B------:R-:W2:Y:S02]  /*6680*/  LDG.E.U8 R4, desc[UR36][R4.64] ;  /* 0x0000002404047981 */ /* 0x000ea4000c1e1100 */
[----:B--2---:R-:W-:-:S04]  /*6690*/  I2FP.F32.U32 R0, R4 ;  /* 0x0000000400007245 */ /* 0x004fc80000201000 */
[----:B------:R-:W-:-:S04]  /*66a0*/  F2FP.F16.F32.PACK_AB R0, RZ, R0 ;  /* 0x00000000ff00723e */ /* 0x000fc800000000ff */
[----:B------:R-:W-:Y:S01]  /*66b0*/  PRMT R2, R0, 0x7610, R2 ;  /* 0x0000761000027816 */ /* 0x000fe20000000002 */
[----:B------:R-:W-:Y:S06]  /*66c0*/  BRA `(.L_x_1508) ;  /* 0x0000000c00b47947 */ /* 0x000fec0003800000 */
.L_x_1505:
        /* <DEDUP_REMOVED lines=11> */
.L_x_1510:
[----:B------:R-:W2:Y:S02]  /*6780*/  LDG.E R4, desc[UR36][R4.64] ;  /* 0x0000002404047981 */ /* 0x000ea4000c1e1900 */
[----:B--2---:R-:W-:-:S04]  /*6790*/  I2FP.F32.S32 R0, R4 ;  /* 0x0000000400007245 */ /* 0x004fc80000201400 */
[----:B------:R-:W-:-:S04]  /*67a0*/  F2FP.F16.F32.PACK_AB R0, RZ, R0 ;  /* 0x00000000ff00723e */ /* 0x000fc800000000ff */
[----:B------:R-:W-:Y:S01]  /*67b0*/  PRMT R2, R0, 0x7610, R2 ;  /* 0x0000761000027816 */ /* 0x000fe20000000002 */
[----:B------:R-:W-:Y:S06]  /*67c0*/  BRA `(.L_x_1508) ;  /* 0x0000000c00747947 */ /* 0x000fec0003800000 */
.L_x_1509:
[----:B------:R-:W2:Y:S02]  /*67d0*/  LDG.E.U16 R4, desc[UR36][R4.64] ;  /* 0x0000002404047981 */ /* 0x000ea4000c1e1500 */
[----:B--2---:R-:W0:Y:S02]  /*67e0*/  I2F.S16 R0, R4 ;  /* 0x0000000400007306 */ /* 0x004e240000101400 */
[----:B0-----:R-:W-:-:S04]  /*67f0*/  F2FP.F16.F32.PACK_AB R0, RZ, R0 ;  /* 0x00000000ff00723e */ /* 0x001fc800000000ff */
[----:B------:R-:W-:Y:S01]  /*6800*/  PRMT R2, R0, 0x7610, R2 ;  /* 0x0000761000027816 */ /* 0x000fe20000000002 */
[----:B------:R-:W-:Y:S06]  /*6810*/  BRA `(.L_x_1508) ;  /* 0x0000000c00607947 */ /* 0x000fec0003800000 */
.L_x_1504:
        /* <DEDUP_REMOVED lines=9> */
.L_x_1512:
[----:B------:R0:W5:Y:S01]  /*68b0*/  LDG.E.U16 R2, desc[UR36][R4.64] ;  /* 0x0000002404027981 */ /* 0x000162000c1e1500 */
[----:B------:R-:W-:Y:S05]  /*68c0*/  BRA `(.L_x_1508) ;  /* 0x0000000c00347947 */ /* 0x000fea0003800000 */
.L_x_1511:
        /* <DEDUP_REMOVED lines=9> */
.L_x_1514:
[----:B------:R1:W5:Y:S01]  /*6960*/  LDG.E.U16 R2, desc[UR36][R4.64] ;  /* 0x0000002404027981 */ /* 0x000362000c1e1500 */
[----:B------:R-:W-:Y:S05]  /*6970*/  BRA `(.L_x_1508) ;  /* 0x0000000c00087947 */ /* 0x000fea0003800000 */
.L_x_1513:
        /* <DEDUP_REMOVED lines=9> */
.L_x_1503:
        /* <DEDUP_REMOVED lines=14> */
.L_x_1517:
        /* <DEDUP_REMOVED lines=9> */
.L_x_1516:
        /* <DEDUP_REMOVED lines=27> */
.L_x_1519:
        /* <DEDUP_REMOVED lines=14> */
.L_x_1518:
[----:B------:R-:W2:Y:S02]  /*6e10*/  LDG.E.U16 R0, desc[UR36][R4.64] ;  /* 0x0000002404007981 */ /* 0x000ea4000c1e1500 */
[----:B--2---:R-:W-:-:S05]  /*6e20*/  IMAD.U32 R0, R0, 0x10000, RZ ;  /* 0x0001000000007824 */ /* 0x004fca00078e00ff */
[----:B------:R-:W-:-:S04]  /*6e30*/  F2FP.F16.F32.PACK_AB R0, RZ, R0 ;  /* 0x00000000ff00723e */ /* 0x000fc800000000ff */
[----:B------:R-:W-:Y:S01]  /*6e40*/  PRMT R2, R0, 0x7610, R2 ;  /* 0x0000761000027816 */ /* 0x000fe20000000002 */
[----:B------:R-:W-:Y:S06]  /*6e50*/  BRA `(.L_x_1508) ;  /* 0x0000000400d07947 */ /* 0x000fec0003800000 */
.L_x_1515:
        /* <DEDUP_REMOVED lines=13> */
.L_x_1522:
        /* <DEDUP_REMOVED lines=21> */
.L_x_1526:
[----:B------:R-:W-:Y:S05]  /*7080*/  BSYNC.RECONVERGENT B1 ;  /* 0x0000000000017941 */ /* 0x000fea0003800200 */
.L_x_1525:
[----:B------:R-:W-:Y:S01]  /*7090*/  IMAD.SHL.U32 R0, R0, 0x100000, RZ ;  /* 0x0010000000007824 */ /* 0x000fe200078e00ff */
[----:B------:R-:W-:-:S04]  /*70a0*/  LEA R2, R2, 0x3b800000, 0x17 ;  /* 0x3b80000002027811 */ /* 0x000fc800078eb8ff */
[----:B------:R-:W-:-:S07]  /*70b0*/  LOP3.LUT R0, R2, R0, R7, 0xfe, !PT ;  /* 0x0000000002007212 */ /* 0x000fce00078efe07 */
.L_x_1524:
[----:B------:R-:W-:Y:S05]  /*70c0*/  BSYNC.RECONVERGENT B0 ;  /* 0x0000000000007941 */ /* 0x000fea0003800200 */
.L_x_1523:
[----:B------:R-:W-:-:S04]  /*70d0*/  F2FP.F16.F32.PACK_AB R0, RZ, R0 ;  /* 0x00000000ff00723e */ /* 0x000fc800000000ff */
[----:B------:R-:W-:Y:S01]  /*70e0*/  PRMT R2, R0, 0x7610, R2 ;  /* 0x0000761000027816 */ /* 0x000fe20000000002 */
[----:B------:R-:W-:Y:S06]  /*70f0*/  BRA `(.L_x_1508) ;  /* 0x0000000400287947 */ /* 0x000fec0003800000 */
.L_x_1521:
        /* <DEDUP_REMOVED lines=21> */
.L_x_1530:
[----:B------:R-:W-:Y:S05]  /*7250*/  BSYNC.RECONVERGENT B1 ;  /* 0x0000000000017941 */ /* 0x000fea0003800200 */
.L_x_1529:
[----:B------:R-:W-:Y:S01]  /*7260*/  IMAD.SHL.U32 R0, R0, 0x200000, RZ ;  /* 0x0020000000007824 */ /* 0x000fe200078e00ff */
[----:B------:R-:W-:-:S04]  /*7270*/  LEA R2, R2, 0x37800000, 0x17 ;  /* 0x3780000002027811 */ /* 0x000fc800078eb8ff */
[----:B------:R-:W-:-:S07]  /*7280*/  LOP3.LUT R0, R2, R0, R7, 0xfe, !PT ;  /* 0x0000000002007212 */ /* 0x000fce00078efe07 */
.L_x_1528:
[----:B------:R-:W-:Y:S05]  /*7290*/  BSYNC.RECONVERGENT B0 ;  /* 0x0000000000007941 */ /* 0x000fea0003800200 */
.L_x_1527:
[----:B------:R-:W-:-:S04]  /*72a0*/  F2FP.F16.F32.PACK_AB R0, RZ, R0 ;  /* 0x00000000ff00723e */ /* 0x000fc800000000ff */
[----:B------:R-:W-:Y:S01]  /*72b0*/  PRMT R2, R0, 0x7610, R2 ;  /* 0x0000761000027816 */ /* 0x000fe20000000002 */
[----:B------:R-:W-:Y:S06]  /*72c0*/  BRA `(.L_x_1508) ;  /* 0x0000000000b47947 */ /* 0x000fec0003800000 */
.L_x_1520:
        /* <DEDUP_REMOVED lines=14> */
.L_x_1534:
[----:B------:R-:W-:Y:S05]  /*73b0*/  BSYNC.RECONVERGENT B0 ;  /* 0x0000000000007941 */ /* 0x000fea0003800200 */
.L_x_1533:
[----:B------:R-:W-:-:S04]  /*73c0*/  F2FP.F16.F32.PACK_AB R0, RZ, R0 ;  /* 0x00000000ff00723e */ /* 0x000fc800000000ff */
[----:B------:R-:W-:Y:S01]  /*73d0*/  PRMT R2, R0, 0x7610, R2 ;  /* 0x0000761000027816 */ /* 0x000fe20000000002 */
[----:B------:R-:W-:Y:S06]  /*73e0*/  BRA `(.L_x_1508) ;  /* 0x00000000006c7947 */ /* 0x000fec0003800000 */
.L_x_1507:
        /* <DEDUP_REMOVED lines=16> */
.L_x_1535:
[----:B------:R-:W-:Y:S01]  /*74f0*/  PRMT R2, RZ, 0x7610, R2 ;  /* 0x00007610ff027816 */ /* 0x000fe20000000002 */
[----:B------:R-:W-:Y:S06]  /*7500*/  BRA `(.L_x_1508) ;  /* 0x0000000000247947 */ /* 0x000fec0003800000 */
.L_x_1532:
[----:B------:R-:W2:Y:S02]  /*7510*/  LDG.E.64 R4, desc[UR36][R4.64] ;  /* 0x0000002404047981 */ /* 0x000ea4000c1e1b00 */
[----:B--2---:R-:W0:Y:S02]  /*7520*/  I2F.U64 R0, R4 ;  /* 0x0000000400007312 */ /* 0x004e240000301000 */
[----:B0-----:R-:W-:-:S04]  /*7530*/  F2FP.F16.F32.PACK_AB R0, RZ, R0 ;  /* 0x00000000ff00723e */ /* 0x001fc800000000ff */
[----:B------:R-:W-:Y:S01]  /*7540*/  PRMT R2, R0, 0x7610, R2 ;  /* 0x0000761000027816 */ /* 0x000fe20000000002 */
[----:B------:R-:W-:Y:S06]  /*7550*/  BRA `(.L_x_1508) ;  /* 0x0000000000107947 */ /* 0x000fec0003800000 */
.L_x_1531:
[----:B------:R-:W2:Y:S02]  /*7560*/  LDG.E R4, desc[UR36][R4.64] ;  /* 0x0000002404047981 */ /* 0x000ea4000c1e1900 */
[----:B--2---:R-:W-:-:S04]  /*7570*/  I2FP.F32.U32 R0, R4 ;  /* 0x0000000400007245 */ /* 0x004fc80000201000 */
[----:B------:R-:W-:-:S04]  /*7580*/  F2FP.F16.F32.PACK_AB R0, RZ, R0 ;  /* 0x00000000ff00723e */ /* 0x000fc800000000ff */
[----:B------:R-:W-:-:S07]  /*7590*/  PRMT R2, R0, 0x7610, R2 ;  /* 0x0000761000027816 */ /* 0x000fce0000000002 */
.L_x_1508:
        /* <DEDUP_REMOVED lines=21> */
.L_x_1539:
[----:B------:R-:W2:Y:S02]  /*76f0*/  LDG.E.U8 R4, desc[UR36][R4.64] ;  /* 0x0000002404047981 */ /* 0x000ea4000c1e1100 */
[----:B--2---:R-:W-:-:S04]  /*7700*/  I2FP.F32.U32 R0, R4 ;  /* 0x0000000400007245 */ /* 0x004fc80000201000 */
[----:B------:R-:W-:Y:S01]  /*7710*/  F2FP.F16.F32.PACK_AB R0, RZ, R0 ;  /* 0x00000000ff00723e */ /* 0x000fe200000000ff */
[----:B------:R-:W-:Y:S06]  /*7720*/  BRA `(.L_x_1502) ;  /* 0x0000000c00807947 */ /* 0x000fec0003800000 */
.L_x_1538:
        /* <DEDUP_REMOVED lines=10> */
.L_x_1542:
[----:B------:R-:W2:Y:S02]  /*77d0*/  LDG.E R4, desc[UR36][R4.64] ;  /* 0x0000002404047981 */ /* 0x000ea4000c1e1900 */
[----:B--2---:R-:W-:-:S04]  /*77e0*/  I2FP.F32.S32 R0, R4 ;  /* 0x0000000400007245 */ /* 0x004fc80000201400 */
[----:B------:R-:W-:Y:S01]  /*77f0*/  F2FP.F16.F32.PACK_AB R0, RZ, R0 ;  /* 0x00000000ff00723e */ /* 0x000fe200000000ff */
[----:B------:R-:W-:Y:S06]  /*7800*/  BRA `(.L_x_1502) ;  /* 0x0000000c00487947 */ /* 0x000fec0003800000 */
.L_x_1541:
[----:B------:R-:W2:Y:S02]  /*7810*/  LDG.E.U16 R4, desc[UR36][R4.64] ;  /* 0x0000002404047981 */ /* 0x000ea4000c1e1500 */
[----:B--2---:R-:W0:Y:S02]  /*7820*/  I2F.S16 R0, R4 ;  /* 0x0000000400007306 */ /* 0x004e240000101400 */
[----:B0-----:R-:W-:Y:S01]  /*7830*/  F2FP.F16.F32.PACK_AB R0, RZ, R0 ;  /* 0x00000000ff00723e */ /* 0x001fe200000000ff */
[----:B------:R-:W-:Y:S06]  /*7840*/  BRA `(.L_x_1502) ;  /* 0x0000000c00387947 */ /* 0x000fec0003800000 */
.L_x_1537:
        /* <DEDUP_REMOVED lines=9> */
.L_x_1544:
[----:B------:R0:W5:Y:S01]  /*78e0*/  LDG.E.U16 R0, desc[UR36][R4.64] ;  /* 0x0000002404007981 */ /* 0x000162000c1e1500 */
[----:B------:R-:W-:Y:S05]  /*78f0*/  BRA `(.L_x_1502) ;  /* 0x0000000c000c7947 */ /* 0x000fea0003800000 */
.L_x_1543:
        /* <DEDUP_REMOVED lines=9> */
.L_x_1546:
[----:B------:R1:W5:Y:S01]  /*7990*/  LDG.E.U16 R0, desc[UR36][R4.64] ;  /* 0x0000002404007981 */ /* 0x000362000c1e1500 */
[----:B------:R-:W-:Y:S05]  /*79a0*/  BRA `(.L_x_1502) ;  /* 0x0000000800e07947 */ /* 0x000fea0003800000 */
.L_x_1545:
        /* <DEDUP_REMOVED lines=8> */
.L_x_1536:
        /* <DEDUP_REMOVED lines=13> */
.L_x_1549:
        /* <DEDUP_REMOVED lines=8> */
.L_x_1548:
        /* <DEDUP_REMOVED lines=27> */
.L_x_1551:
        /* <DEDUP_REMOVED lines=12> */
[----:B------:R-:W-:Y:S01]  /*7df0*/  F2FP.F16.F32.PACK_AB R0, RZ, R0 ;  /* 0x00000000ff00723e */ /* 0x000fe200000000ff */
[----:B------:R-:W-:Y:S06]  /*7e00*/  BRA `(.L_x_1502) ;  /* 0x0000000400c87947 */ /* 0x000fec0003800000 */
.L_x_1550:
[----:B------:R-:W2:Y:S02]  /*7e10*/  LDG.E.U16 R0, desc[UR36][R4.64] ;  /* 0x0000002404007981 */ /* 0x000ea4000c1e1500 */
[----:B--2---:R-:W-:-:S05]  /*7e20*/  IMAD.U32 R0, R0, 0x10000, RZ ;  /* 0x0001000000007824 */ /* 0x004fca00078e00ff */
[----:B------:R-:W-:Y:S01]  /*7e30*/  F2FP.F16.F32.PACK_AB R0, RZ, R0 ;  /* 0x00000000ff00723e */ /* 0x000fe200000000ff */
[----:B------:R-:W-:Y:S06]  /*7e40*/  BRA `(.L_x_1502) ;  /* 0x0000000400b87947 */ /* 0x000fec0003800000 */
.L_x_1547:
        /* <DEDUP_REMOVED lines=12> */
.L_x_1554:
        /* <DEDUP_REMOVED lines=21> */
.L_x_1558:
[----:B------:R-:W-:Y:S05]  /*8060*/  BSYNC.RECONVERGENT B1 ;  /* 0x0000000000017941 */ /* 0x000fea0003800200 */
.L_x_1557:
[----:B------:R-:W-:Y:S01]  /*8070*/  IMAD.SHL.U32 R0, R0, 0x100000, RZ ;  /* 0x0010000000007824 */ /* 0x000fe200078e00ff */
[----:B------:R-:W-:-:S04]  /*8080*/  LEA R3, R3, 0x3b800000, 0x17 ;  /* 0x3b80000003037811 */ /* 0x000fc800078eb8ff */
[----:B------:R-:W-:-:S07]  /*8090*/  LOP3.LUT R0, R3, R0, R7, 0xfe, !PT ;  /* 0x0000000003007212 */ /* 0x000fce00078efe07 */
.L_x_1556:
[----:B------:R-:W-:Y:S05]  /*80a0*/  BSYNC.RECONVERGENT B0 ;  /* 0x0000000000007941 */ /* 0x000fea0003800200 */
.L_x_1555:
[----:B------:R-:W-:Y:S01]  /*80b0*/  F2FP.F16.F32.PACK_AB R0, RZ, R0 ;  /* 0x00000000ff00723e */ /* 0x000fe200000000ff */
[----:B------:R-:W-:Y:S06]  /*80c0*/  BRA `(.L_x_1502) ;  /* 0x0000000400187947 */ /* 0x000fec0003800000 */
.L_x_1553:
        /* <DEDUP_REMOVED lines=21> */
.L_x_1562:
[----:B------:R-:W-:Y:S05]  /*8220*/  BSYNC.RECONVERGENT B1 ;  /* 0x0000000000017941 */ /* 0x000fea0003800200 */
.L_x_1561:
[----:B------:R-:W-:Y:S01]  /*8230*/  IMAD.SHL.U32 R0, R0, 0x200000, RZ ;  /* 0x0020000000007824 */ /* 0x000fe200078e00ff */
[----:B------:R-:W-:-:S04]  /*8240*/  LEA R3, R3, 0x37800000, 0x17 ;  /* 0x3780000003037811 */ /* 0x000fc800078eb8ff */
[----:B------:R-:W-:-:S07]  /*8250*/  LOP3.LUT R0, R3, R0, R7, 0xfe, !PT ;  /* 0x0000000003007212 */ /* 0x000fce00078efe07 */
.L_x_1560:
[----:B------:R-:W-:Y:S05]  /*8260*/  BSYNC.RECONVERGENT B0 ;  /* 0x0000000000007941 */ /* 0x000fea0003800200 */
.L_x_1559:
[----:B------:R-:W-:Y:S01]  /*8270*/  F2FP.F16.F32.PACK_AB R0, RZ, R0 ;  /* 0x00000000ff00723e */ /* 0x000fe200000000ff */
[----:B------:R-:W-:Y:S06]  /*8280*/  BRA `(.L_x_1502) ;  /* 0x0000000000a87947 */ /* 0x000fec0003800000 */
.L_x_1552:
        /* <DEDUP_REMOVED lines=14> */
.L_x_1566:
[----:B------:R-:W-:Y:S05]  /*8370*/  BSYNC.RECONVERGENT B0 ;  /* 0x0000000000007941 */ /* 0x000fea0003800200 */
.L_x_1565:
[----:B------:R-:W-:Y:S01]  /*8380*/  F2FP.F16.F32.PACK_AB R0, RZ, R0 ;  /* 0x00000000ff00723e */ /* 0x000fe200000000ff */
[----:B------:R-:W-:Y:S06]  /*8390*/  BRA `(.L_x_1502) ;  /* 0x0000000000647947 */ /* 0x000fec0003800000 */
.L_x_1540:
        /* <DEDUP_REMOVED lines=16> */
.L_x_1567:
[----:B------:R-:W-:Y:S01]  /*84a0*/  PRMT R0, RZ, 0x7610, R0 ;  /* 0x00007610ff007816 */ /* 0x000fe20000000000 */
[----:B------:R-:W-:Y:S06]  /*84b0*/  BRA `(.L_x_1502) ;  /* 0x00000000001c7947 */ /* 0x000fec0003800000 */
.L_x_1564:
[----:B------:R-:W2:Y:S02]  /*84c0*/  LDG.E.64 R4, desc[UR36][R4.64] ;  /* 0x0000002404047981 */ /* 0x000ea4000c1e1b00 */
[----:B--2---:R-:W0:Y:S02]  /*84d0*/  I2F.U64 R0, R4 ;  /* 0x0000000400007312 */ /* 0x004e240000301000 */
[----:B0-----:R-:W-:Y:S01]  /*84e0*/  F2FP.F16.F32.PACK_AB R0, RZ, R0 ;  /* 0x00000000ff00723e */ /* 0x001fe200000000ff */
[----:B------:R-:W-:Y:S06]  /*84f0*/  BRA `(.L_x_1502) ;  /* 0x00000000000c7947 */ /* 0x000fec0003800000 */
.L_x_1563:
[----:B------:R-:W2:Y:S02]  /*8500*/  LDG.E R4, desc[UR36][R4.64] ;  /* 0x0000002404047981 */ /* 0x000ea4000c1e1900 */
[----:B--2---:R-:W-:-:S04]  /*8510*/  I2FP.F32.U32 R0, R4 ;  /* 0x0000000400007245 */ /* 0x004fc80000201000 */
[----:B------:R-:W-:-:S07]  /*8520*/  F2FP.F16.F32.PACK_AB R0, RZ, R0 ;  /* 0x00000000ff00723e */ /* 0x000fce00000000ff */
.L_x_1502:
[----:B------:R-:W-:Y:S05]  /*8530*/  BSYNC.RECONVERGENT B6 ;  /* 0x0000000000067941 */ /* 0x000fea0003800200 */
.L_x_1501:
[C---:B01----:R-:W-:Y:S01]  /*8540*/  VIADD R4, R22.reuse, 0x100 ;  /* 0x0000010016047836 */ /* 0x043fe20000000000 */
[CC--:B------:R-:W-:Y:S01]  /*8550*/  ISETP.GE.AND P0, PT, R22.reuse, R25.reuse, PT ;  /* 0x000000191600720c */ /* 0x0c0fe20003f06270 */
[----:B------:R-:W-:Y:S01]  /*8560*/  VIADD R26, R22, 0x80 ;  /* 0x00000080161a7836 */ /* 0x000fe20000000000 */
[----:B------:R-:W-:Y:S02]  /*8570*/  BSSY.RECONVERGENT B6, `(.L_x_1568) ;  /* 0x000012b000067945 */ /* 0x000fe40003800200 */
[-C--:B------:R-:W-:Y:S01]  /*8580*/  ISETP.GE.AND P2, PT, R4, R25.reuse, PT ;  /* 0x000000190400720c */ /* 0x080fe20003f46270 */
[----:B------:R-:W-:Y:S01]  /*8590*/  VIADD R4, R22, 0x180 ;  /* 0x0000018016047836 */ /* 0x000fe20000000000 */
[----:B------:R-:W-:-:S04]  /*85a0*/  ISETP.GE.AND P3, PT, R26, R25, PT ;  /* 0x000000191a00720c */ /* 0x000fc80003f66270 */
[----:B------:R-:W-:-:S03]  /*85b0*/  ISETP.GE.AND P1, PT, R4, R25, PT ;  /* 0x000000190400720c */ /* 0x000fc60003f26270 */
[----:B-----5:R-:W-:Y:S02]  /*85c0*/  @!P0 HADD2.F32 R24, -RZ, R24.H0_H0 ;  /* 0x20000018ff188230 */ /* 0x020fe40000004100 */
[----:B------:R-:W-:Y:S02]  /*85d0*/  @!P0 HADD2.F32 R23, -RZ, R23.H0_H0 ;  /* 0x20000017ff178230 */ /* 0x000fe40000004100 */
[----:B------:R-:W-:Y:S02]  /*85e0*/  @!P2 HADD2.F32 R16, -RZ, R16.H0_H0 ;  /* 0x20000010ff10a230 */ /* 0x000fe40000004100 */
[----:B------:R-:W-:Y:S01]  /*85f0*/  @!P0 FMUL.FTZ R24, R24, 0.16666667163372039795 ;  /* 0x3e2aaaab18188820 */ /* 0x000fe20000410000 */
[----:B------:R-:W-:Y:S01]  /*8600*/  @!P3 HADD2.F32 R3, -RZ, R18.H0_H0 ;  /* 0x20000012ff03b230 */ /* 0x000fe20000004100 */
[----:B------:R-:W-:Y:S01]  /*8610*/  @!P0 FSETP.GEU.FTZ.AND P6, PT, |R23|, 3, PT ;  /* 0x404000001700880b */ /* 0x000fe20003fde200 */
[----:B------:R-:W-:Y:S01]  /*8620*/  @!P2 HADD2.F32 R4, -RZ, R17.H0_H0 ;  /* 0x20000011ff04a230 */ /* 0x000fe20000004100 */
[----:B------:R-:W-:Y:S01]  /*8630*/  @!P2 FSETP.GEU.FTZ.AND P4, PT, |R16|, 3, PT ;  /* 0x404000001000a80b */ /* 0x000fe20003f9e200 */
[----:B------:R-:W-:Y:S01]  /*8640*/  @!P1 HADD2.F32 R2, -RZ, R2.H0_H0 ;  /* 0x20000002ff029230 */ /* 0x000fe20000004100 */
[----:B------:R-:W0:Y:S01]  /*8650*/  LDC.U8 R16, c[0x0][0x3c8] ;  /* 0x0000f200ff107b82 */ /* 0x000e220000000000 */
[----:B------:R-:W-:Y:S01]  /*8660*/  @!P3 FSETP.GEU.FTZ.AND P5, PT, |R3|, 3, PT ;  /* 0x404000000300b80b */ /* 0x000fe20003fbe200 */
[----:B------:R-:W-:Y:S01]  /*8670*/  @!P3 HADD2.F32 R3, -RZ, R19.H0_H0 ;  /* 0x20000013ff03b230 */ /* 0x000fe20000004100 */
[----:B------:R-:W-:Y:S01]  /*8680*/  @!P0 FSEL R24, R24, RZ, !P6 ;  /* 0x000000ff18188208 */ /* 0x000fe20007000000 */
[----:B------:R-:W-:-:S02]  /*8690*/  @!P1 HADD2.F32 R5, -RZ, R0.H0_H0 ;  /* 0x20000000ff059230 */ /* 0x000fc40000004100 */
[----:B------:R-:W-:Y:S01]  /*86a0*/  @!P2 FMUL.FTZ R4, R4, 0.16666667163372039795 ;  /* 0x3e2aaaab0404a820 */ /* 0x000fe20000410000 */
[----:B------:R-:W-:Y:S01]  /*86b0*/  @!P1 FMUL.FTZ R2, R2, 0.16666667163372039795 ;  /* 0x3e2aaaab02029820 */ /* 0x000fe20000410000 */
[----:B------:R-:W-:Y:S01]  /*86c0*/  @!P3 FMUL.FTZ R3, R3, 0.16666667163372039795 ;  /* 0x3e2aaaab0303b820 */ /* 0x000fe20000410000 */
[----:B------:R-:W-:Y:S02]  /*86d0*/  @!P0 F2FP.F16.F32.PACK_AB R0, RZ, R24 ;  /* 0x00000018ff00823e */ /* 0x000fe400000000ff */
[----:B------:R-:W-:Y:S02]  /*86e0*/  @!P1 FSETP.GEU.FTZ.AND P6, PT, |R5|, 3, PT ;  /* 0x404000000500980b */ /* 0x000fe40003fde200 */
[----:B------:R-:W-:Y:S02]  /*86f0*/  @!P3 FSEL R3, R3, RZ, !P5 ;  /* 0x000000ff0303b208 */ /* 0x000fe40006800000 */
[----:B------:R-:W-:Y:S02]  /*8700*/  @!P2 FSEL R4, R4, RZ, !P4 ;  /* 0x000000ff0404a208 */ /* 0x000fe40006000000 */
[----:B------:R-:W-:-:S02]  /*8710*/  @!P1 FSEL R2, R2, RZ, !P6 ;  /* 0x000000ff02029208 */ /* 0x000fc40007000000 */
[----:B------:R-:W-:Y:S02]  /*8720*/  @!P3 F2FP.F16.F32.PACK_AB R19, RZ, R3 ;  /* 0x00000003ff13b23e */ /* 0x000fe400000000ff */
[----:B------:R-:W-:Y:S02]  /*8730*/  @!P2 F2FP.F16.F32.PACK_AB R18, RZ, R4 ;  /* 0x00000004ff12a23e */ /* 0x000fe400000000ff */
[----:B------:R-:W-:Y:S01]  /*8740*/  @!P1 F2FP.F16.F32.PACK_AB R17, RZ, R2 ;  /* 0x00000002ff11923e */ /* 0x000fe200000000ff */
[----:B------:R-:W-:Y:S06]  /*8750*/  @P0 BRA `(.L_x_1569) ;  /* 0x0000001000300947 */ /* 0x000fec0003800000 */
[----:B------:R-:W1:Y:S01]  /*8760*/  LDCU UR4, c[0x0][0x3cc] ;  /* 0x00007980ff0477ac */ /* 0x000e620008000800 */
[----:B------:R-:W2:Y:S01]  /*8770*/  LDC.64 R2, c[0x0][0x3a0] ;  /* 0x0000e800ff027b82 */ /* 0x000ea20000000a00 */
[----:B------:R-:W-:Y:S01]  /*8780*/  IMAD R4, R27, 0x200, R22 ;  /* 0x000002001b047824 */ /* 0x000fe200078e0216 */
[----:B0-----:R-:W-:-:S03]  /*8790*/  PRMT R6, R16, 0x9910, RZ ;  /* 0x0000991010067816 */ /* 0x001fc600000000ff */
[----:B-1----:R-:W-:Y:S02]  /*87a0*/  IMAD R5, R4, UR4, RZ ;  /* 0x0000000404057c24 */ /* 0x002fe4000f8e02ff */
[----:B------:R-:W-:-:S05]  /*87b0*/  IMAD.MOV.U32 R4, RZ, RZ, R6 ;  /* 0x000000ffff047224 */ /* 0x000fca00078e0006 */
[----:B------:R-:W-:Y:S02]  /*87c0*/  ISETP.GT.AND P0, PT, R4, 0x9, PT ;  /* 0x000000090400780c */ /* 0x000fe40003f04270 */
[----:B--2---:R-:W-:-:S05]  /*87d0*/  IADD3 R2, P1, PT, R5, R2, RZ ;  /* 0x0000000205027210 */ /* 0x004fca0007f3e0ff */
        /* <DEDUP_REMOVED lines=10> */
[----:B------:R-:W-:Y:S02]  /*8880*/  HADD2.F32 R0, -RZ, R0.H0_H0 ;  /* 0x20000000ff007230 */ /* 0x000fe40000004100 */
[----:B------:R-:W-:Y:S02]  /*8890*/  IMAD.MOV.U32 R22, RZ, RZ, R26 ;  /* 0x000000ffff167224 */ /* 0x000fe400078e001a */
[----:B------:R-:W0:Y:S02]  /*88a0*/  F2I.FTZ.TRUNC.NTZ R5, R0 ;  /* 0x0000000000057305 */ /* 0x000e24000021f100 */
[----:B0-----:R0:W-:Y:S01]  /*88b0*/  STG.E.U8 desc[UR36][R2.64], R5 ;  /* 0x0000000502007986 */ /* 0x0011e2000c101124 */
[----:B------:R-:W-:Y:S05]  /*88c0*/  BRA `(.L_x_1569) ;  /* 0x0000000c00d47947 */ /* 0x000fea0003800000 */
.L_x_1573:
[----:B------:R-:W-:Y:S02]  /*88d0*/  HADD2.F32 R5, -RZ, R0.H0_H0 ;  /* 0x20000000ff057230 */ /* 0x000fe40000004100 */
[----:B------:R-:W-:-:S04]  /*88e0*/  IMAD.MOV.U32 R22, RZ, RZ, R26 ;  /* 0x000000ffff167224 */ /* 0x000fc800078e001a */
[----:B------:R-:W0:Y:S02]  /*88f0*/  F2I.S64.TRUNC R4, R5 ;  /* 0x0000000500047311 */ /* 0x000e24000020d900 */
[----:B0-----:R0:W-:Y:S01]  /*8900*/  STG.E.U8 desc[UR36][R2.64], R4 ;  /* 0x0000000402007986 */ /* 0x0011e2000c101124 */
[----:B------:R-:W-:Y:S05]  /*8910*/  BRA `(.L_x_1569) ;  /* 0x0000000c00c07947 */ /* 0x000fea0003800000 */
.L_x_1572:
[----:B------:R-:W-:-:S13]  /*8920*/  ISETP.NE.AND P0, PT, R4, 0x2, PT ;  /* 0x000000020400780c */ /* 0x000fda0003f05270 */
[----:B------:R-:W-:Y:S05]  /*8930*/  @!P0 BRA `(.L_x_1575) ;  /* 0x0000000000388947 */ /* 0x000fea0003800000 */
[----:B------:R-:W-:-:S13]  /*8940*/  ISETP.NE.AND P0, PT, R4, 0x3, PT ;  /* 0x000000030400780c */ /* 0x000fda0003f05270 */
[----:B------:R-:W-:Y:S05]  /*8950*/  @!P0 BRA `(.L_x_1576) ;  /* 0x00000000001c8947 */ /* 0x000fea0003800000 */
[----:B------:R-:W-:-:S13]  /*8960*/  ISETP.NE.AND P0, PT, R4, 0x4, PT ;  /* 0x000000040400780c */ /* 0x000fda0003f05270 */
[----:B------:R-:W-:Y:S05]  /*8970*/  @P0 BRA `(.L_x_1574) ;  /* 0x0000000800f80947 */ /* 0x000fea0003800000 */
[----:B------:R-:W-:Y:S02]  /*8980*/  HADD2.F32 R4, -RZ, R0.H0_H0 ;  /* 0x20000000ff047230 */ /* 0x000fe40000004100 */
[----:B------:R-:W-:-:S04]  /*8990*/  IMAD.MOV.U32 R22, RZ, RZ, R26 ;  /* 0x000000ffff167224 */ /* 0x000fc800078e001a */
[----:B------:R-:W0:Y:S02]  /*89a0*/  F2I.S64.TRUNC R4, R4 ;  /* 0x0000000400047311 */ /* 0x000e24000020d900 */
[----:B0-----:R0:W-:Y:S01]  /*89b0*/  STG.E.64 desc[UR36][R2.64], R4 ;  /* 0x0000000402007986 */ /* 0x0011e2000c101b24 */
[----:B------:R-:W-:Y:S05]  /*89c0*/  BRA `(.L_x_1569) ;  /* 0x0000000c00947947 */ /* 0x000fea0003800000 */
.L_x_1576:
[----:B------:R-:W-:Y:S02]  /*89d0*/  HADD2.F32 R0, -RZ, R0.H0_H0 ;  /* 0x20000000ff007230 */ /* 0x000fe40000004100 */
[----:B------:R-:W-:Y:S02]  /*89e0*/  IMAD.MOV.U32 R22, RZ, RZ, R26 ;  /* 0x000000ffff167224 */ /* 0x000fe400078e001a */
[----:B------:R-:W0:Y:S02]  /*89f0*/  F2I.FTZ.TRUNC.NTZ R5, R0 ;  /* 0x0000000000057305 */ /* 0x000e24000021f100 */
[----:B0-----:R0:W-:Y:S01]  /*8a00*/  STG.E desc[UR36][R2.64], R5 ;  /* 0x0000000502007986 */ /* 0x0011e2000c101924 */
[----:B------:R-:W-:Y:S05]  /*8a10*/  BRA `(.L_x_1569) ;  /* 0x0000000c00807947 */ /* 0x000fea0003800000 */
.L_x_1575:
[----:B------:R-:W-:Y:S02]  /*8a20*/  HADD2.F32 R0, -RZ, R0.H0_H0 ;  /* 0x20000000ff007230 */ /* 0x000fe40000004100 */
[----:B------:R-:W-:Y:S02]  /*8a30*/  IMAD.MOV.U32 R22, RZ, RZ, R26 ;  /* 0x000000ffff167224 */ /* 0x000fe400078e001a */
[----:B------:R-:W0:Y:S02]  /*8a40*/  F2I.FTZ.TRUNC.NTZ R5, R0 ;  /* 0x0000000000057305 */ /* 0x000e24000021f100 */
[----:B0-----:R0:W-:Y:S01]  /*8a50*/  STG.E.U16 desc[UR36][R2.64], R5 ;  /* 0x0000000502007986 */ /* 0x0011e2000c101524 */
[----:B------:R-:W-:Y:S05]  /*8a60*/  BRA `(.L_x_1569) ;  /* 0x0000000c006c7947 */ /* 0x000fea0003800000 */
.L_x_1571:
[----:B------:R-:W-:-:S13]  /*8a70*/  ISETP.GT.AND P0, PT, R4, 0x6, PT ;  /* 0x000000060400780c */ /* 0x000fda0003f04270 */
[----:B------:R-:W-:Y:S05]  /*8a80*/  @P0 BRA `(.L_x_1577) ;  /* 0x00000000002c0947 */ /* 0x000fea0003800000 */
[----:B------:R-:W-:-:S13]  /*8a90*/  ISETP.NE.AND P0, PT, R4, 0x5, PT ;  /* 0x000000050400780c */ /* 0x000fda0003f05270 */
[----:B------:R-:W-:Y:S05]  /*8aa0*/  @!P0 BRA `(.L_x_1578) ;  /* 0x0000000000188947 */ /* 0x000fea0003800000 */
[----:B------:R-:W-:-:S13]  /*8ab0*/  ISETP.NE.AND P0, PT, R4, 0x6, PT ;  /* 0x000000060400780c */ /* 0x000fda0003f05270 */
[----:B------:R-:W-:Y:S05]  /*8ac0*/  @P0 BRA `(.L_x_1574) ;  /* 0x0000000800a40947 */ /* 0x000fea0003800000 */
[----:B------:R-:W-:Y:S02]  /*8ad0*/  HADD2.F32 R5, -RZ, R0.H0_H0 ;  /* 0x20000000ff057230 */ /* 0x000fe40000004100 */
[----:B------:R-:W-:-:S03]  /*8ae0*/  IMAD.MOV.U32 R22, RZ, RZ, R26 ;  /* 0x000000ffff167224 */ /* 0x000fc600078e001a */
[----:B------:R2:W-:Y:S01]  /*8af0*/  STG.E desc[UR36][R2.64], R5 ;  /* 0x0000000502007986 */ /* 0x0005e2000c101924 */
[----:B------:R-:W-:Y:S05]  /*8b00*/  BRA `(.L_x_1569) ;  /* 0x0000000c00447947 */ /* 0x000fea0003800000 */
.L_x_1578:
[----:B------:R1:W-:Y:S01]  /*8b10*/  STG.E.U16 desc[UR36][R2.64], R0 ;  /* 0x0000000002007986 */ /* 0x0003e2000c101524 */
[----:B------:R-:W-:Y:S01]  /*8b20*/  IMAD.MOV.U32 R22, RZ, RZ, R26 ;  /* 0x000000ffff167224 */ /* 0x000fe200078e001a */
[----:B------:R-:W-:Y:S06]  /*8b30*/  BRA `(.L_x_1569) ;  /* 0x0000000c00387947 */ /* 0x000fec0003800000 */
.L_x_1577:
[----:B------:R-:W-:-:S13]  /*8b40*/  ISETP.NE.AND P0, PT, R4, 0x7, PT ;  /* 0x000000070400780c */ /* 0x000fda0003f05270 */
[----:B------:R-:W-:Y:S05]  /*8b50*/  @!P0 BRA `(.L_x_1579) ;  /* 0x00000000003c8947 */ /* 0x000fea0003800000 */
[----:B------:R-:W-:-:S13]  /*8b60*/  ISETP.NE.AND P0, PT, R4, 0x8, PT ;  /* 0x000000080400780c */ /* 0x000fda0003f05270 */
[----:B------:R-:W-:Y:S05]  /*8b70*/  @!P0 BRA `(.L_x_1580) ;  /* 0x00000000001c8947 */ /* 0x000fea0003800000 */
[----:B------:R-:W-:-:S13]  /*8b80*/  ISETP.NE.AND P0, PT, R4, 0x9, PT ;  /* 0x000000090400780c */ /* 0x000fda0003f05270 */
[----:B------:R-:W-:Y:S05]  /*8b90*/  @P0 BRA `(.L_x_1574) ;  /* 0x0000000800700947 */ /* 0x000fea0003800000 */
[----:B------:R-:W-:Y:S02]  /*8ba0*/  HADD2.F32 R4, -RZ, R0.H0_H0 ;  /* 0x20000000ff047230 */ /* 0x000fe40000004100 */
[----:B------:R-:W-:Y:S02]  /*8bb0*/  IMAD.MOV.U32 R5, RZ, RZ, RZ ;  /* 0x000000ffff057224 */ /* 0x000fe400078e00ff */
[----:B------:R-:W-:-:S03]  /*8bc0*/  IMAD.MOV.U32 R22, RZ, RZ, R26 ;  /* 0x000000ffff167224 */ /* 0x000fc600078e001a */
[----:B------:R3:W-:Y:S01]  /*8bd0*/  STG.E.64 desc[UR36][R2.64], R4 ;  /* 0x0000000402007986 */ /* 0x0007e2000c101b24 */
[----:B------:R-:W-:Y:S05]  /*8be0*/  BRA `(.L_x_1569) ;  /* 0x0000000c000c7947 */ /* 0x000fea0003800000 */
.L_x_1580:
[----:B------:R-:W-:Y:S02]  /*8bf0*/  HADD2.F32 R0, -RZ, R0.H0_H0 ;  /* 0x20000000ff007230 */ /* 0x000fe40000004100 */
[----:B------:R-:W-:-:S03]  /*8c00*/  IMAD.MOV.U32 R22, RZ, RZ, R26 ;  /* 0x000000ffff167224 */ /* 0x000fc600078e001a */
[----:B------:R-:W-:-:S04]  /*8c10*/  F2FP.F16.F32.PACK_AB R0, RZ, R0 ;  /* 0x00000000ff00723e */ /* 0x000fc800000000ff */
[----:B------:R-:W-:-:S05]  /*8c20*/  PRMT R0, R0, 0x5410, RZ ;  /* 0x0000541000007816 */ /* 0x000fca00000000ff */
[----:B------:R4:W-:Y:S01]  /*8c30*/  STG.E desc[UR36][R2.64], R0 ;  /* 0x0000000002007986 */ /* 0x0009e2000c101924 */
[----:B------:R-:W-:Y:S05]  /*8c40*/  BRA `(.L_x_1569) ;  /* 0x0000000800f47947 */ /* 0x000fea0003800000 */
.L_x_1579:
[----:B------:R-:W-:Y:S02]  /*8c50*/  HADD2.F32 R4, -RZ, R0.H0_H0 ;  /* 0x20000000ff047230 */ /* 0x000fe40000004100 */
[----:B------:R-:W-:-:S03]  /*8c60*/  IMAD.MOV.U32 R22, RZ, RZ, R26 ;  /* 0x000000ffff167224 */ /* 0x000fc600078e001a */
[----:B------:R-:W-:-:S06]  /*8c70*/  FMUL.FTZ R4, R4, 1 ;  /* 0x3f80000004047820 */ /* 0x000fcc0000410000 */
[----:B------:R-:W0:Y:S02]  /*8c80*/  F2F.F64.F32 R4, R4 ;  /* 0x0000000400047310 */ /* 0x000e240000201800 */
[----:B0-----:R0:W-:Y:S01]  /*8c90*/  STG.E.64 desc[UR36][R2.64], R4 ;  /* 0x0000000402007986 */ /* 0x0011e2000c101b24 */
[----:B------:R-:W-:Y:S05]  /*8ca0*/  BRA `(.L_x_1569) ;  /* 0x0000000800dc7947 */ /* 0x000fea0003800000 */
.L_x_1570:
        /* <DEDUP_REMOVED lines=10> */
[----:B------:R-:W-:-:S04]  /*8d50*/  FSETP.NEU.FTZ.AND P0, PT, R0, RZ, PT ;  /* 0x000000ff0000720b */ /* 0x000fc80003f1d000 */
[----:B------:R-:W-:-:S05]  /*8d60*/  SEL R5, RZ, 0x1, !P0 ;  /* 0x00000001ff057807 */ /* 0x000fca0004000000 */
[----:B------:R0:W-:Y:S01]  /*8d70*/  STG.E.U8 desc[UR36][R2.64], R5 ;  /* 0x0000000502007986 */ /* 0x0001e2000c101124 */
[----:B------:R-:W-:Y:S05]  /*8d80*/  BRA `(.L_x_1569) ;  /* 0x0000000800a47947 */ /* 0x000fea0003800000 */
.L_x_1583:
[----:B------:R-:W-:Y:S01]  /*8d90*/  HADD2.F32 R0, -RZ, R0.H0_H0 ;  /* 0x20000000ff007230 */ /* 0x000fe20000004100 */
[----:B------:R-:W-:Y:S01]  /*8da0*/  CS2R R6, SRZ ;  /* 0x0000000000067805 */ /* 0x000fe2000001ff00 */
[----:B------:R-:W-:-:S03]  /*8db0*/  IMAD.MOV.U32 R22, RZ, RZ, R26 ;  /* 0x000000ffff167224 */ /* 0x000fc600078e001a */
[----:B------:R-:W-:-:S04]  /*8dc0*/  FMUL.FTZ R0, R0, 1 ;  /* 0x3f80000000007820 */ /* 0x000fc80000410000 */
[----:B------:R-:W0:Y:S02]  /*8dd0*/  F2F.F64.F32 R4, R0 ;  /* 0x0000000000047310 */ /* 0x000e240000201800 */
[----:B0-----:R0:W-:Y:S01]  /*8de0*/  STG.E.128 desc[UR36][R2.64], R4 ;  /* 0x0000000402007986 */ /* 0x0011e2000c101d24 */
[----:B------:R-:W-:Y:S05]  /*8df0*/  BRA `(.L_x_1569) ;  /* 0x0000000800887947 */ /* 0x000fea0003800000 */
.L_x_1582:
[----:B------:R-:W-:-:S13]  /*8e00*/  ISETP.NE.AND P0, PT, R4, 0xf, PT ;  /* 0x0000000f0400780c */ /* 0x000fda0003f05270 */
[----:B------:R-:W-:Y:S05]  /*8e10*/  @!P0 BRA `(.L_x_1584) ;  /* 0x0000000000a88947 */ /* 0x000fea0003800000 */
[----:B------:R-:W-:-:S13]  /*8e20*/  ISETP.NE.AND P0, PT, R4, 0x17, PT ;  /* 0x000000170400780c */ /* 0x000fda0003f05270 */
[----:B------:R-:W-:Y:S05]  /*8e30*/  @!P0 BRA `(.L_x_1585) ;  /* 0x0000000000508947 */ /* 0x000fea0003800000 */
[----:B------:R-:W-:-:S13]  /*8e40*/  ISETP.NE.AND P0, PT, R4, 0x18, PT ;  /* 0x000000180400780c */ /* 0x000fda0003f05270 */
[----:B------:R-:W-:Y:S05]  /*8e50*/  @P0 BRA `(.L_x_1574) ;  /* 0x0000000400c00947 */ /* 0x000fea0003800000 */
        /* <DEDUP_REMOVED lines=13> */
.L_x_1587:
[----:B------:R-:W-:Y:S05]  /*8f30*/  BSYNC.RECONVERGENT B0 ;  /* 0x0000000000007941 */ /* 0x000fea0003800200 */
.L_x_1586:
[----:B------:R-:W-:Y:S01]  /*8f40*/  LOP3.LUT R5, R0, 0x80, R5, 0xf8, !PT ;  /* 0x0000008000057812 */ /* 0x000fe200078ef805 */
[----:B------:R-:W-:-:S04]  /*8f50*/  IMAD.MOV.U32 R22, RZ, RZ, R26 ;  /* 0x000000ffff167224 */ /* 0x000fc800078e001a */
[----:B------:R0:W-:Y:S01]  /*8f60*/  STG.E.U8 desc[UR36][R2.64], R5 ;  /* 0x0000000502007986 */ /* 0x0001e2000c101124 */
[----:B------:R-:W-:Y:S05]  /*8f70*/  BRA `(.L_x_1569) ;  /* 0x0000000800287947 */ /* 0x000fea0003800000 */
.L_x_1585:
        /* <DEDUP_REMOVED lines=15> */
.L_x_1589:
[----:B------:R-:W-:Y:S05]  /*9070*/  BSYNC.RECONVERGENT B0 ;  /* 0x0000000000007941 */ /* 0x000fea0003800200 */
.L_x_1588:
[----:B------:R-:W-:Y:S01]  /*9080*/  LOP3.LUT R5, R0, 0x80, R5, 0xf8, !PT ;  /* 0x0000008000057812 */ /* 0x000fe200078ef805 */
[----:B------:R-:W-:-:S04]  /*9090*/  IMAD.MOV.U32 R22, RZ, RZ, R26 ;  /* 0x000000ffff167224 */ /* 0x000fc800078e001a */
[----:B------:R0:W-:Y:S01]  /*90a0*/  STG.E.U8 desc[UR36][R2.64], R5 ;  /* 0x0000000502007986 */ /* 0x0001e2000c101124 */
[----:B------:R-:W-:Y:S05]  /*90b0*/  BRA `(.L_x_1569) ;  /* 0x0000000400d87947 */ /* 0x000fea0003800000 */
.L_x_1584:
[----:B------:R-:W-:Y:S02]  /*90c0*/  HADD2.F32 R0, -RZ, R0.H0_H0 ;  /* 0x20000000ff007230 */ /* 0x000fe40000004100 */
[----:B------:R-:W-:-:S03]  /*90d0*/  IMAD.MOV.U32 R22, RZ, RZ, R26 ;  /* 0x000000ffff167224 */ /* 0x000fc600078e001a */
[----:B------:R-:W-:-:S05]  /*90e0*/  F2FP.BF16.F32.PACK_AB R0, RZ, R0 ;  /* 0x00000000ff00723e */ /* 0x000fca00000010ff */
[----:B------:R0:W-:Y:S01]  /*90f0*/  STG.E.U16 desc[UR36][R2.64], R0 ;  /* 0x0000000002007986 */ /* 0x0001e2000c101524 */
[----:B------:R-:W-:Y:S05]  /*9100*/  BRA `(.L_x_1569) ;  /* 0x0000000400c47947 */ /* 0x000fea0003800000 */
.L_x_1581:
        /* <DEDUP_REMOVED lines=10> */
[----:B------:R-:W0:Y:S02]  /*91b0*/  F2I.FTZ.U32.TRUNC.NTZ R5, R5 ;  /* 0x0000000500057305 */ /* 0x000e24000021f000 */
[----:B0-----:R0:W-:Y:S01]  /*91c0*/  STG.E.U16 desc[UR36][R2.64], R5 ;  /* 0x0000000502007986 */ /* 0x0011e2000c101524 */
[----:B------:R-:W-:Y:S05]  /*91d0*/  BRA `(.L_x_1569) ;  /* 0x0000000400907947 */ /* 0x000fea0003800000 */
.L_x_1592:
        /* <DEDUP_REMOVED lines=13> */
.L_x_1595:
[----:B------:R-:W-:-:S04]  /*92b0*/  SHF.R.U32.HI R0, RZ, 0x14, R5 ;  /* 0x00000014ff007819 */ /* 0x000fc80000011605 */
[----:B------:R-:W-:-:S04]  /*92c0*/  LOP3.LUT R0, R0, 0x1, RZ, 0xc0, !PT ;  /* 0x0000000100007812 */ /* 0x000fc800078ec0ff */
[----:B------:R-:W-:-:S04]  /*92d0*/  IADD3 R0, PT, PT, R5, 0x487ffff, R0 ;  /* 0x0487ffff05007810 */ /* 0x000fc80007ffe000 */
[----:B------:R-:W-:-:S04]  /*92e0*/  SHF.R.U32.HI R0, RZ, 0x14, R0 ;  /* 0x00000014ff007819 */ /* 0x000fc80000011600 */
[----:B------:R-:W-:-:S07]  /*92f0*/  LOP3.LUT R4, R0, 0xff, RZ, 0xc0, !PT ;  /* 0x000000ff00047812 */ /* 0x000fce00078ec0ff */
.L_x_1596:
[----:B------:R-:W-:-:S04]  /*9300*/  SHF.R.U32.HI R5, RZ, 0x18, R5 ;  /* 0x00000018ff057819 */ /* 0x000fc80000011605 */
[----:B------:R-:W-:-:S04]  /*9310*/  LOP3.LUT R4, R4, 0x80, R5, 0xf8, !PT ;  /* 0x0000008004047812 */ /* 0x000fc800078ef805 */
[----:B------:R-:W-:-:S07]  /*9320*/  PRMT R0, R4, 0x7610, R0 ;  /* 0x0000761004007816 */ /* 0x000fce0000000000 */
.L_x_1594:
[----:B------:R-:W-:Y:S05]  /*9330*/  BSYNC.RECONVERGENT B0 ;  /* 0x0000000000007941 */ /* 0x000fea0003800200 */
.L_x_1593:
[----:B------:R0:W-:Y:S01]  /*9340*/  STG.E.U8 desc[UR36][R2.64], R0 ;  /* 0x0000000002007986 */ /* 0x0001e2000c101124 */
[----:B------:R-:W-:Y:S01]  /*9350*/  IMAD.MOV.U32 R22, RZ, RZ, R26 ;  /* 0x000000ffff167224 */ /* 0x000fe200078e001a */
[----:B------:R-:W-:Y:S06]  /*9360*/  BRA `(.L_x_1569) ;  /* 0x00000004002c7947 */ /* 0x000fec0003800000 */
.L_x_1591:
        /* <DEDUP_REMOVED lines=13> */
.L_x_1599:
[----:B------:R-:W-:-:S04]  /*9440*/  SHF.R.U32.HI R0, RZ, 0x15, R5 ;  /* 0x00000015ff007819 */ /* 0x000fc80000011605 */
[----:B------:R-:W-:-:S04]  /*9450*/  LOP3.LUT R0, R0, 0x1, RZ, 0xc0, !PT ;  /* 0x0000000100007812 */ /* 0x000fc800078ec0ff */
[----:B------:R-:W-:-:S04]  /*9460*/  IADD3 R0, PT, PT, R5, 0x88fffff, R0 ;  /* 0x088fffff05007810 */ /* 0x000fc80007ffe000 */
[----:B------:R-:W-:-:S04]  /*9470*/  SHF.R.U32.HI R0, RZ, 0x15, R0 ;  /* 0x00000015ff007819 */ /* 0x000fc80000011600 */
[----:B------:R-:W-:-:S07]  /*9480*/  LOP3.LUT R4, R0, 0xff, RZ, 0xc0, !PT ;  /* 0x000000ff00047812 */ /* 0x000fce00078ec0ff */
.L_x_1600:
[----:B------:R-:W-:-:S04]  /*9490*/  SHF.R.U32.HI R5, RZ, 0x18, R5 ;  /* 0x00000018ff057819 */ /* 0x000fc80000011605 */
[----:B------:R-:W-:-:S04]  /*94a0*/  LOP3.LUT R4, R4, 0x80, R5, 0xf8, !PT ;  /* 0x0000008004047812 */ /* 0x000fc800078ef805 */
[----:B------:R-:W-:-:S07]  /*94b0*/  PRMT R0, R4, 0x7610, R0 ;  /* 0x0000761004007816 */ /* 0x000fce0000000000 */
.L_x_1598:
[----:B------:R-:W-:Y:S05]  /*94c0*/  BSYNC.RECONVERGENT B0 ;  /* 0x0000000000007941 */ /* 0x000fea0003800200 */
.L_x_1597:
[----:B------:R0:W-:Y:S01]  /*94d0*/  STG.E.U8 desc[UR36][R2.64], R0 ;  /* 0x0000000002007986 */ /* 0x0001e2000c101124 */
[----:B------:R-:W-:Y:S01]  /*94e0*/  IMAD.MOV.U32 R22, RZ, RZ, R26 ;  /* 0x000000ffff167224 */ /* 0x000fe200078e001a */
[----:B------:R-:W-:Y:S06]  /*94f0*/  BRA `(.L_x_1569) ;  /* 0x0000000000c87947 */ /* 0x000fec0003800000 */
.L_x_1590:
[----:B------:R-:W-:-:S13]  /*9500*/  ISETP.NE.AND P0, PT, R4, 0x1c, PT ;  /* 0x0000001c0400780c */ /* 0x000fda0003f05270 */
[----:B------:R-:W-:Y:S05]  /*9510*/  @!P0 BRA `(.L_x_1601) ;  /* 0x0000000000b08947 */ /* 0x000fea0003800000 */
[----:B------:R-:W-:-:S13]  /*9520*/  ISETP.NE.AND P0, PT, R4, 0x1d, PT ;  /* 0x0000001d0400780c */ /* 0x000fda0003f05270 */
[----:B------:R-:W-:Y:S05]  /*9530*/  @!P0 BRA `(.L_x_1602) ;  /* 0x0000000000948947 */ /* 0x000fea0003800000 */
[----:B------:R-:W-:-:S13]  /*9540*/  ISETP.NE.AND P0, PT, R4, 0x2c, PT ;  /* 0x0000002c0400780c */ /* 0x000fda0003f05270 */
[----:B------:R-:W-:Y:S05]  /*9550*/  @!P0 BRA `(.L_x_1603) ;  /* 0x0000000000488947 */ /* 0x000fea0003800000 */
.L_x_1574:
        /* <DEDUP_REMOVED lines=16> */
.L_x_1604:
[----:B------:R-:W-:Y:S01]  /*9660*/  IMAD.MOV.U32 R22, RZ, RZ, R26 ;  /* 0x000000ffff167224 */ /* 0x000fe200078e001a */
[----:B------:R-:W-:Y:S06]  /*9670*/  BRA `(.L_x_1569) ;  /* 0x0000000000687947 */ /* 0x000fec0003800000 */
.L_x_1603:
[----:B------:R-:W-:Y:S02]  /*9680*/  HADD2.F32 R5, -RZ, R0.H0_H0 ;  /* 0x20000000ff057230 */ /* 0x000fe40000004100 */
        /* <DEDUP_REMOVED lines=16> */
.L_x_1602:
[----:B------:R-:W-:Y:S02]  /*9790*/  HADD2.F32 R4, -RZ, R0.H0_H0 ;  /* 0x20000000ff047230 */ /* 0x000fe40000004100 */
[----:B------:R-:W-:-:S04]  /*97a0*/  IMAD.MOV.U32 R22, RZ, RZ, R26 ;  /* 0x000000ffff167224 */ /* 0x000fc800078e001a */
[----:B------:R-:W0:Y:S02]  /*97b0*/  F2I.U64.TRUNC R4, R4 ;  /* 0x0000000400047311 */ /* 0x000e24000020d800 */
[----:B0-----:R0:W-:Y:S01]  /*97c0*/  STG.E.64 desc[UR36][R2.64], R4 ;  /* 0x0000000402007986 */ /* 0x0011e2000c101b24 */
[----:B------:R-:W-:Y:S05]  /*97d0*/  BRA `(.L_x_1569) ;  /* 0x0000000000107947 */ /* 0x000fea0003800000 */
.L_x_1601:
[----:B------:R-:W-:Y:S02]  /*97e0*/  HADD2.F32 R0, -RZ, R0.H0_H0 ;  /* 0x20000000ff007230 */ /* 0x000fe40000004100 */
[----:B------:R-:W-:Y:S02]  /*97f0*/  IMAD.MOV.U32 R22, RZ, RZ, R26 ;  /* 0x000000ffff167224 */ /* 0x000fe400078e001a */
[----:B------:R-:W0:Y:S02]  /*9800*/  F2I.FTZ.U32.TRUNC.NTZ R5, R0 ;  /* 0x0000000000057305 */ /* 0x000e24000021f000 */
[----:B0-----:R0:W-:Y:S03]  /*9810*/  STG.E desc[UR36][R2.64], R5 ;  /* 0x0000000502007986 */ /* 0x0011e6000c101924 */
.L_x_1569:
[----:B------:R-:W-:Y:S05]  /*9820*/  BSYNC.RECONVERGENT B6 ;  /* 0x0000000000067941 */ /* 0x000fea0003800200 */
.L_x_1568:
[----:B------:R-:W-:Y:S01]  /*9830*/  ISETP.GE.AND P0, PT, R22, R25, PT ;  /* 0x000000191600720c */ /* 0x000fe20003f06270 */
[----:B------:R-:W-:-:S12]  /*9840*/  BSSY.RECONVERGENT B6, `(.L_x_1605) ;  /* 0x00001f0000067945 */ /* 0x000fd80003800200 */
[----:B------:R-:W-:Y:S05]  /*9850*/  @P0 BRA `(.L_x_1606) ;  /* 0x0000001c00b80947 */ /* 0x000fea0003800000 */
[----:B------:R-:W5:Y:S01]  /*9860*/  LDCU UR4, c[0x0][0x3cc] ;  /* 0x00007980ff0477ac */ /* 0x000f620008000800 */
[----:B01234-:R-:W0:Y:S01]  /*9870*/  LDC.64 R2, c[0x0][0x3a0] ;  /* 0x0000e800ff027b82 */ /* 0x01fe220000000a00 */
        /* <DEDUP_REMOVED lines=16> */
[----:B------:R-:W-:-:S06]  /*9980*/  HADD2.F32 R19, -RZ, R19.H0_H0 ;  /* 0x20000013ff137230 */ /* 0x000fcc0000004100 */
[----:B------:R-:W0:Y:S02]  /*9990*/  F2I.FTZ.TRUNC.NTZ R19, R19 ;  /* 0x0000001300137305 */ /* 0x000e24000021f100 */
[----:B0-----:R0:W-:Y:S01]  /*99a0*/  STG.E.U8 desc[UR36][R2.64], R19 ;  /* 0x0000001302007986 */ /* 0x0011e2000c101124 */
[----:B------:R-:W-:Y:S05]  /*99b0*/  BRA `(.L_x_1612) ;  /* 0x0000000c007c7947 */ /* 0x000fea0003800000 */
.L_x_1610:
[----:B------:R-:W-:-:S06]  /*99c0*/  HADD2.F32 R5, -RZ, R19.H0_H0 ;  /* 0x20000013ff057230 */ /* 0x000fcc0000004100 */
[----:B------:R-:W0:Y:S02]  /*99d0*/  F2I.S64.TRUNC R4, R5 ;  /* 0x0000000500047311 */ /* 0x000e24000020d900 */
[----:B0-----:R0:W-:Y:S01]  /*99e0*/  STG.E.U8 desc[UR36][R2.64], R4 ;  /* 0x0000000402007986 */ /* 0x0011e2000c101124 */
[----:B------:R-:W-:Y:S05]  /*99f0*/  BRA `(.L_x_1612) ;  /* 0x0000000c006c7947 */ /* 0x000fea0003800000 */
.L_x_1609:
[----:B------:R-:W-:-:S13]  /*9a00*/  ISETP.NE.AND P0, PT, R0, 0x2, PT ;  /* 0x000000020000780c */ /* 0x000fda0003f05270 */
[----:B------:R-:W-:Y:S05]  /*9a10*/  @!P0 BRA `(.L_x_1613) ;  /* 0x0000000000308947 */ /* 0x000fea0003800000 */
[----:B------:R-:W-:-:S13]  /*9a20*/  ISETP.NE.AND P0, PT, R0, 0x3, PT ;  /* 0x000000030000780c */ /* 0x000fda0003f05270 */
[----:B------:R-:W-:Y:S05]  /*9a30*/  @!P0 BRA `(.L_x_1614) ;  /* 0x0000000000188947 */ /* 0x000fea0003800000 */
[----:B------:R-:W-:-:S13]  /*9a40*/  ISETP.NE.AND P0, PT, R0, 0x4, PT ;  /* 0x000000040000780c */ /* 0x000fda0003f05270 */
[----:B------:R-:W-:Y:S05]  /*9a50*/  @P0 BRA `(.L_x_1611) ;  /* 0x0000000800700947 */ /* 0x000fea0003800000 */
[----:B------:R-:W-:-:S06]  /*9a60*/  HADD2.F32 R4, -RZ, R19.H0_H0 ;  /* 0x20000013ff047230 */ /* 0x000fcc0000004100 */
[----:B------:R-:W0:Y:S02]  /*9a70*/  F2I.S64.TRUNC R4, R4 ;  /* 0x0000000400047311 */ /* 0x000e24000020d900 */
[----:B0-----:R0:W-:Y:S01]  /*9a80*/  STG.E.64 desc[UR36][R2.64], R4 ;  /* 0x0000000402007986 */ /* 0x0011e2000c101b24 */
[----:B------:R-:W-:Y:S05]  /*9a90*/  BRA `(.L_x_1612) ;  /* 0x0000000c00447947 */ /* 0x000fea0003800000 */
.L_x_1614:
[----:B------:R-:W-:-:S06]  /*9aa0*/  HADD2.F32 R19, -RZ, R19.H0_H0 ;  /* 0x20000013ff137230 */ /* 0x000fcc0000004100 */
[----:B------:R-:W0:Y:S02]  /*9ab0*/  F2I.FTZ.TRUNC.NTZ R19, R19 ;  /* 0x0000001300137305 */ /* 0x000e24000021f100 */
[----:B0-----:R0:W-:Y:S01]  /*9ac0*/  STG.E desc[UR36][R2.64], R19 ;  /* 0x0000001302007986 */ /* 0x0011e2000c101924 */
[----:B------:R-:W-:Y:S05]  /*9ad0*/  BRA `(.L_x_1612) ;  /* 0x0000000c00347947 */ /* 0x000fea0003800000 */
.L_x_1613:
[----:B------:R-:W-:-:S06]  /*9ae0*/  HADD2.F32 R19, -RZ, R19.H0_H0 ;  /* 0x20000013ff137230 */ /* 0x000fcc0000004100 */
[----:B------:R-:W0:Y:S02]  /*9af0*/  F2I.FTZ.TRUNC.NTZ R19, R19 ;  /* 0x0000001300137305 */ /* 0x000e24000021f100 */
[----:B0-----:R0:W-:Y:S01]  /*9b00*/  STG.E.U16 desc[UR36][R2.64], R19 ;  /* 0x0000001302007986 */ /* 0x0011e2000c101524 */
[----:B------:R-:W-:Y:S05]  /*9b10*/  BRA `(.L_x_1612) ;  /* 0x0000000c00247947 */ /* 0x000fea0003800000 */
.L_x_1608:
[----:B------:R-:W-:-:S13]  /*9b20*/  ISETP.GT.AND P0, PT, R0, 0x6, PT ;  /* 0x000000060000780c */ /* 0x000fda0003f04270 */
[----:B------:R-:W-:Y:S05]  /*9b30*/  @P0 BRA `(.L_x_1615) ;  /* 0x0000000000240947 */ /* 0x000fea0003800000 */
[----:B------:R-:W-:-:S13]  /*9b40*/  ISETP.NE.AND P0, PT, R0, 0x5, PT ;  /* 0x000000050000780c */ /* 0x000fda0003f05270 */
[----:B------:R-:W-:Y:S05]  /*9b50*/  @!P0 BRA `(.L_x_1616) ;  /* 0x0000000000148947 */ /* 0x000fea0003800000 */
[----:B------:R-:W-:-:S13]  /*9b60*/  ISETP.NE.AND P0, PT, R0, 0x6, PT ;  /* 0x000000060000780c */ /* 0x000fda0003f05270 */
[----:B------:R-:W-:Y:S05]  /*9b70*/  @P0 BRA `(.L_x_1611) ;  /* 0x0000000800280947 */ /* 0x000fea0003800000 */
[----:B------:R-:W-:-:S05]  /*9b80*/  HADD2.F32 R19, -RZ, R19.H0_H0 ;  /* 0x20000013ff137230 */ /* 0x000fca0000004100 */
[----:B------:R1:W-:Y:S01]  /*9b90*/  STG.E desc[UR36][R2.64], R19 ;  /* 0x0000001302007986 */ /* 0x0003e2000c101924 */
[----:B------:R-:W-:Y:S05]  /*9ba0*/  BRA `(.L_x_1612) ;  /* 0x0000000c00007947 */ /* 0x000fea0003800000 */
.L_x_1616:
[----:B------:R0:W-:Y:S01]  /*9bb0*/  STG.E.U16 desc[UR36][R2.64], R19 ;  /* 0x0000001302007986 */ /* 0x0001e2000c101524 */
[----:B------:R-:W-:Y:S05]  /*9bc0*/  BRA `(.L_x_1612) ;  /* 0x0000000800f87947 */ /* 0x000fea0003800000 */
.L_x_1615:
[----:B------:R-:W-:-:S13]  /*9bd0*/  ISETP.NE.AND P0, PT, R0, 0x7, PT ;  /* 0x000000070000780c */ /* 0x000fda0003f05270 */
[----:B------:R-:W-:Y:S05]  /*9be0*/  @!P0 BRA `(.L_x_1617) ;  /* 0x0000000000348947 */ /* 0x000fea0003800000 */
[----:B------:R-:W-:-:S13]  /*9bf0*/  ISETP.NE.AND P0, PT, R0, 0x8, PT ;  /* 0x000000080000780c */ /* 0x000fda0003f05270 */
[----:B------:R-:W-:Y:S05]  /*9c00*/  @!P0 BRA `(.L_x_1618) ;  /* 0x0000000000188947 */ /* 0x000fea0003800000 */
[----:B------:R-:W-:-:S13]  /*9c10*/  ISETP.NE.AND P0, PT, R0, 0x9, PT ;  /* 0x000000090000780c */ /* 0x000fda0003f05270 */
[----:B------:R-:W-:Y:S05]  /*9c20*/  @P0 BRA `(.L_x_1611) ;  /* 0x0000000400fc0947 */ /* 0x000fea0003800000 */
[----:B------:R-:W-:Y:S02]  /*9c30*/  HADD2.F32 R4, -RZ, R19.H0_H0 ;  /* 0x20000013ff047230 */ /* 0x000fe40000004100 */
[----:B------:R-:W-:-:S05]  /*9c40*/  IMAD.MOV.U32 R5, RZ, RZ, RZ ;  /* 0x000000ffff057224 */ /* 0x000fca00078e00ff */
[----:B------:R3:W-:Y:S01]  /*9c50*/  STG.E.64 desc[UR36][R2.64], R4 ;  /* 0x0000000402007986 */ /* 0x0007e2000c101b24 */
[----:B------:R-:W-:Y:S05]  /*9c60*/  BRA `(.L_x_1612) ;  /* 0x0000000800d07947 */ /* 0x000fea0003800000 */
.L_x_1618:
[----:B------:R-:W-:-:S05]  /*9c70*/  HADD2.F32 R0, -RZ, R19.H0_H0 ;  /* 0x20000013ff007230 */ /* 0x000fca0000004100 */
[----:B------:R-:W-:-:S04]  /*9c80*/  F2FP.F16.F32.PACK_AB R0, RZ, R0 ;  /* 0x00000000ff00723e */ /* 0x000fc800000000ff */
[----:B------:R-:W-:-:S05]  /*9c90*/  PRMT R0, R0, 0x5410, RZ ;  /* 0x0000541000007816 */ /* 0x000fca00000000ff */
[----:B------:R2:W-:Y:S01]  /*9ca0*/  STG.E desc[UR36][R2.64], R0 ;  /* 0x0000000002007986 */ /* 0x0005e2000c101924 */
[----:B------:R-:W-:Y:S05]  /*9cb0*/  BRA `(.L_x_1612) ;  /* 0x0000000800bc7947 */ /* 0x000fea0003800000 */
.L_x_1617:
[----:B------:R-:W-:-:S05]  /*9cc0*/  HADD2.F32 R4, -RZ, R19.H0_H0 ;  /* 0x20000013ff047230 */ /* 0x000fca0000004100 */
[----:B------:R-:W-:-:S06]  /*9cd0*/  FMUL.FTZ R4, R4, 1 ;  /* 0x3f80000004047820 */ /* 0x000fcc0000410000 */
[----:B------:R-:W0:Y:S02]  /*9ce0*/  F2F.F64.F32 R4, R4 ;  /* 0x0000000400047310 */ /* 0x000e240000201800 */
[----:B0-----:R4:W-:Y:S01]  /*9cf0*/  STG.E.64 desc[UR36][R2.64], R4 ;  /* 0x0000000402007986 */ /* 0x0019e2000c101b24 */
[----:B------:R-:W-:Y:S05]  /*9d00*/  BRA `(.L_x_1612) ;  /* 0x0000000800a87947 */ /* 0x000fea0003800000 */
.L_x_1607:
        /* <DEDUP_REMOVED lines=10> */
[----:B------:R-:W-:-:S06]  /*9db0*/  HADD2.F32 R5, -RZ, R19.H0_H0 ;  /* 0x20000013ff057230 */ /* 0x000fcc0000004100 */
[----:B------:R-:W0:Y:S02]  /*9dc0*/  F2I.FTZ.U32.TRUNC.NTZ R5, R5 ;  /* 0x0000000500057305 */ /* 0x000e24000021f000 */
[----:B0-----:R0:W-:Y:S01]  /*9dd0*/  STG.E.U16 desc[UR36][R2.64], R5 ;  /* 0x0000000502007986 */ /* 0x0011e2000c101524 */
[----:B------:R-:W-:Y:S05]  /*9de0*/  BRA `(.L_x_1612) ;  /* 0x0000000800707947 */ /* 0x000fea0003800000 */
.L_x_1622:
        /* <DEDUP_REMOVED lines=18> */
.L_x_1625:
[----:B------:R-:W-:-:S04]  /*9f10*/  SHF.R.U32.HI R5, RZ, 0x18, R5 ;  /* 0x00000018ff057819 */ /* 0x000fc80000011605 */
[----:B------:R-:W-:-:S07]  /*9f20*/  LOP3.LUT R0, R0, 0x80, R5, 0xf8, !PT ;  /* 0x0000008000007812 */ /* 0x000fce00078ef805 */
.L_x_1624:
[----:B------:R-:W-:Y:S05]  /*9f30*/  BSYNC.RECONVERGENT B0 ;  /* 0x0000000000007941 */ /* 0x000fea0003800200 */
.L_x_1623:
[----:B------:R0:W-:Y:S01]  /*9f40*/  STG.E.U8 desc[UR36][R2.64], R0 ;  /* 0x0000000002007986 */ /* 0x0001e2000c101124 */
[----:B------:R-:W-:Y:S05]  /*9f50*/  BRA `(.L_x_1612) ;  /* 0x0000000800147947 */ /* 0x000fea0003800000 */
.L_x_1621:
        /* <DEDUP_REMOVED lines=18> */
.L_x_1628:
[----:B------:R-:W-:-:S04]  /*a080*/  SHF.R.U32.HI R5, RZ, 0x18, R5 ;  /* 0x00000018ff057819 */ /* 0x000fc80000011605 */
[----:B------:R-:W-:-:S07]  /*a090*/  LOP3.LUT R0, R0, 0x80, R5, 0xf8, !PT ;  /* 0x0000008000007812 */ /* 0x000fce00078ef805 */
.L_x_1627:
[----:B------:R-:W-:Y:S05]  /*a0a0*/  BSYNC.RECONVERGENT B0 ;  /* 0x0000000000007941 */ /* 0x000fea0003800200 */
.L_x_1626:
[----:B------:R0:W-:Y:S01]  /*a0b0*/  STG.E.U8 desc[UR36][R2.64], R0 ;  /* 0x0000000002007986 */ /* 0x0001e2000c101124 */
[----:B------:R-:W-:Y:S05]  /*a0c0*/  BRA `(.L_x_1612) ;  /* 0x0000000400b87947 */ /* 0x000fea0003800000 */
.L_x_1620:
[----:B------:R-:W-:-:S13]  /*a0d0*/  ISETP.NE.AND P0, PT, R0, 0x1c, PT ;  /* 0x0000001c0000780c */ /* 0x000fda0003f05270 */
[----:B------:R-:W-:Y:S05]  /*a0e0*/  @!P0 BRA `(.L_x_1629) ;  /* 0x0000000000608947 */ /* 0x000fea0003800000 */
[----:B------:R-:W-:-:S13]  /*a0f0*/  ISETP.NE.AND P0, PT, R0, 0x1d, PT ;  /* 0x0000001d0000780c */ /* 0x000fda0003f05270 */
[----:B------:R-:W-:Y:S05]  /*a100*/  @!P0 BRA `(.L_x_1630) ;  /* 0x0000000000488947 */ /* 0x000fea0003800000 */
[----:B------:R-:W-:-:S13]  /*a110*/  ISETP.NE.AND P0, PT, R0, 0x2c, PT ;  /* 0x0000002c0000780c */ /* 0x000fda0003f05270 */
[----:B------:R-:W-:Y:S05]  /*a120*/  @P0 BRA `(.L_x_1611) ;  /* 0x0000000000bc0947 */ /* 0x000fea0003800000 */
        /* <DEDUP_REMOVED lines=16> */
.L_x_1630:
[----:B------:R-:W-:-:S06]  /*a230*/  HADD2.F32 R4, -RZ, R19.H0_H0 ;  /* 0x20000013ff047230 */ /* 0x000fcc0000004100 */
[----:B------:R-:W0:Y:S02]  /*a240*/  F2I.U64.TRUNC R4, R4 ;  /* 0x0000000400047311 */ /* 0x000e24000020d800 */
[----:B0-----:R0:W-:Y:S01]  /*a250*/  STG.E.64 desc[UR36][R2.64], R4 ;  /* 0x0000000402007986 */ /* 0x0011e2000c101b24 */
[----:B------:R-:W-:Y:S05]  /*a260*/  BRA `(.L_x_1612) ;  /* 0x0000000400507947 */ /* 0x000fea0003800000 */
.L_x_1629:
[----:B------:R-:W-:-:S06]  /*a270*/  HADD2.F32 R19, -RZ, R19.H0_H0 ;  /* 0x20000013ff137230 */ /* 0x000fcc0000004100 */
[----:B------:R-:W0:Y:S02]  /*a280*/  F2I.FTZ.U32.TRUNC.NTZ R19, R19 ;  /* 0x0000001300137305 */ /* 0x000e24000021f000 */
[----:B0-----:R0:W-:Y:S01]  /*a290*/  STG.E desc[UR36][R2.64], R19 ;  /* 0x0000001302007986 */ /* 0x0011e2000c101924 */
[----:B------:R-:W-:Y:S05]  /*a2a0*/  BRA `(.L_x_1612) ;  /* 0x0000000400407947 */ /* 0x000fea0003800000 */
.L_x_1619:
[----:B------:R-:W-:-:S13]  /*a2b0*/  ISETP.GT.AND P0, PT, R0, 0xe, PT ;  /* 0x0000000e0000780c */ /* 0x000fda0003f04270 */
[----:B------:R-:W-:Y:S05]  /*a2c0*/  @P0 BRA `(.L_x_1631) ;  /* 0x00000000003c0947 */ /* 0x000fea0003800000 */
[----:B------:R-:W-:-:S13]  /*a2d0*/  ISETP.NE.AND P0, PT, R0, 0xa, PT ;  /* 0x0000000a0000780c */ /* 0x000fda0003f05270 */
[----:B------:R-:W-:Y:S05]  /*a2e0*/  @!P0 BRA `(.L_x_1632) ;  /* 0x00000000001c8947 */ /* 0x000fea0003800000 */
[----:B------:R-:W-:-:S13]  /*a2f0*/  ISETP.NE.AND P0, PT, R0, 0xb, PT ;  /* 0x0000000b0000780c */ /* 0x000fda0003f05270 */
[----:B------:R-:W-:Y:S05]  /*a300*/  @P0 BRA `(.L_x_1611) ;  /* 0x0000000000440947 */ /* 0x000fea0003800000 */
[----:B------:R-:W-:-:S05]  /*a310*/  HADD2.F32 R19, -RZ, R19.H0_H0 ;  /* 0x20000013ff137230 */ /* 0x000fca0000004100 */
[----:B------:R-:W-:-:S04]  /*a320*/  FSETP.NEU.FTZ.AND P0, PT, R19, RZ, PT ;  /* 0x000000ff1300720b */ /* 0x000fc80003f1d000 */
[----:B------:R-:W-:-:S05]  /*a330*/  SEL R5, RZ, 0x1, !P0 ;  /* 0x00000001ff057807 */ /* 0x000fca0004000000 */
[----:B------:R0:W-:Y:S01]  /*a340*/  STG.E.U8 desc[UR36][R2.64], R5 ;  /* 0x0000000502007986 */ /* 0x0001e2000c101124 */
[----:B------:R-:W-:Y:S05]  /*a350*/  BRA `(.L_x_1612) ;  /* 0x0000000400147947 */ /* 0x000fea0003800000 */
.L_x_1632:
[----:B------:R-:W-:Y:S01]  /*a360*/  HADD2.F32 R19, -RZ, R19.H0_H0 ;  /* 0x20000013ff137230 */ /* 0x000fe20000004100 */
[----:B------:R-:W-:-:S04]  /*a370*/  CS2R R6, SRZ ;  /* 0x0000000000067805 */ /* 0x000fc8000001ff00 */
[----:B------:R-:W-:-:S06]  /*a380*/  FMUL.FTZ R4, R19, 1 ;  /* 0x3f80000013047820 */ /* 0x000fcc0000410000 */
[----:B------:R-:W0:Y:S02]  /*a390*/  F2F.F64.F32 R4, R4 ;  /* 0x0000000400047310 */ /* 0x000e240000201800 */
[----:B0-----:R0:W-:Y:S01]  /*a3a0*/  STG.E.128 desc[UR36][R2.64], R4 ;  /* 0x0000000402007986 */ /* 0x0011e2000c101d24 */
[----:B------:R-:W-:Y:S05]  /*a3b0*/  BRA `(.L_x_1612) ;  /* 0x0000000000fc7947 */ /* 0x000fea0003800000 */
.L_x_1631:
[----:B------:R-:W-:-:S13]  /*a3c0*/  ISETP.NE.AND P0, PT, R0, 0xf, PT ;  /* 0x0000000f0000780c */ /* 0x000fda0003f05270 */
[----:B------:R-:W-:Y:S05]  /*a3d0*/  @!P0 BRA `(.L_x_1633) ;  /* 0x0000000000e88947 */ /* 0x000fea0003800000 */
[----:B------:R-:W-:-:S13]  /*a3e0*/  ISETP.NE.AND P0, PT, R0, 0x17, PT ;  /* 0x000000170000780c */ /* 0x000fda0003f05270 */
[----:B------:R-:W-:Y:S05]  /*a3f0*/  @!P0 BRA `(.L_x_1634) ;  /* 0x0000000000908947 */ /* 0x000fea0003800000 */
[----:B------:R-:W-:-:S13]  /*a400*/  ISETP.NE.AND P0, PT, R0, 0x18, PT ;  /* 0x000000180000780c */ /* 0x000fda0003f05270 */
[----:B------:R-:W-:Y:S05]  /*a410*/  @!P0 BRA `(.L_x_1635) ;  /* 0x0000000000448947 */ /* 0x000fea0003800000 */
.L_x_1611:
        /* <DEDUP_REMOVED lines=16> */
.L_x_1636:
[----:B------:R-:W-:Y:S05]  /*a520*/  BRA `(.L_x_1612) ;  /* 0x0000000000a07947 */ /* 0x000fea0003800000 */
.L_x_1635:
        /* <DEDUP_REMOVED lines=13> */
.L_x_1638:
[----:B------:R-:W-:Y:S05]  /*a600*/  BSYNC.RECONVERGENT B0 ;  /* 0x0000000000007941 */ /* 0x000fea0003800200 */
.L_x_1637:
[----:B------:R-:W-:-:S05]  /*a610*/  LOP3.LUT R5, R0, 0x80, R5, 0xf8, !PT ;  /* 0x0000008000057812 */ /* 0x000fca00078ef805 */
[----:B------:R0:W-:Y:S01]  /*a620*/  STG.E.U8 desc[UR36][R2.64], R5 ;  /* 0x0000000502007986 */ /* 0x0001e2000c101124 */
[----:B------:R-:W-:Y:S05]  /*a630*/  BRA `(.L_x_1612) ;  /* 0x00000000005c7947 */ /* 0x000fea0003800000 */
.L_x_1634:
        /* <DEDUP_REMOVED lines=12> */
.L_x_1640:
[----:B------:R-:W-:Y:S01]  /*a700*/  IMAD.MOV.U32 R0, RZ, RZ, 0x7f ;  /* 0x0000007fff007424 */ /* 0x000fe200078e00ff */
[----:B------:R-:W-:-:S04]  /*a710*/  ISETP.GT.U32.AND P0, PT, R4, 0x7f800000, PT ;  /* 0x7f8000000400780c */ /* 0x000fc80003f04070 */
[----:B------:R-:W-:-:S09]  /*a720*/  SEL R0, R0, 0x7c, P0 ;  /* 0x0000007c00007807 */ /* 0x000fd20000000000 */
.L_x_1641:
[----:B------:R-:W-:Y:S05]  /*a730*/  BSYNC.RECONVERGENT B0 ;  /* 0x0000000000007941 */ /* 0x000fea0003800200 */
.L_x_1639:
[----:B------:R-:W-:-:S04]  /*a740*/  SHF.R.U32.HI R5, RZ, 0x18, R5 ;  /* 0x00000018ff057819 */ /* 0x000fc80000011605 */
[----:B------:R-:W-:-:S05]  /*a750*/  LOP3.LUT R5, R0, 0x80, R5, 0xf8, !PT ;  /* 0x0000008000057812 */ /* 0x000fca00078ef805 */
[----:B------:R0:W-:Y:S01]  /*a760*/  STG.E.U8 desc[UR36][R2.64], R5 ;  /* 0x0000000502007986 */ /* 0x0001e2000c101124 */
[----:B------:R-:W-:Y:S05]  /*a770*/  BRA `(.L_x_1612) ;  /* 0x00000000000c7947 */ /* 0x000fea0003800000 */
.L_x_1633:
[----:B------:R-:W-:-:S05]  /*a780*/  HADD2.F32 R0, -RZ, R19.H0_H0 ;  /* 0x20000013ff007230 */ /* 0x000fca0000004100 */
[----:B------:R-:W-:-:S05]  /*a790*/  F2FP.BF16.F32.PACK_AB R0, RZ, R0 ;  /* 0x00000000ff00723e */ /* 0x000fca00000010ff */
[----:B------:R0:W-:Y:S02]  /*a7a0*/  STG.E.U16 desc[UR36][R2.64], R0 ;  /* 0x0000000002007986 */ /* 0x0001e4000c101524 */
.L_x_1612:
[----:B------:R-:W-:-:S05]  /*a7b0*/  VIADD R22, R22, 0x80 ;  /* 0x0000008016167836 */ /* 0x000fca0000000000 */
[----:B------:R-:W-:-:S13]  /*a7c0*/  ISETP.GE.AND P0, PT, R22, R25, PT ;  /* 0x000000191600720c */ /* 0x000fda0003f06270 */
        /* <DEDUP_REMOVED lines=19> */
[----:B------:R-:W-:-:S04]  /*a900*/  HADD2.F32 R18, -RZ, R18.H0_H0 ;  /* 0x20000012ff127230 */ /* 0x000fc80000004100 */
[----:B------:R-:W0:Y:S02]  /*a910*/  F2I.FTZ.TRUNC.NTZ R5, R18 ;  /* 0x0000001200057305 */ /* 0x000e24000021f100 */
[----:B0-----:R0:W-:Y:S01]  /*a920*/  STG.E.U8 desc[UR36][R2.64], R5 ;  /* 0x0000000502007986 */ /* 0x0011e2000c101124 */
[----:B------:R-:W-:Y:S05]  /*a930*/  BRA `(.L_x_1647) ;  /* 0x0000000c007c7947 */ /* 0x000fea0003800000 */
.L_x_1645:
[----:B------:R-:W-:-:S06]  /*a940*/  HADD2.F32 R5, -RZ, R18.H0_H0 ;  /* 0x20000012ff057230 */ /* 0x000fcc0000004100 */
[----:B------:R-:W0:Y:S02]  /*a950*/  F2I.S64.TRUNC R4, R5 ;  /* 0x0000000500047311 */ /* 0x000e24000020d900 */
[----:B0-----:R0:W-:Y:S01]  /*a960*/  STG.E.U8 desc[UR36][R2.64], R4 ;  /* 0x0000000402007986 */ /* 0x0011e2000c101124 */
[----:B------:R-:W-:Y:S05]  /*a970*/  BRA `(.L_x_1647) ;  /* 0x0000000c006c7947 */ /* 0x000fea0003800000 */
.L_x_1644:
        /* <DEDUP_REMOVED lines=10> */
.L_x_1649:
[----:B------:R-:W-:-:S04]  /*aa20*/  HADD2.F32 R18, -RZ, R18.H0_H0 ;  /* 0x20000012ff127230 */ /* 0x000fc80000004100 */
[----:B------:R-:W0:Y:S02]  /*aa30*/  F2I.FTZ.TRUNC.NTZ R5, R18 ;  /* 0x0000001200057305 */ /* 0x000e24000021f100 */
[----:B0-----:R0:W-:Y:S01]  /*aa40*/  STG.E desc[UR36][R2.64], R5 ;  /* 0x0000000502007986 */ /* 0x0011e2000c101924 */
[----:B------:R-:W-:Y:S05]  /*aa50*/  BRA `(.L_x_1647) ;  /* 0x0000000c00347947 */ /* 0x000fea0003800000 */
.L_x_1648:
[----:B------:R-:W-:-:S04]  /*aa60*/  HADD2.F32 R18, -RZ, R18.H0_H0 ;  /* 0x20000012ff127230 */ /* 0x000fc80000004100 */
[----:B------:R-:W0:Y:S02]  /*aa70*/  F2I.FTZ.TRUNC.NTZ R5, R18 ;  /* 0x0000001200057305 */ /* 0x000e24000021f100 */
[----:B0-----:R0:W-:Y:S01]  /*aa80*/  STG.E.U16 desc[UR36][R2.64], R5 ;  /* 0x0000000502007986 */ /* 0x0011e2000c101524 */
[----:B------:R-:W-:Y:S05]  /*aa90*/  BRA `(.L_x_1647) ;  /* 0x0000000c00247947 */ /* 0x000fea0003800000 */
.L_x_1643:
        /* <DEDUP_REMOVED lines=9> */
.L_x_1651:
[----:B------:R0:W-:Y:S01]  /*ab30*/  STG.E.U16 desc[UR36][R2.64], R18 ;  /* 0x0000001202007986 */ /* 0x0001e2000c101524 */
[----:B------:R-:W-:Y:S05]  /*ab40*/  BRA `(.L_x_1647) ;  /* 0x0000000800f87947 */ /* 0x000fea0003800000 */
.L_x_1650:
        /* <DEDUP_REMOVED lines=10> */
.L_x_1653:
[----:B------:R-:W-:-:S05]  /*abf0*/  HADD2.F32 R0, -RZ, R18.H0_H0 ;  /* 0x20000012ff007230 */ /* 0x000fca0000004100 */
[----:B------:R-:W-:-:S04]  /*ac00*/  F2FP.F16.F32.PACK_AB R0, RZ, R0 ;  /* 0x00000000ff00723e */ /* 0x000fc800000000ff */
[----:B------:R-:W-:-:S05]  /*ac10*/  PRMT R0, R0, 0x5410, RZ ;  /* 0x0000541000007816 */ /* 0x000fca00000000ff */
[----:B------:R0:W-:Y:S01]  /*ac20*/  STG.E desc[UR36][R2.64], R0 ;  /* 0x0000000002007986 */ /* 0x0001e2000c101924 */
[----:B------:R-:W-:Y:S05]  /*ac30*/  BRA `(.L_x_1647) ;  /* 0x0000000800bc7947 */ /* 0x000fea0003800000 */
.L_x_1652:
[----:B------:R-:W-:-:S05]  /*ac40*/  HADD2.F32 R4, -RZ, R18.H0_H0 ;  /* 0x20000012ff047230 */ /* 0x000fca0000004100 */
[----:B------:R-:W-:-:S06]  /*ac50*/  FMUL.FTZ R4, R4, 1 ;  /* 0x3f80000004047820 */ /* 0x000fcc0000410000 */
[----:B------:R-:W0:Y:S02]  /*ac60*/  F2F.F64.F32 R4, R4 ;  /* 0x0000000400047310 */ /* 0x000e240000201800 */
[----:B0-----:R0:W-:Y:S01]  /*ac70*/  STG.E.64 desc[UR36][R2.64], R4 ;  /* 0x0000000402007986 */ /* 0x0011e2000c101b24 */
[----:B------:R-:W-:Y:S05]  /*ac80*/  BRA `(.L_x_1647) ;  /* 0x0000000800a87947 */ /* 0x000fea0003800000 */
.L_x_1642:
        /* <DEDUP_REMOVED lines=14> */
.L_x_1657:
        /* <DEDUP_REMOVED lines=18> */
.L_x_1660:
[----:B------:R-:W-:-:S04]  /*ae90*/  SHF.R.U32.HI R5, RZ, 0x18, R5 ;  /* 0x00000018ff057819 */ /* 0x000fc80000011605 */
[----:B------:R-:W-:-:S07]  /*aea0*/  LOP3.LUT R0, R0, 0x80, R5, 0xf8, !PT ;  /* 0x0000008000007812 */ /* 0x000fce00078ef805 */
.L_x_1659:
[----:B------:R-:W-:Y:S05]  /*aeb0*/  BSYNC.RECONVERGENT B0 ;  /* 0x0000000000007941 */ /* 0x000fea0003800200 */
.L_x_1658:
[----:B------:R0:W-:Y:S01]  /*aec0*/  STG.E.U8 desc[UR36][R2.64], R0 ;  /* 0x0000000002007986 */ /* 0x0001e2000c101124 */
[----:B------:R-:W-:Y:S05]  /*aed0*/  BRA `(.L_x_1647) ;  /* 0x0000000800147947 */ /* 0x000fea0003800000 */
.L_x_1656:
        /* <DEDUP_REMOVED lines=18> */
.L_x_1663:
[----:B------:R-:W-:-:S04]  /*b000*/  SHF.R.U32.HI R5, RZ, 0x18, R5 ;  /* 0x00000018ff057819 */ /* 0x000fc80000011605 */
[----:B------:R-:W-:-:S07]  /*b010*/  LOP3.LUT R0, R0, 0x80, R5, 0xf8, !PT ;  /* 0x0000008000007812 */ /* 0x000fce00078ef805 */
.L_x_1662:
[----:B------:R-:W-:Y:S05]  /*b020*/  BSYNC.RECONVERGENT B0 ;  /* 0x0000000000007941 */ /* 0x000fea0003800200 */
.L_x_1661:
[----:B------:R0:W-:Y:S01]  /*b030*/  STG.E.U8 desc[UR36][R2.64], R0 ;  /* 0x0000000002007986 */ /* 0x0001e2000c101124 */
[----:B------:R-:W-:Y:S05]  /*b040*/  BRA `(.L_x_1647) ;  /* 0x0000000400b87947 */ /* 0x000fea0003800000 */
.L_x_1655:
[----:B------:R-:W-:-:S13]  /*b050*/  ISETP.NE.AND P0, PT, R0, 0x1c, PT ;  /* 0x0000001c0000780c */ /* 0x000fda0003f05270 */
[----:B------:R-:W-:Y:S05]  /*b060*/  @!P0 BRA `(.L_x_1664) ;  /* 0x0000000000608947 */ /* 0x000fea0003800000 */
[----:B------:R-:W-:-:S13]  /*b070*/  ISETP.NE.AND P0, PT, R0, 0x1d, PT ;  /* 0x0000001d0000780c */ /* 0x000fda0003f05270 */
[----:B------:R-:W-:Y:S05]  /*b080*/  @!P0 BRA `(.L_x_1665) ;  /* 0x0000000000488947 */ /* 0x000fea0003800000 */
[----:B------:R-:W-:-:S13]  /*b090*/  ISETP.NE.AND P0, PT, R0, 0x2c, PT ;  /* 0x0000002c0000780c */ /* 0x000fda0003f05270 */
[----:B------:R-:W-:Y:S05]  /*b0a0*/  @P0 BRA `(.L_x_1646) ;  /* 0x0000000000bc0947 */ /* 0x000fea0003800000 */
[----:B------:R-:W-:-:S05]  /*b0b0*/  HADD2.F32 R5, -RZ, R18.H0_H0 ;  /* 0x20000012ff057230 */ /* 0x000fca0000004100 */
        /* <DEDUP_REMOVED lines=15> */
.L_x_1665:
[----:B------:R-:W-:-:S06]  /*b1b0*/  HADD2.F32 R4, -RZ, R18.H0_H0 ;  /* 0x20000012ff047230 */ /* 0x000fcc0000004100 */
[----:B------:R-:W0:Y:S02]  /*b1c0*/  F2I.U64.TRUNC R4, R4 ;  /* 0x0000000400047311 */ /* 0x000e24000020d800 */
[----:B0-----:R0:W-:Y:S01]  /*b1d0*/  STG.E.64 desc[UR36][R2.64], R4 ;  /* 0x0000000402007986 */ /* 0x0011e2000c101b24 */
[----:B------:R-:W-:Y:S05]  /*b1e0*/  BRA `(.L_x_1647) ;  /* 0x0000000400507947 */ /* 0x000fea0003800000 */
.L_x_1664:
[----:B------:R-:W-:-:S04]  /*b1f0*/  HADD2.F32 R18, -RZ, R18.H0_H0 ;  /* 0x20000012ff127230 */ /* 0x000fc80000004100 */
[----:B------:R-:W0:Y:S02]  /*b200*/  F2I.FTZ.U32.TRUNC.NTZ R5, R18 ;  /* 0x0000001200057305 */ /* 0x000e24000021f000 */
[----:B0-----:R0:W-:Y:S01]  /*b210*/  STG.E desc[UR36][R2.64], R5 ;  /* 0x0000000502007986 */ /* 0x0011e2000c101924 */
[----:B------:R-:W-:Y:S05]  /*b220*/  BRA `(.L_x_1647) ;  /* 0x0000000400407947 */ /* 0x000fea0003800000 */
.L_x_1654:
        /* <DEDUP_REMOVED lines=11> */
.L_x_1667:
[----:B------:R-:W-:Y:S01]  /*b2e0*/  HADD2.F32 R18, -RZ, R18.H0_H0 ;  /* 0x20000012ff127230 */ /* 0x000fe20000004100 */
[----:B------:R-:W-:-:S04]  /*b2f0*/  CS2R R6, SRZ ;  /* 0x0000000000067805 */ /* 0x000fc8000001ff00 */
[----:B------:R-:W-:-:S06]  /*b300*/  FMUL.FTZ R4, R18, 1 ;  /* 0x3f80000012047820 */ /* 0x000fcc0000410000 */
[----:B------:R-:W0:Y:S02]  /*b310*/  F2F.F64.F32 R4, R4 ;  /* 0x0000000400047310 */ /* 0x000e240000201800 */
[----:B0-----:R3:W-:Y:S01]  /*b320*/  STG.E.128 desc[UR36][R2.64], R4 ;  /* 0x0000000402007986 */ /* 0x0017e2000c101d24 */
[----:B------:R-:W-:Y:S05]  /*b330*/  BRA `(.L_x_1647) ;  /* 0x0000000000fc7947 */ /* 0x000fea0003800000 */
.L_x_1666:
[----:B------:R-:W-:-:S13]  /*b340*/  ISETP.NE.AND P0, PT, R0, 0xf, PT ;  /* 0x0000000f0000780c */ /* 0x000fda0003f05270 */
[----:B------:R-:W-:Y:S05]  /*b350*/  @!P0 BRA `(.L_x_1668) ;  /* 0x0000000000e88947 */ /* 0x000fea0003800000 */
[----:B------:R-:W-:-:S13]  /*b360*/  ISETP.NE.AND P0, PT, R0, 0x17, PT ;  /* 0x000000170000780c */ /* 0x000fda0003f05270 */
[----:B------:R-:W-:Y:S05]  /*b370*/  @!P0 BRA `(.L_x_1669) ;  /* 0x0000000000908947 */ /* 0x000fea0003800000 */
[----:B------:R-:W-:-:S13]  /*b380*/  ISETP.NE.AND P0, PT, R0, 0x18, PT ;  /* 0x000000180000780c */ /* 0x000fda0003f05270 */
[----:B------:R-:W-:Y:S05]  /*b390*/  @!P0 BRA `(.L_x_1670) ;  /* 0x0000000000448947 */ /* 0x000fea0003800000 */
.L_x_1646:
        /* <DEDUP_REMOVED lines=16> */
.L_x_1671:
[----:B------:R-:W-:Y:S05]  /*b4a0*/  BRA `(.L_x_1647) ;  /* 0x0000000000a07947 */ /* 0x000fea0003800000 */
.L_x_1670:
        /* <DEDUP_REMOVED lines=13> */
.L_x_1673:
[----:B------:R-:W-:Y:S05]  /*b580*/  BSYNC.RECONVERGENT B0 ;  /* 0x0000000000007941 */ /* 0x000fea0003800200 */
.L_x_1672:
[----:B------:R-:W-:-:S05]  /*b590*/  LOP3.LUT R5, R0, 0x80, R5, 0xf8, !PT ;  /* 0x0000008000057812 */ /* 0x000fca00078ef805 */
[----:B------:R1:W-:Y:S01]  /*b5a0*/  STG.E.U8 desc[UR36][R2.64], R5 ;  /* 0x0000000502007986 */ /* 0x0003e2000c101124 */
[----:B------:R-:W-:Y:S05]  /*b5b0*/  BRA `(.L_x_1647) ;  /* 0x00000000005c7947 */ /* 0x000fea0003800000 */
.L_x_1669:
        /* <DEDUP_REMOVED lines=12> */
.L_x_1675:
[----:B------:R-:W-:Y:S01]  /*b680*/  IMAD.MOV.U32 R0, RZ, RZ, 0x7f ;  /* 0x0000007fff007424 */ /* 0x000fe200078e00ff */
[----:B------:R-:W-:-:S04]  /*b690*/  ISETP.GT.U32.AND P0, PT, R4, 0x7f800000, PT ;  /* 0x7f8000000400780c */ /* 0x000fc80003f04070 */
[----:B------:R-:W-:-:S09]  /*b6a0*/  SEL R0, R0, 0x7c, P0 ;  /* 0x0000007c00007807 */ /* 0x000fd20000000000 */
.L_x_1676:
[----:B------:R-:W-:Y:S05]  /*b6b0*/  BSYNC.RECONVERGENT B0 ;  /* 0x0000000000007941 */ /* 0x000fea0003800200 */
.L_x_1674:
[----:B------:R-:W-:-:S04]  /*b6c0*/  SHF.R.U32.HI R5, RZ, 0x18, R5 ;  /* 0x00000018ff057819 */ /* 0x000fc80000011605 */
[----:B------:R-:W-:-:S05]  /*b6d0*/  LOP3.LUT R5, R0, 0x80, R5, 0xf8, !PT ;  /* 0x0000008000057812 */ /* 0x000fca00078ef805 */
[----:B------:R2:W-:Y:S01]  /*b6e0*/  STG.E.U8 desc[UR36][R2.64], R5 ;  /* 0x0000000502007986 */ /* 0x0005e2000c101124 */
[----:B------:R-:W-:Y:S05]  /*b6f0*/  BRA `(.L_x_1647) ;  /* 0x00000000000c7947 */ /* 0x000fea0003800000 */
.L_x_1668:
[----:B------:R-:W-:-:S05]  /*b700*/  HADD2.F32 R0, -RZ, R18.H0_H0 ;  /* 0x20000012ff007230 */ /* 0x000fca0000004100 */
[----:B------:R-:W-:-:S05]  /*b710*/  F2FP.BF16.F32.PACK_AB R0, RZ, R0 ;  /* 0x00000000ff00723e */ /* 0x000fca00000010ff */
[----:B------:R0:W-:Y:S02]  /*b720*/  STG.E.U16 desc[UR36][R2.64], R0 ;  /* 0x0000000002007986 */ /* 0x0001e4000c101524 */
.L_x_1647:
[----:B------:R-:W-:-:S07]  /*b730*/  VIADD R22, R22, 0x80 ;  /* 0x0000008016167836 */ /* 0x000fce0000000000 */
.L_x_1606:
[----:B------:R-:W-:Y:S05]  /*b740*/  BSYNC.RECONVERGENT B6 ;  /* 0x0000000000067941 */ /* 0x000fea0003800200 */
.L_x_1605:
[----:B------:R-:W-:-:S13]  /*b750*/  ISETP.GE.AND P0, PT, R22, R25, PT ;  /* 0x000000191600720c */ /* 0x000fda0003f06270 */
[----:B------:R-:W-:Y:S05]  /*b760*/  @P0 EXIT ;  /* 0x000000000000094d */ /* 0x000fea0003800000 */
[----:B01234-:R-:W0:Y:S01]  /*b770*/  LDC.64 R2, c[0x0][0x3a0] ;  /* 0x0000e800ff027b82 */ /* 0x01fe220000000a00 */
[----:B------:R-:W1:Y:S01]  /*b780*/  LDCU UR4, c[0x0][0x3cc] ;  /* 0x00007980ff0477ac */ /* 0x000e620008000800 */
[----:B------:R-:W-:Y:S01]  /*b790*/  PRMT R0, R16, 0x9910, RZ ;  /* 0x0000991010007816 */ /* 0x000fe200000000ff */
[----:B------:R-:W-:-:S03]  /*b7a0*/  IMAD R22, R27, 0x200, R22 ;  /* 0x000002001b167824 */ /* 0x000fc600078e0216 */
[----:B------:R-:W-:Y:S01]  /*b7b0*/  ISETP.GT.AND P1, PT, R0, 0x9, PT ;  /* 0x000000090000780c */ /* 0x000fe20003f24270 */
[----:B-1----:R-:W-:-:S05]  /*b7c0*/  IMAD R5, R22, UR4, RZ ;  /* 0x0000000416057c24 */ /* 0x002fca000f8e02ff */
        /* <DEDUP_REMOVED lines=13> */
[----:B0-----:R-:W-:Y:S01]  /*b8a0*/  STG.E.U8 desc[UR36][R2.64], R17 ;  /* 0x0000001102007986 */ /* 0x001fe2000c101124 */
[----:B------:R-:W-:Y:S05]  /*b8b0*/  EXIT ;  /* 0x000000000000794d */ /* 0x000fea0003800000 */
.L_x_1680:
[----:B------:R-:W-:-:S06]  /*b8c0*/  HADD2.F32 R5, -RZ, R17.H0_H0 ;  /* 0x20000011ff057230 */ /* 0x000fcc0000004100 */
[----:B------:R-:W0:Y:S02]  /*b8d0*/  F2I.S64.TRUNC R4, R5 ;  /* 0x0000000500047311 */ /* 0x000e24000020d900 */
[----:B0-----:R-:W-:Y:S01]  /*b8e0*/  STG.E.U8 desc[UR36][R2.64], R4 ;  /* 0x0000000402007986 */ /* 0x001fe2000c101124 */
[----:B------:R-:W-:Y:S05]  /*b8f0*/  EXIT ;  /* 0x000000000000794d */ /* 0x000fea0003800000 */
.L_x_1679:
        /* <DEDUP_REMOVED lines=8> */
[----:B0-----:R-:W-:Y:S01]  /*b980*/  STG.E.64 desc[UR36][R2.64], R4 ;  /* 0x0000000402007986 */ /* 0x001fe2000c101b24 */
[----:B------:R-:W-:Y:S05]  /*b990*/  EXIT ;  /* 0x000000000000794d */ /* 0x000fea0003800000 */
.L_x_1683:
[----:B------:R-:W-:-:S06]  /*b9a0*/  HADD2.F32 R17, -RZ, R17.H0_H0 ;  /* 0x20000011ff117230 */ /* 0x000fcc0000004100 */
[----:B------:R-:W0:Y:S02]  /*b9b0*/  F2I.FTZ.TRUNC.NTZ R17, R17 ;  /* 0x0000001100117305 */ /* 0x000e24000021f100 */
[----:B0-----:R-:W-:Y:S01]  /*b9c0*/  STG.E desc[UR36][R2.64], R17 ;  /* 0x0000001102007986 */ /* 0x001fe2000c101924 */
[----:B------:R-:W-:Y:S05]  /*b9d0*/  EXIT ;  /* 0x000000000000794d */ /* 0x000fea0003800000 */
.L_x_1682:
[----:B------:R-:W-:-:S06]  /*b9e0*/  HADD2.F32 R17, -RZ, R17.H0_H0 ;  /* 0x20000011ff117230 */ /* 0x000fcc0000004100 */
[----:B------:R-:W0:Y:S02]  /*b9f0*/  F2I.FTZ.TRUNC.NTZ R17, R17 ;  /* 0x0000001100117305 */ /* 0x000e24000021f100 */
[----:B0-----:R-:W-:Y:S01]  /*ba00*/  STG.E.U16 desc[UR36][R2.64], R17 ;  /* 0x0000001102007986 */ /* 0x001fe2000c101524 */
[----:B------:R-:W-:Y:S05]  /*ba10*/  EXIT ;  /* 0x000000000000794d */ /* 0x000fea0003800000 */
.L_x_1678:
[----:B------:R-:W-:-:S13]  /*ba20*/  ISETP.GT.AND P0, PT, R0, 0x6, PT ;  /* 0x000000060000780c */ /* 0x000fda0003f04270 */
[----:B------:R-:W-:Y:S05]  /*ba30*/  @P0 BRA `(.L_x_1684) ;  /* 0x0000000000240947 */ /* 0x000fea0003800000 */
[----:B------:R-:W-:-:S13]  /*ba40*/  ISETP.NE.AND P0, PT, R0, 0x5, PT ;  /* 0x000000050000780c */ /* 0x000fda0003f05270 */
[----:B------:R-:W-:Y:S05]  /*ba50*/  @!P0 BRA `(.L_x_1685) ;  /* 0x0000000000148947 */ /* 0x000fea0003800000 */
[----:B------:R-:W-:-:S13]  /*ba60*/  ISETP.NE.AND P0, PT, R0, 0x6, PT ;  /* 0x000000060000780c */ /* 0x000fda0003f05270 */
[----:B------:R-:W-:Y:S05]  /*ba70*/  @P0 BRA `(.L_x_1681) ;  /* 0x0000000800280947 */ /* 0x000fea0003800000 */
[----:B------:R-:W-:-:S05]  /*ba80*/  HADD2.F32 R17, -RZ, R17.H0_H0 ;  /* 0x20000011ff117230 */ /* 0x000fca0000004100 */
[----:B------:R-:W-:Y:S01]  /*ba90*/  STG.E desc[UR36][R2.64], R17 ;  /* 0x0000001102007986 */ /* 0x000fe2000c101924 */
[----:B------:R-:W-:Y:S05]  /*baa0*/  EXIT ;  /* 0x000000000000794d */ /* 0x000fea0003800000 */
.L_x_1685:
[----:B------:R-:W-:Y:S01]  /*bab0*/  STG.E.U16 desc[UR36][R2.64], R17 ;  /* 0x0000001102007986 */ /* 0x000fe2000c101524 */
[----:B------:R-:W-:Y:S05]  /*bac0*/  EXIT ;  /* 0x000000000000794d */ /* 0x000fea0003800000 */
.L_x_1684:
        /* <DEDUP_REMOVED lines=8> */
[----:B------:R-:W-:Y:S01]  /*bb50*/  STG.E.64 desc[UR36][R2.64], R4 ;  /* 0x0000000402007986 */ /* 0x000fe2000c101b24 */
[----:B------:R-:W-:Y:S05]  /*bb60*/  EXIT ;  /* 0x000000000000794d */ /* 0x000fea0003800000 */
.L_x_1687:
[----:B------:R-:W-:-:S05]  /*bb70*/  HADD2.F32 R0, -RZ, R17.H0_H0 ;  /* 0x20000011ff007230 */ /* 0x000fca0000004100 */
[----:B------:R-:W-:-:S04]  /*bb80*/  F2FP.F16.F32.PACK_AB R0, RZ, R0 ;  /* 0x00000000ff00723e */ /* 0x000fc800000000ff */
[----:B------:R-:W-:-:S05]  /*bb90*/  PRMT R0, R0, 0x5410, RZ ;  /* 0x0000541000007816 */ /* 0x000fca00000000ff */
[----:B------:R-:W-:Y:S01]  /*bba0*/  STG.E desc[UR36][R2.64], R0 ;  /* 0x0000000002007986 */ /* 0x000fe2000c101924 */
[----:B------:R-:W-:Y:S05]  /*bbb0*/  EXIT ;  /* 0x000000000000794d */ /* 0x000fea0003800000 */
.L_x_1686:
[----:B------:R-:W-:-:S05]  /*bbc0*/  HADD2.F32 R4, -RZ, R17.H0_H0 ;  /* 0x20000011ff047230 */ /* 0x000fca0000004100 */
[----:B------:R-:W-:-:S06]  /*bbd0*/  FMUL.FTZ R4, R4, 1 ;  /* 0x3f80000004047820 */ /* 0x000fcc0000410000 */
[----:B------:R-:W0:Y:S02]  /*bbe0*/  F2F.F64.F32 R4, R4 ;  /* 0x0000000400047310 */ /* 0x000e240000201800 */
[----:B0-----:R-:W-:Y:S01]  /*bbf0*/  STG.E.64 desc[UR36][R2.64], R4 ;  /* 0x0000000402007986 */ /* 0x001fe2000c101b24 */
[----:B------:R-:W-:Y:S05]  /*bc00*/  EXIT ;  /* 0x000000000000794d */ /* 0x000fea0003800000 */
.L_x_1677:
        /* <DEDUP_REMOVED lines=12> */
[----:B0-----:R-:W-:Y:S01]  /*bcd0*/  STG.E.U16 desc[UR36][R2.64], R5 ;  /* 0x0000000502007986 */ /* 0x001fe2000c101524 */
[----:B------:R-:W-:Y:S05]  /*bce0*/  EXIT ;  /* 0x000000000000794d */ /* 0x000fea0003800000 */
.L_x_1691:
        /* <DEDUP_REMOVED lines=18> */
.L_x_1694:
[----:B------:R-:W-:-:S04]  /*be10*/  SHF.R.U32.HI R5, RZ, 0x18, R5 ;  /* 0x00000018ff057819 */ /* 0x000fc80000011605 */
[----:B------:R-:W-:-:S07]  /*be20*/  LOP3.LUT R0, R0, 0x80, R5, 0xf8, !PT ;  /* 0x0000008000007812 */ /* 0x000fce00078ef805 */
.L_x_1693:
[----:B------:R-:W-:Y:S05]  /*be30*/  BSYNC.RECONVERGENT B0 ;  /* 0x0000000000007941 */ /* 0x000fea0003800200 */
.L_x_1692:
[----:B------:R-:W-:Y:S01]  /*be40*/  STG.E.U8 desc[UR36][R2.64], R0 ;  /* 0x0000000002007986 */ /* 0x000fe2000c101124 */
[----:B------:R-:W-:Y:S05]  /*be50*/  EXIT ;  /* 0x000000000000794d */ /* 0x000fea0003800000 */
.L_x_1690:
        /* <DEDUP_REMOVED lines=18> */
.L_x_1697:
[----:B------:R-:W-:-:S04]  /*bf80*/  SHF.R.U32.HI R5, RZ, 0x18, R5 ;  /* 0x00000018ff057819 */ /* 0x000fc80000011605 */
[----:B------:R-:W-:-:S07]  /*bf90*/  LOP3.LUT R0, R0, 0x80, R5, 0xf8, !PT ;  /* 0x0000008000007812 */ /* 0x000fce00078ef805 */
.L_x_1696:
[----:B------:R-:W-:Y:S05]  /*bfa0*/  BSYNC.RECONVERGENT B0 ;  /* 0x0000000000007941 */ /* 0x000fea0003800200 */
.L_x_1695:
[----:B------:R-:W-:Y:S01]  /*bfb0*/  STG.E.U8 desc[UR36][R2.64], R0 ;  /* 0x0000000002007986 */ /* 0x000fe2000c101124 */
[----:B------:R-:W-:Y:S05]  /*bfc0*/  EXIT ;  /* 0x000000000000794d */ /* 0x000fea0003800000 */
.L_x_1689:
        /* <DEDUP_REMOVED lines=22> */
.L_x_1699:
[----:B------:R-:W-:-:S06]  /*c130*/  HADD2.F32 R4, -RZ, R17.H0_H0 ;  /* 0x20000011ff047230 */ /* 0x000fcc0000004100 */
[----:B------:R-:W0:Y:S02]  /*c140*/  F2I.U64.TRUNC R4, R4 ;  /* 0x0000000400047311 */ /* 0x000e24000020d800 */
[----:B0-----:R-:W-:Y:S01]  /*c150*/  STG.E.64 desc[UR36][R2.64], R4 ;  /* 0x0000000402007986 */ /* 0x001fe2000c101b24 */
[----:B------:R-:W-:Y:S05]  /*c160*/  EXIT ;  /* 0x000000000000794d */ /* 0x000fea0003800000 */
.L_x_1698:
[----:B------:R-:W-:-:S06]  /*c170*/  HADD2.F32 R17, -RZ, R17.H0_H0 ;  /* 0x20000011ff117230 */ /* 0x000fcc0000004100 */
[----:B------:R-:W0:Y:S02]  /*c180*/  F2I.FTZ.U32.TRUNC.NTZ R17, R17 ;  /* 0x0000001100117305 */ /* 0x000e24000021f000 */
[----:B0-----:R-:W-:Y:S01]  /*c190*/  STG.E desc[UR36][R2.64], R17 ;  /* 0x0000001102007986 */ /* 0x001fe2000c101924 */
[----:B------:R-:W-:Y:S05]  /*c1a0*/  EXIT ;  /* 0x000000000000794d */ /* 0x000fea0003800000 */
.L_x_1688:
        /* <DEDUP_REMOVED lines=9> */
[----:B------:R-:W-:Y:S01]  /*c240*/  STG.E.U8 desc[UR36][R2.64], R5 ;  /* 0x0000000502007986 */ /* 0x000fe2000c101124 */
[----:B------:R-:W-:Y:S05]  /*c250*/  EXIT ;  /* 0x000000000000794d */ /* 0x000fea0003800000 */
.L_x_1701:
[----:B------:R-:W-:Y:S01]  /*c260*/  HADD2.F32 R17, -RZ, R17.H0_H0 ;  /* 0x20000011ff117230 */ /* 0x000fe20000004100 */
[----:B------:R-:W-:-:S04]  /*c270*/  CS2R R6, SRZ ;  /* 0x0000000000067805 */ /* 0x000fc8000001ff00 */
[----:B------:R-:W-:-:S06]  /*c280*/  FMUL.FTZ R4, R17, 1 ;  /* 0x3f80000011047820 */ /* 0x000fcc0000410000 */
[----:B------:R-:W0:Y:S02]  /*c290*/  F2F.F64.F32 R4, R4 ;  /* 0x0000000400047310 */ /* 0x000e240000201800 */
[----:B0-----:R-:W-:Y:S01]  /*c2a0*/  STG.E.128 desc[UR36][R2.64], R4 ;  /* 0x0000000402007986 */ /* 0x001fe2000c101d24 */
[----:B------:R-:W-:Y:S05]  /*c2b0*/  EXIT ;  /* 0x000000000000794d */ /* 0x000fea0003800000 */
.L_x_1700:
[----:B------:R-:W-:-:S13]  /*c2c0*/  ISETP.NE.AND P0, PT, R0, 0xf, PT ;  /* 0x0000000f0000780c */ /* 0x000fda0003f05270 */
[----:B------:R-:W-:Y:S05]  /*c2d0*/  @!P0 BRA `(.L_x_1702) ;  /* 0x0000000000e88947 */ /* 0x000fea0003800000 */
[----:B------:R-:W-:-:S13]  /*c2e0*/  ISETP.NE.AND P0, PT, R0, 0x17, PT ;  /* 0x000000170000780c */ /* 0x000fda0003f05270 */
[----:B------:R-:W-:Y:S05]  /*c2f0*/  @!P0 BRA `(.L_x_1703) ;  /* 0x0000000000908947 */ /* 0x000fea0003800000 */
[----:B------:R-:W-:-:S13]  /*c300*/  ISETP.NE.AND P0, PT, R0, 0x18, PT ;  /* 0x000000180000780c */ /* 0x000fda0003f05270 */
[----:B------:R-:W-:Y:S05]  /*c310*/  @!P0 BRA `(.L_x_1704) ;  /* 0x0000000000448947 */ /* 0x000fea0003800000 */
.L_x_1681:
        /* <DEDUP_REMOVED lines=16> */
.L_x_1705:
[----:B------:R-:W-:Y:S05]  /*c420*/  EXIT ;  /* 0x000000000000794d */ /* 0x000fea0003800000 */
.L_x_1704:
        /* <DEDUP_REMOVED lines=13> */
.L_x_1707:
[----:B------:R-:W-:Y:S05]  /*c500*/  BSYNC.RECONVERGENT B0 ;  /* 0x0000000000007941 */ /* 0x000fea0003800200 */
.L_x_1706:
[----:B------:R-:W-:-:S05]  /*c510*/  LOP3.LUT R5, R0, 0x80, R5, 0xf8, !PT ;  /* 0x0000008000057812 */ /* 0x000fca00078ef805 */
[----:B------:R-:W-:Y:S01]  /*c520*/  STG.E.U8 desc[UR36][R2.64], R5 ;  /* 0x0000000502007986 */ /* 0x000fe2000c101124 */
[----:B------:R-:W-:Y:S05]  /*c530*/  EXIT ;  /* 0x000000000000794d */ /* 0x000fea0003800000 */
.L_x_1703:
        /* <DEDUP_REMOVED lines=12> */
.L_x_1709:
[----:B------:R-:W-:Y:S01]  /*c600*/  IMAD.MOV.U32 R0, RZ, RZ, 0x7f ;  /* 0x0000007fff007424 */ /* 0x000fe200078e00ff */
[----:B------:R-:W-:-:S04]  /*c610*/  ISETP.GT.U32.AND P0, PT, R4, 0x7f800000, PT ;  /* 0x7f8000000400780c */ /* 0x000fc80003f04070 */
[----:B------:R-:W-:-:S09]  /*c620*/  SEL R0, R0, 0x7c, P0 ;  /* 0x0000007c00007807 */ /* 0x000fd20000000000 */
.L_x_1710:
[----:B------:R-:W-:Y:S05]  /*c630*/  BSYNC.RECONVERGENT B0 ;  /* 0x0000000000007941 */ /* 0x000fea0003800200 */
.L_x_1708:
[----:B------:R-:W-:-:S04]  /*c640*/  SHF.R.U32.HI R5, RZ, 0x18, R5 ;  /* 0x00000018ff057819 */ /* 0x000fc80000011605 */
[----:B------:R-:W-:-:S05]  /*c650*/  LOP3.LUT R5, R0, 0x80, R5, 0xf8, !PT ;  /* 0x0000008000057812 */ /* 0x000fca00078ef805 */
[----:B------:R-:W-:Y:S01]  /*c660*/  STG.E.U8 desc[UR36][R2.64], R5 ;  /* 0x0000000502007986 */ /* 0x000fe2000c101124 */
[----:B------:R-:W-:Y:S05]  /*c670*/  EXIT ;  /* 0x000000000000794d */ /* 0x000fea0003800000 */
.L_x_1702:
[----:B------:R-:W-:-:S05]  /*c680*/  HADD2.F32 R0, -RZ, R17.H0_H0 ;  /* 0x20000011ff007230 */ /* 0x000fca0000004100 */
[----:B------:R-:W-:-:S05]  /*c690*/  F2FP.BF16.F32.PACK_AB R0, RZ, R0 ;  /* 0x00000000ff00723e */ /* 0x000fca00000010ff */
[----:B------:R-:W-:Y:S01]  /*c6a0*/  STG.E.U16 desc[UR36][R2.64], R0 ;  /* 0x0000000002007986 */ /* 0x000fe2000c101524 */
[----:B------:R-:W-:Y:S05]  /*c6b0*/  EXIT ;  /* 0x000000000000794d */ /* 0x000fea0003800000 */
.L_x_1711:
        /* <DEDUP_REMOVED lines=12> */
.L_x_5909:


//--------------------- .text._ZN2at6native18elementwise_kernelILi128ELi4EZNS0_22gpu_kernel_impl_nocastIZZZNS0_68_GLOBAL__N__08176361_30_ActivationHardsigmoidKernel_cu_1520ed90_310227hardsigmoid_backward_kernelERNS_18TensorIteratorBaseEENKUlvE_clEvENKUlvE1_clEvEUlN3c104HalfES9_E_EEvS5_RKT_EUliE_EEviT1_ --------------------------
	.section	.text._ZN2at6native18elementwise_kernelILi128ELi4EZNS0_22gpu_kernel_impl_nocastIZZZNS0_68_GLOBAL__N__08176361_30_ActivationHardsigmoidKernel_cu_1520ed90_310227hardsigmoid_backward_kernelERNS_18TensorIteratorBaseEENKUlvE_clEvENKUlvE1_clEvEUlN3c104HalfES9_E_EEvS5_RKT_EUliE_EEviT1_,"ax",@progbits
	.align	128
        .global         _ZN2at6native18elementwise_kernelILi128ELi4EZNS0_22gpu_kernel_impl_nocastIZZZNS0_68_GLOBAL__N__08176361_30_ActivationHardsigmoidKernel_cu_1520ed90_310227hardsigmoid_backward_kernelERNS_18TensorIteratorBaseEENKUlvE_clEvENKUlvE1_clEvEUlN3c104HalfES9_E_EEvS5_RKT_EUliE_EEviT1_
        .type           _ZN2at6native18elementwise_kernelILi128ELi4EZNS0_22gpu_kernel_impl_nocastIZZZNS0_68_GLOBAL__N__08176361_30_ActivationHardsigmoidKernel_cu_1520ed90_310227hardsigmoid_backward_kernelERNS_18TensorIteratorBaseEENKUlvE_clEvENKUlvE1_clEvEUlN3c104HalfES9_E_EEvS5_RKT_EUliE_EEviT1_,@function
        .size           _ZN2at6native18elementwise_kernelILi128ELi4EZNS0_22gpu_kernel_impl_nocastIZZZNS0_68_GLOBAL__N__08176361_30_ActivationHardsigmoidKernel_cu_1520ed90_310227hardsigmoid_backward_kernelERNS_18TensorIteratorBaseEENKUlvE_clEvENKUlvE1_clEvEUlN3c104HalfES9_E_EEvS5_RKT_EUliE_EEviT1_,(.L_x_5910 - _ZN2at6native18elementwise_kernelILi128ELi4EZNS0_22gpu_kernel_impl_nocastIZZZNS0_68_GLOBAL__N__08176361_30_ActivationHardsigmoidKernel_cu_1520ed90_310227hardsigmoid_backward_kernelERNS_18TensorIteratorBaseEENKUlvE_clEvENKUlvE1_clEvEUlN3c104HalfES9_E_EEvS5_RKT_EUliE_EEviT1_)
        .other          _ZN2at6native18elementwise_kernelILi128ELi4EZNS0_22gpu_kernel_impl_nocastIZZZNS0_68_GLOBAL__N__08176361_30_ActivationHardsigmoidKernel_cu_1520ed90_310227hardsigmoid_backward_kernelERNS_18TensorIteratorBaseEENKUlvE_clEvENKUlvE1_clEvEUlN3c104HalfES9_E_EEvS5_RKT_EUliE_EEviT1_,@"STO_CUDA_ENTRY STV_DEFAULT"
_ZN2at6native18elementwise_kernelILi128ELi4EZNS0_22gpu_kernel_impl_nocastIZZZNS0_68_GLOBAL__N__08176361_30_ActivationHardsigmoidKernel_cu_1520ed90_310227hardsigmoid_backward_kernelERNS_18TensorIteratorBaseEENKUlvE_clEvENKUlvE1_clEvEUlN3c104HalfES9_E_EEvS5_RKT_EUliE_EEviT1_:
.text._ZN2at6native18elementwise_kernelILi128ELi4EZNS0_22gpu_kernel_impl_nocastIZZZNS0_68_GLOBAL__N__08176361_30_ActivationHardsigmoidKernel_cu_1520ed90_310227hardsigmoid_backward_kernelERNS_18TensorIteratorBaseEENKUlvE_clEvENKUlvE1_clEvEUlN3c104HalfES9_E_EEvS5_RKT_EUliE_EEviT1_:
        /* <DEDUP_REMOVED lines=19> */
[----:B------:R-:W-:Y:S01]  /*0130*/  IADD3 R3, PT, PT, R3, 0x80, RZ ;  /* 0x0000008003037810 */ /* 0x000fe20007ffe0ff */
[----:B--2---:R-:W-:-:S05]  /*0140*/  HADD2.F32 R0, -RZ, R4.H0_H0 ;  /* 0x20000004ff007230 */ /* 0x004fca0000004100 */
[----:B------:R-:W-:Y:S01]  /*0150*/  FMUL.FTZ R0, R0, 0.16666667163372039795 ;  /* 0x3e2aaaab00007820 */ /* 0x000fe20000410000 */
[----:B---3--:R-:W-:-:S05]  /*0160*/  HADD2.F32 R2, -RZ, R6.H0_H0 ;  /* 0x20000006ff027230 */ /* 0x008fca0000004100 */
[----:B------:R-:W-:-:S04]  /*0170*/  FSETP.GEU.FTZ.AND P0, PT, |R2|, 3, PT ;  /* 0x404000000200780b */ /* 0x000fc80003f1e200 */
[----:B------:R-:W-:Y:S02]  /*0180*/  FSEL R0, R0, RZ, !P0 ;  /* 0x000000ff00007208 */ /* 0x000fe40004000000 */
[----:B------:R-:W-:Y:S02]  /*0190*/  ISETP.GE.AND P0, PT, R3, UR4, PT ;  /* 0x0000000403007c0c */ /* 0x000fe4000bf06270 */
[----:B------:R-:W-:-:S05]  /*01a0*/  F2FP.F16.F32.PACK_AB R0, RZ, R0 ;  /* 0x00000000ff00723e */ /* 0x000fca00000000ff */
        /* <DEDUP_REMOVED lines=8> */
[----:B------:R-:W-:Y:S01]  /*0230*/  IADD3 R3, PT, PT, R3, 0x80, RZ ;  /* 0x0000008003037810 */ /* 0x000fe20007ffe0ff */
[----:B---3--:R-:W-:-:S05]  /*0240*/  HADD2.F32 R0, -RZ, R4.H0_H0 ;  /* 0x20000004ff007230 */ /* 0x008fca0000004100 */
[----:B------:R-:W-:Y:S01]  /*0250*/  FMUL.FTZ R0, R0, 0.16666667163372039795 ;  /* 0x3e2aaaab00007820 */ /* 0x000fe20000410000 */
[----:B--2---:R-:W-:-:S05]  /*0260*/  HADD2.F32 R2, -RZ, R6.H0_H0 ;  /* 0x20000006ff027230 */ /* 0x004fca0000004100 */
[----:B------:R-:W-:-:S04]  /*0270*/  FSETP.GEU.FTZ.AND P0, PT, |R2|, 3, PT ;  /* 0x404000000200780b */ /* 0x000fc80003f1e200 */
[----:B------:R-:W-:-:S04]  /*0280*/  FSEL R0, R0, RZ, !P0 ;  /* 0x000000ff00007208 */ /* 0x000fc80004000000 */
[----:B------:R-:W-:-:S05]  /*0290*/  F2FP.F16.F32.PACK_AB R0, RZ, R0 ;  /* 0x00000000ff00723e */ /* 0x000fca00000000ff */
[----:B0-----:R0:W-:Y:S02]  /*02a0*/  STG.E.U16 desc[UR6][R8.64], R0 ;  /* 0x0000000008007986 */ /* 0x0011e4000c101506 */
.L_x_1715:
[----:B------:R-:W-:-:S13]  /*02b0*/  ISETP.GE.AND P0, PT, R3, UR4, PT ;  /* 0x0000000403007c0c */ /* 0x000fda000bf06270 */
[----:B------:R-:W-:Y:S05]  /*02c0*/  @P0 BREAK.RELIABLE B1 ;  /* 0x0000000000010942 */ /* 0x000fea0003800100 */
[----:B------:R-:W-:Y:S05]  /*02d0*/  @P0 BRA `(.L_x_1716) ;  /* 0x0000000000380947 */ /* 0x000fea0003800000 */
[----:B------:R-:W-:Y:S05]  /*02e0*/  BSYNC.RELIABLE B1 ;  /* 0x0000000000017941 */ /* 0x000fea0003800100 */
.L_x_1714:
        /* <DEDUP_REMOVED lines=13> */
.L_x_1716:
[----:B------:R-:W-:Y:S05]  /*03c0*/  BSYNC.RECONVERGENT B0 ;  /* 0x0000000000007941 */ /* 0x000fea0003800200 */
.L_x_1713:
        /* <DEDUP_REMOVED lines=8> */
[----:B01----:R-:W-:-:S05]  /*0450*/  HADD2.F32 R0, -RZ, R2.H0_H0 ;  /* 0x20000002ff007230 */ /* 0x003fca0000004100 */
[----:B------:R-:W-:Y:S01]  /*0460*/  FMUL.FTZ R0, R0, 0.16666667163372039795 ;  /* 0x3e2aaaab00007820 */ /* 0x000fe20000410000 */
[----:B--2---:R-:W-:-:S05]  /*0470*/  HADD2.F32 R8, -RZ, R4.H0_H0 ;  /* 0x20000004ff087230 */ /* 0x004fca0000004100 */
[----:B------:R-:W-:-:S04]  /*0480*/  FSETP.GEU.FTZ.AND P0, PT, |R8|, 3, PT ;  /* 0x404000000800780b */ /* 0x000fc80003f1e200 */
[----:B------:R-:W-:-:S04]  /*0490*/  FSEL R0, R0, RZ, !P0 ;  /* 0x000000ff00007208 */ /* 0x000fc80004000000 */
[----:B------:R-:W-:-:S05]  /*04a0*/  F2FP.F16.F32.PACK_AB R0, RZ, R0 ;  /* 0x00000000ff00723e */ /* 0x000fca00000000ff */
[----:B---3--:R-:W-:Y:S01]  /*04b0*/  STG.E.U16 desc[UR6][R6.64], R0 ;  /* 0x0000000006007986 */ /* 0x008fe2000c101506 */
[----:B------:R-:W-:Y:S05]  /*04c0*/  EXIT ;  /* 0x000000000000794d */ /* 0x000fea0003800000 */
.L_x_1712:
        /* <DEDUP_REMOVED lines=356> */
.L_x_1720:
[----:B------:R-:W0:Y:S02]  /*1b10*/  LDCU.128 UR8, c[0x0][0x5f0] ;  /* 0x0000be00ff0877ac */ /* 0x000e240008000c00 */
[----:B0-----:R-:W-:Y:S02]  /*1b20*/  IADD3 R8, P1, PT, R6, UR10, RZ ;  /* 0x0000000a06087c10 */ /* 0x001fe4000ff3e0ff */
[----:B------:R-:W-:Y:S02]  /*1b30*/  IADD3 R6, P0, PT, R4, UR8, RZ ;  /* 0x0000000804067c10 */ /* 0x000fe4000ff1e0ff */
[----:B------:R-:W-:Y:S02]  /*1b40*/  IADD3.X R9, PT, PT, RZ, UR11, RZ, P1, !PT ;  /* 0x0000000bff097c10 */ /* 0x000fe40008ffe4ff */
[----:B------:R-:W-:Y:S01]  /*1b50*/  IADD3.X R7, PT, PT, RZ, UR9, RZ, P0, !PT ;  /* 0x00000009ff077c10 */ /* 0x000fe200087fe4ff */
[----:B------:R-:W0:Y:S02]  /*1b60*/  LDCU.64 UR8, c[0x0][0x5e8] ;  /* 0x0000bd00ff0877ac */ /* 0x000e240008000a00 */
[----:B------:R-:W2:Y:S04]  /*1b70*/  LDG.E.U16 R8, desc[UR6][R8.64] ;  /* 0x0000000608087981 */ /* 0x000ea8000c1e1500 */
[----:B------:R-:W3:Y:S01]  /*1b80*/  LDG.E.U16 R6, desc[UR6][R6.64] ;  /* 0x0000000606067981 */ /* 0x000ee2000c1e1500 */
[----:B------:R-:W-:Y:S01]  /*1b90*/  IADD3 R3, PT, PT, R3, 0x80, RZ ;  /* 0x0000008003037810 */ /* 0x000fe20007ffe0ff */
[----:B--2---:R-:W-:-:S02]  /*1ba0*/  HADD2.F32 R10, -RZ, R8.H0_H0 ;  /* 0x20000008ff0a7230 */ /* 0x004fc40000004100 */
[----:B---3--:R-:W-:-:S03]  /*1bb0*/  HADD2.F32 R4, -RZ, R6.H0_H0 ;  /* 0x20000006ff047230 */ /* 0x008fc60000004100 */
[----:B------:R-:W-:Y:S02]  /*1bc0*/  FSETP.GEU.FTZ.AND P0, PT, |R10|, 3, PT ;  /* 0x404000000a00780b */ /* 0x000fe40003f1e200 */
[----:B------:R-:W-:-:S05]  /*1bd0*/  FMUL.FTZ R4, R4, 0.16666667163372039795 ;  /* 0x3e2aaaab04047820 */ /* 0x000fca0000410000 */
[----:B------:R-:W-:Y:S02]  /*1be0*/  FSEL R10, R4, RZ, !P0 ;  /* 0x000000ff040a7208 */ /* 0x000fe40004000000 */
[----:B0-----:R-:W-:Y:S02]  /*1bf0*/  IADD3 R4, P0, PT, R5, UR8, RZ ;  /* 0x0000000805047c10 */ /* 0x001fe4000ff1e0ff */
[----:B------:R-:W-:Y:S02]  /*1c00*/  F2FP.F16.F32.PACK_AB R10, RZ, R10 ;  /* 0x0000000aff0a723e */ /* 0x000fe400000000ff */
[----:B------:R-:W-:-:S05]  /*1c10*/  IADD3.X R5, PT, PT, RZ, UR9, RZ, P0, !PT ;  /* 0x00000009ff057c10 */ /* 0x000fca00087fe4ff */
[----:B------:R0:W-:Y:S01]  /*1c20*/  STG.E.U16 desc[UR6][R4.64], R10 ;  /* 0x0000000a04007986 */ /* 0x0001e2000c101506 */
[----:B------:R-:W-:-:S13]  /*1c30*/  ISETP.GE.AND P0, PT, R3, UR4, PT ;  /* 0x0000000403007c0c */ /* 0x000fda000bf06270 */
[----:B------:R-:W-:Y:S05]  /*1c40*/  @P0 BREAK.RELIABLE B1 ;  /* 0x0000000000010942 */ /* 0x000fea0003800100 */
[----:B0-----:R-:W-:Y:S05]  /*1c50*/  @P0 BRA `(.L_x_1721) ;  /* 0x0000002c00800947 */ /* 0x001fea0003800000 */
        /* <DEDUP_REMOVED lines=348> */
.L_x_1722:
        /* <DEDUP_REMOVED lines=17> */
[----:B------:R0:W-:Y:S04]  /*3330*/  STG.E.U16 desc[UR6][R4.64], R10 ;  /* 0x0000000a04007986 */ /* 0x0001e8000c101506 */
.L_x_1719:
[----:B------:R-:W-:-:S13]  /*3340*/  ISETP.GE.AND P0, PT, R3, UR4, PT ;  /* 0x0000000403007c0c */ /* 0x000fda000bf06270 */
[----:B------:R-:W-:Y:S05]  /*3350*/  @P0 BREAK.RELIABLE B1 ;  /* 0x0000000000010942 */ /* 0x000fea0003800100 */
[----:B------:R-:W-:Y:S05]  /*3360*/  @P0 BRA `(.L_x_1721) ;  /* 0x0000001400bc0947 */ /* 0x000fea0003800000 */
[----:B------:R-:W-:Y:S05]  /*3370*/  BSYNC.RELIABLE B1 ;  /* 0x0000000000017941 */ /* 0x000fea0003800100 */
.L_x_1718:
        /* <DEDUP_REMOVED lines=348> */
.L_x_1723:
        /* <DEDUP_REMOVED lines=18> */
.L_x_1721:
[----:B------:R-:W-:Y:S05]  /*4a60*/  BSYNC.RECONVERGENT B0 ;  /* 0x0000000000007941 */ /* 0x000fea0003800200 */
.L_x_1717:
        /* <DEDUP_REMOVED lines=351> */
.L_x_1724:
        /* <DEDUP_REMOVED lines=8> */
[----:B--2---:R-:W-:Y:S02]  /*60e0*/  HADD2.F32 R2, -RZ, R6.H0_H0 ;  /* 0x20000006ff027230 */ /* 0x004fe40000004100 */
[----:B---3--:R-:W-:-:S03]  /*60f0*/  HADD2.F32 R0, -RZ, R4.H0_H0 ;  /* 0x20000004ff007230 */ /* 0x008fc60000004100 */
[----:B------:R-:W-:Y:S02]  /*6100*/  FSETP.GEU.FTZ.AND P0, PT, |R2|, 3, PT ;  /* 0x404000000200780b */ /* 0x000fe40003f1e200 */
[----:B------:R-:W-:-:S05]  /*6110*/  FMUL.FTZ R0, R0, 0.16666667163372039795 ;  /* 0x3e2aaaab00007820 */ /* 0x000fca0000410000 */
[----:B------:R-:W-:Y:S02]  /*6120*/  FSEL R0, R0, RZ, !P0 ;  /* 0x000000ff00007208 */ /* 0x000fe40004000000 */
[----:B-1----:R-:W-:Y:S02]  /*6130*/  IADD3 R2, P0, PT, R3, UR4, RZ ;  /* 0x0000000403027c10 */ /* 0x002fe4000ff1e0ff */
[----:B------:R-:W-:Y:S02]  /*6140*/  F2FP.F16.F32.PACK_AB R0, RZ, R0 ;  /* 0x00000000ff00723e */ /* 0x000fe400000000ff */
[----:B------:R-:W-:-:S05]  /*6150*/  IADD3.X R3, PT, PT, RZ, UR5, RZ, P0, !PT ;  /* 0x00000005ff037c10 */ /* 0x000fca00087fe4ff */
[----:B------:R-:W-:Y:S01]  /*6160*/  STG.E.U16 desc[UR6][R2.64], R0 ;  /* 0x0000000002007986 */ /* 0x000fe2000c101506 */
[----:B------:R-:W-:Y:S05]  /*6170*/  EXIT ;  /* 0x000000000000794d */ /* 0x000fea0003800000 */
.L_x_1725:
        /* <DEDUP_REMOVED lines=16> */
.L_x_5910:


//--------------------- .text._ZN2at6native27unrolled_elementwise_kernelIZZZNS0_68_GLOBAL__N__08176361_30_ActivationHardsigmoidKernel_cu_1520ed90_310227hardsigmoid_backward_kernelERNS_18TensorIteratorBaseEENKUlvE_clEvENKUlvE1_clEvEUlN3c104HalfES8_E_St5arrayIPcLm3EELi4E23TrivialOffsetCalculatorILi2EjESD_ILi1EjENS0_6memory15LoadWithoutCastENSG_16StoreWithoutCastEEEviT_T0_T2_T3_T4_T5_ --------------------------
	.section	.text._ZN2at6native27unrolled_elementwise_kernelIZZZNS0_68_GLOBAL__N__08176361_30_ActivationHardsigmoidKernel_cu_1520ed90_310227hardsigmoid_backward_kernelERNS_18TensorIteratorBaseEENKUlvE_clEvENKUlvE1_clEvEUlN3c104HalfES8_E_St5arrayIPcLm3EELi4E23TrivialOffsetCalculatorILi2EjESD_ILi1EjENS0_6memory15LoadWithoutCastENSG_16StoreWithoutCastEEEviT_T0_T2_T3_T4_T5_,"ax",@progbits
	.align	128
        .global         _ZN2at6native27unrolled_elementwise_kernelIZZZNS0_68_GLOBAL__N__08176361_30_ActivationHardsigmoidKernel_cu_1520ed90_310227hardsigmoid_backward_kernelERNS_18TensorIteratorBaseEENKUlvE_clEvENKUlvE1_clEvEUlN3c104HalfES8_E_St5arrayIPcLm3EELi4E23TrivialOffsetCalculatorILi2EjESD_ILi1EjENS0_6memory15LoadWithoutCastENSG_16StoreWithoutCastEEEviT_T0_T2_T3_T4_T5_
        .type           _ZN2at6native27unrolled_elementwise_kernelIZZZNS0_68_GLOBAL__N__08176361_30_ActivationHardsigmoidKernel_cu_1520ed90_310227hardsigmoid_backward_kernelERNS_18TensorIteratorBaseEENKUlvE_clEvENKUlvE1_clEvEUlN3c104HalfES8_E_St5arrayIPcLm3EELi4E23TrivialOffsetCalculatorILi2EjESD_ILi1EjENS0_6memory15LoadWithoutCastENSG_16StoreWithoutCastEEEviT_T0_T2_T3_T4_T5_,@function
        .size           _ZN2at6native27unrolled_elementwise_kernelIZZZNS0_68_GLOBAL__N__08176361_30_ActivationHardsigmoidKernel_cu_1520ed90_310227hardsigmoid_backward_kernelERNS_18TensorIteratorBaseEENKUlvE_clEvENKUlvE1_clEvEUlN3c104HalfES8_E_St5arrayIPcLm3EELi4E23TrivialOffsetCalculatorILi2EjESD_ILi1EjENS0_6memory15LoadWithoutCastENSG_16StoreWithoutCastEEEviT_T0_T2_T3_T4_T5_,(.L_x_5911 - _ZN2at6native27unrolled_elementwise_kernelIZZZNS0_68_GLOBAL__N__08176361_30_ActivationHardsigmoidKernel_cu_1520ed90_310227hardsigmoid_backward_kernelERNS_18TensorIteratorBaseEENKUlvE_clEvENKUlvE1_clEvEUlN3c104HalfES8_E_St5arrayIPcLm3EELi4E23TrivialOffsetCalculatorILi2EjESD_ILi1EjENS0_6memory15LoadWithoutCastENSG_16StoreWithoutCastEEEviT_T0_T2_T3_T4_T5_)
        .other          _ZN2at6native27unrolled_elementwise_kernelIZZZNS0_68_GLOBAL__N__08176361_30_ActivationHardsigmoidKernel_cu_1520ed90_310227hardsigmoid_backward_kernelERNS_18TensorIteratorBaseEENKUlvE_clEvENKUlvE1_clEvEUlN3c104HalfES8_E_St5arrayIPcLm3EELi4E23TrivialOffsetCalculatorILi2EjESD_ILi1EjENS0_6memory15LoadWithoutCastENSG_16StoreWithoutCastEEEviT_T0_T2_T3_T4_T5_,@"STO_CUDA_ENTRY STV_DEFAULT"
_ZN2at6native27unrolled_elementwise_kernelIZZZNS0_68_GLOBAL__N__08176361_30_ActivationHardsigmoidKernel_cu_1520ed90_310227hardsigmoid_backward_kernelERNS_18TensorIteratorBaseEENKUlvE_clEvENKUlvE1_clEvEUlN3c104HalfES8_E_St5arrayIPcLm3EELi4E23TrivialOffsetCalculatorILi2EjESD_ILi1EjENS0_6memory15LoadWithoutCastENSG_16StoreWithoutCastEEEviT_T0_T2_T3_T4_T5_:
.text._ZN2at6native27unrolled_elementwise_kernelIZZZNS0_68_GLOBAL__N__08176361_30_ActivationHardsigmoidKernel_cu_1520ed90_310227hardsigmoid_backward_kernelERNS_18TensorIteratorBaseEENKUlvE_clEvENKUlvE1_clEvEUlN3c104HalfES8_E_St5arrayIPcLm3EELi4E23TrivialOffsetCalculatorILi2EjESD_ILi1EjENS0_6memory15LoadWithoutCastENSG_16StoreWithoutCastEEEviT_T0_T2_T3_T4_T5_:
[----:B------:R-:W-:Y:S01]  /*0000*/  LDC R1, c[0x0][0x37c] ;  /* 0x0000df00ff017b82 */ /* 0x000fe20000000800 */
[----:B------:R-:W0:Y:S07]  /*0010*/  S2R R15, SR_CTAID.X ;  /* 0x00000000000f7919 */ /* 0x000e2e0000002500 */
[----:B------:R-:W0:Y:S01]  /*0020*/  LDC R2, c[0x0][0x380] ;  /* 0x0000e000ff027b82 */ /* 0x000e220000000800 */
[----:B------:R-:W1:Y:S01]  /*0030*/  LDCU.64 UR4, c[0x0][0x358] ;  /* 0x00006b00ff0477ac */ /* 0x000e620008000a00 */
[----:B------:R-:W-:Y:S01]  /*0040*/  PRMT R22, RZ, 0x7610, R22 ;  /* 0x00007610ff167816 */ /* 0x000fe20000000016 */
[----:B------:R-:W2:Y:S01]  /*0050*/  S2R R0, SR_TID.X ;  /* 0x0000000000007919 */ /* 0x000ea20000002100 */
[----:B------:R-:W-:Y:S01]  /*0060*/  PRMT R16, RZ, 0x7610, R16 ;  /* 0x00007610ff107816 */ /* 0x000fe20000000010 */
[----:B0-----:R-:W-:-:S02]  /*0070*/  IMAD R17, R15, -0x200, R2 ;  /* 0xfffffe000f117824 */ /* 0x001fc400078e0202 */
[----:B--2---:R-:W-:-:S03]  /*0080*/  IMAD.MOV.U32 R14, RZ, RZ, R0 ;  /* 0x000000ffff0e7224 */ /* 0x004fc600078e0000 */
[----:B------:R-:W-:-:S13]  /*0090*/  ISETP.GE.AND P0, PT, R0, R17, PT ;  /* 0x000000110000720c */ /* 0x000fda0003f06270 */
[----:B------:R-:W-:Y:S01]  /*00a0*/  @!P0 VIADD R0, R14, 0x80 ;  /* 0x000000800e008836 */ /* 0x000fe20000000000 */
[----:B------:R-:W0:Y:S01]  /*00b0*/  @!P0 LDC.64 R10, c[0x0][0x3a8] ;  /* 0x0000ea00ff0a8b82 */ /* 0x000e220000000a00 */
[----:B------:R-:W-:-:S03]  /*00c0*/  @!P0 IMAD R23, R15, 0x200, R14 ;  /* 0x000002000f178824 */ /* 0x000fc600078e020e */
[----:B------:R-:W-:-:S04]  /*00d0*/  ISETP.GE.AND P1, PT, R0, R17, PT ;  /* 0x000000110000720c */ /* 0x000fc80003f26270 */
[----:B------:R-:W2:Y:S09]  /*00e0*/  @!P0 LDC.64 R12, c[0x0][0x3b0] ;  /* 0x0000ec00ff0c8b82 */ /* 0x000eb20000000a00 */
[----:B------:R-:W-:Y:S01]  /*00f0*/  @!P1 LEA R21, R15, R0, 0x9 ;  /* 0x000000000f159211 */ /* 0x000fe200078e48ff */
[----:B------:R-:W-:Y:S01]  /*0100*/  @!P1 VIADD R0, R0, 0x80 ;  /* 0x0000008000009836 */ /* 0x000fe20000000000 */
[----:B------:R-:W3:Y:S04]  /*0110*/  @!P1 LDC.64 R8, c[0x0][0x3b0] ;  /* 0x0000ec00ff089b82 */ /* 0x000ee80000000a00 */
[----:B------:R-:W-:Y:S01]  /*0120*/  ISETP.GE.AND P2, PT, R0, R17, PT ;  /* 0x000000110000720c */ /* 0x000fe20003f46270 */
[----:B0-----:R-:W-:-:S03]  /*0130*/  @!P0 IMAD.WIDE.U32 R10, R23, 0x2, R10 ;  /* 0x00000002170a8825 */ /* 0x001fc600078e000a */
[----:B------:R-:W0:Y:S02]  /*0140*/  @!P1 LDC.64 R4, c[0x0][0x3a8] ;  /* 0x0000ea00ff049b82 */ /* 0x000e240000000a00 */
[----:B-1----:R-:W4:Y:S01]  /*0150*/  @!P0 LDG.E.U16 R22, desc[UR4][R10.64] ;  /* 0x000000040a168981 */ /* 0x002f22000c1e1500 */
[----:B--2---:R-:W-:-:S06]  /*0160*/  @!P0 IMAD.WIDE.U32 R12, R23, 0x2, R12 ;  /* 0x00000002170c8825 */ /* 0x004fcc00078e000c */
[----:B------:R-:W1:Y:S01]  /*0170*/  @!P2 LDC.64 R2, c[0x0][0x3b0] ;  /* 0x0000ec00ff02ab82 */ /* 0x000e620000000a00 */
[----:B------:R2:W4:Y:S07]  /*0180*/  @!P0 LDG.E.U16 R16, desc[UR4][R12.64] ;  /* 0x000000040c108981 */ /* 0x00052e000c1e1500 */
[----:B------:R-:W2:Y:S01]  /*0190*/  @!P2 LDC.64 R6, c[0x0][0x3a8] ;  /* 0x0000ea00ff06ab82 */ /* 0x000ea20000000a00 */
[----:B------:R-:W-:Y:S01]  /*01a0*/  @!P2 LEA R25, R15, R0, 0x9 ;  /* 0x000000000f19a211 */ /* 0x000fe200078e48ff */
[----:B---3--:R-:W-:Y:S01]  /*01b0*/  @!P1 IMAD.WIDE.U32 R8, R21, 0x2, R8 ;  /* 0x0000000215089825 */ /* 0x008fe200078e0008 */
[----:B------:R-:W-:-:S02]  /*01c0*/  PRMT R23, RZ, 0x7610, R23 ;  /* 0x00007610ff177816 */ /* 0x000fc40000000017 */
[----:B------:R-:W-:Y:S01]  /*01d0*/  PRMT R24, RZ, 0x7610, R24 ;  /* 0x00007610ff187816 */ /* 0x000fe20000000018 */
[----:B0-----:R-:W-:Y:S01]  /*01e0*/  @!P1 IMAD.WIDE.U32 R4, R21, 0x2, R4 ;  /* 0x0000000215049825 */ /* 0x001fe200078e0004 */
[----:B------:R-:W-:Y:S02]  /*01f0*/  PRMT R21, RZ, 0x7610, R21 ;  /* 0x00007610ff157816 */ /* 0x000fe40000000015 */
[----:B------:R-:W3:Y:S04]  /*0200*/  @!P1 LDG.E.U16 R23, desc[UR4][R8.64] ;  /* 0x0000000408179981 */ /* 0x000ee8000c1e1500 */
[----:B------:R-:W3:Y:S01]  /*0210*/  @!P1 LDG.E.U16 R21, desc[UR4][R4.64] ;  /* 0x0000000404159981 */ /* 0x000ee2000c1e1500 */
[----:B-1----:R-:W-:-:S05]  /*0220*/  @!P2 IMAD.WIDE.U32 R2, R25, 0x2, R2 ;  /* 0x000000021902a825 */ /* 0x002fca00078e0002 */
[----:B------:R0:W3:Y:S01]  /*0230*/  @!P2 LDG.E.U16 R24, desc[UR4][R2.64] ;  /* 0x000000040218a981 */ /* 0x0000e2000c1e1500 */
[----:B--2---:R-:W-:Y:S01]  /*0240*/  @!P2 IMAD.WIDE.U32 R6, R25, 0x2, R6 ;  /* 0x000000021906a825 */ /* 0x004fe200078e0006 */
[----:B------:R-:W-:-:S06]  /*0250*/  PRMT R25, RZ, 0x7610, R25 ;  /* 0x00007610ff197816 */ /* 0x000fcc0000000019 */
[----:B------:R1:W2:Y:S01]  /*0260*/  @!P2 LDG.E.U16 R25, desc[UR4][R6.64] ;  /* 0x000000040619a981 */ /* 0x0002a2000c1e1500 */
[----:B------:R-:W-:-:S05]  /*0270*/  @!P2 VIADD R0, R0, 0x80 ;  /* 0x000000800000a836 */ /* 0x000fca0000000000 */
[-C--:B------:R-:W-:Y:S02]  /*0280*/  ISETP.GE.AND P0, PT, R0, R17.reuse, PT ;  /* 0x000000110000720c */ /* 0x080fe40003f06270 */
[----:B------:R-:W-:-:S11]  /*0290*/  ISETP.GE.AND P2, PT, R14, R17, PT ;  /* 0x000000110e00720c */ /* 0x000fd60003f46270 */
[----:B------:R-:W1:Y:S08]  /*02a0*/  @!P0 LDC.64 R12, c[0x0][0x3a8] ;  /* 0x0000ea00ff0c8b82 */ /* 0x000e700000000a00 */
[----:B------:R-:W1:Y:S08]  /*02b0*/  @!P0 LDC.64 R10, c[0x0][0x3b0] ;  /* 0x0000ec00ff0a8b82 */ /* 0x000e700000000a00 */
[----:B0-----:R-:W0:Y:S01]  /*02c0*/  @!P2 LDC.64 R2, c[0x0][0x3a0] ;  /* 0x0000e800ff02ab82 */ /* 0x001e220000000a00 */
[----:B------:R-:W-:Y:S01]  /*02d0*/  @!P0 IMAD R9, R15, 0x200, R0 ;  /* 0x000002000f098824 */ /* 0x000fe200078e0200 */
[----:B------:R-:W-:-:S02]  /*02e0*/  PRMT R8, RZ, 0x7610, R8 ;  /* 0x00007610ff087816 */ /* 0x000fc40000000008 */
[----:B------:R-:W-:Y:S01]  /*02f0*/  PRMT R0, RZ, 0x7610, R0 ;  /* 0x00007610ff007816 */ /* 0x000fe20000000000 */
[C---:B------:R-:W-:Y:S01]  /*0300*/  VIADD R4, R14.reuse, 0x100 ;  /* 0x000001000e047836 */ /* 0x040fe20000000000 */
[----:B-1----:R-:W-:Y:S01]  /*0310*/  IADD3 R6, PT, PT, R14, 0x80, RZ ;  /* 0x000000800e067810 */ /* 0x002fe20007ffe0ff */
[----:B------:R-:W-:Y:S01]  /*0320*/  @!P0 IMAD.WIDE.U32 R12, R9, 0x2, R12 ;  /* 0x00000002090c8825 */ /* 0x000fe200078e000c */
[----:B------:R-:W-:-:S03]  /*0330*/  @!P2 LEA R5, R15, R14, 0x9 ;  /* 0x0000000e0f05a211 */ /* 0x000fc600078e48ff */
[----:B------:R-:W-:Y:S01]  /*0340*/  @!P0 IMAD.WIDE.U32 R10, R9, 0x2, R10 ;  /* 0x00000002090a8825 */ /* 0x000fe200078e000a */
[----:B------:R1:W5:Y:S01]  /*0350*/  @!P0 LDG.E.U16 R8, desc[UR4][R12.64] ;  /* 0x000000040c088981 */ /* 0x000362000c1e1500 */
[----:B------:R-:W-:-:S03]  /*0360*/  ISETP.GE.AND P1, PT, R6, R17, PT ;  /* 0x000000110600720c */ /* 0x000fc60003f26270 */
[----:B------:R1:W5:Y:S01]  /*0370*/  @!P0 LDG.E.U16 R0, desc[UR4][R10.64] ;  /* 0x000000040a008981 */ /* 0x000362000c1e1500 */
[----:B------:R-:W-:Y:S01]  /*0380*/  ISETP.GE.AND P0, PT, R4, R17, PT ;  /* 0x000000110400720c */ /* 0x000fe20003f06270 */
[----:B0-----:R-:W-:-:S04]  /*0390*/  @!P2 IMAD.WIDE.U32 R2, R5, 0x2, R2 ;  /* 0x000000020502a825 */ /* 0x001fc800078e0002 */
[----:B------:R-:W-:Y:S02]  /*03a0*/  VIADD R4, R14, 0x180 ;  /* 0x000001800e047836 */ /* 0x000fe40000000000 */
[----:B------:R-:W-:-:S05]  /*03b0*/  @!P2 IMAD.MOV.U32 R14, RZ, RZ, R6 ;  /* 0x000000ffff0ea224 */ /* 0x000fca00078e0006 */
[----:B------:R-:W-:Y:S01]  /*03c0*/  ISETP.GE.AND P5, PT, R14, R17, PT ;  /* 0x000000110e00720c */ /* 0x000fe20003fa6270 */
[----:B------:R-:W-:Y:S01]  /*03d0*/  BSSY.RECONVERGENT B0, `(.L_x_1726) ;  /* 0x000001f000007945 */ /* 0x000fe20003800200 */
[----:B----4-:R-:W-:Y:S02]  /*03e0*/  @!P2 HADD2.F32 R22, -RZ, R22.H0_H0 ;  /* 0x20000016ff16a230 */ /* 0x010fe40000004100 */
[----:B------:R-:W-:-:S03]  /*03f0*/  @!P2 HADD2.F32 R16, -RZ, R16.H0_H0 ;  /* 0x20000010ff10a230 */ /* 0x000fc60000004100 */
[----:B------:R-:W-:Y:S02]  /*0400*/  @!P2 FMUL.FTZ R22, R22, 0.16666667163372039795 ;  /* 0x3e2aaaab1616a820 */ /* 0x000fe40000410000 */
[----:B------:R-:W-:-:S04]  /*0410*/  @!P2 FSETP.GEU.FTZ.AND P4, PT, |R16|, 3, PT ;  /* 0x404000001000a80b */ /* 0x000fc80003f9e200 */
[----:B------:R-:W-:-:S04]  /*0420*/  @!P2 FSEL R22, R22, RZ, !P4 ;  /* 0x000000ff1616a208 */ /* 0x000fc80006000000 */
[----:B------:R-:W-:-:S05]  /*0430*/  @!P2 F2FP.F16.F32.PACK_AB R20, RZ, R22 ;  /* 0x00000016ff14a23e */ /* 0x000fca00000000ff */
[----:B------:R1:W-:Y:S01]  /*0440*/  @!P2 STG.E.U16 desc[UR4][R2.64], R20 ;  /* 0x000000140200a986 */ /* 0x0003e2000c101504 */
[----:B---3--:R-:W-:Y:S02]  /*0450*/  @!P1 HADD2.F32 R23, -RZ, R23.H0_H0 ;  /* 0x20000017ff179230 */ /* 0x008fe40000004100 */
[----:B------:R-:W-:Y:S02]  /*0460*/  @!P1 HADD2.F32 R21, -RZ, R21.H0_H0 ;  /* 0x20000015ff159230 */ /* 0x000fe40000004100 */
[----:B------:R-:W-:-:S03]  /*0470*/  @!P0 HADD2.F32 R24, -RZ, R24.H0_H0 ;  /* 0x20000018ff188230 */ /* 0x000fc60000004100 */
[----:B------:R-:W-:Y:S01]  /*0480*/  @!P1 FMUL.FTZ R21, R21, 0.16666667163372039795 ;  /* 0x3e2aaaab15159820 */ /* 0x000fe20000410000 */
[----:B------:R-:W-:Y:S01]  /*0490*/  @!P1 FSETP.GEU.FTZ.AND P3, PT, |R23|, 3, PT ;  /* 0x404000001700980b */ /* 0x000fe20003f7e200 */
[----:B--2---:R-:W-:Y:S01]  /*04a0*/  @!P0 HADD2.F32 R25, -RZ, R25.H0_H0 ;  /* 0x20000019ff198230 */ /* 0x004fe20000004100 */
[----:B------:R-:W-:-:S04]  /*04b0*/  @!P0 FSETP.GEU.FTZ.AND P4, PT, |R24|, 3, PT ;  /* 0x404000001800880b */ /* 0x000fc80003f9e200 */
[----:B------:R-:W-:Y:S01]  /*04c0*/  @!P0 FMUL.FTZ R25, R25, 0.16666667163372039795 ;  /* 0x3e2aaaab19198820 */ /* 0x000fe20000410000 */
[----:B------:R-:W-:-:S04]  /*04d0*/  @!P1 FSEL R21, R21, RZ, !P3 ;  /* 0x000000ff15159208 */ /* 0x000fc80005800000 */
[----:B------:R-:W-:Y:S02]  /*04e0*/  @!P0 FSEL R25, R25, RZ, !P4 ;  /* 0x000000ff19198208 */ /* 0x000fe40006000000 */
[----:B------:R-:W-:Y:S02]  /*04f0*/  @!P1 F2FP.F16.F32.PACK_AB R18, RZ, R21 ;  /* 0x00000015ff12923e */ /* 0x000fe400000000ff */
[----:B------:R-:W-:Y:S01]  /*0500*/  @!P0 F2FP.F16.F32.PACK_AB R19, RZ, R25 ;  /* 0x00000019ff13823e */ /* 0x000fe200000000ff */
[----:B-1----:R-:W-:Y:S06]  /*0510*/  @P5 BRA `(.L_x_1727) ;  /* 0x0000000000285947 */ /* 0x002fec0003800000 */
[----:B------:R-:W0:Y:S01]  /*0520*/  LDC.64 R2, c[0x0][0x3a0] ;  /* 0x0000e800ff027b82 */ /* 0x000e220000000a00 */
[----:B------:R-:W-:Y:S01]  /*0530*/  LEA R7, R15, R14, 0x9 ;  /* 0x0000000e0f077211 */ /* 0x000fe200078e48ff */
        /* <DEDUP_REMOVED lines=8> */
.L_x_1727:
[----:B------:R-:W-:Y:S05]  /*05c0*/  BSYNC.RECONVERGENT B0 ;  /* 0x0000000000007941 */ /* 0x000fea0003800200 */
.L_x_1726:
[-C--:B------:R-:W-:Y:S02]  /*05d0*/  ISETP.GE.AND P1, PT, R14, R17.reuse, PT ;  /* 0x000000110e00720c */ /* 0x080fe40003f26270 */
[----:B------:R-:W-:-:S11]  /*05e0*/  ISETP.GE.AND P0, PT, R4, R17, PT ;  /* 0x000000110400720c */ /* 0x000fd60003f06270 */
[----:B------:R-:W-:Y:S05]  /*05f0*/  @P1 EXIT ;  /* 0x000000000000194d */ /* 0x000fea0003800000 */
[----:B0-----:R-:W0:Y:S01]  /*0600*/  LDC.64 R2, c[0x0][0x3a0] ;  /* 0x0000e800ff027b82 */ /* 0x001e220000000a00 */
[----:B-----5:R-:W-:Y:S01]  /*0610*/  @!P0 HADD2.F32 R8, -RZ, R8.H0_H0 ;  /* 0x20000008ff088230 */ /* 0x020fe20000004100 */
[----:B------:R-:W-:Y:S01]  /*0620*/  LEA R15, R15, R14, 0x9 ;  /* 0x0000000e0f0f7211 */ /* 0x000fe200078e48ff */
[----:B------:R-:W-:-:S03]  /*0630*/  @!P0 HADD2.F32 R0, -RZ, R0.H0_H0 ;  /* 0x20000000ff008230 */ /* 0x000fc60000004100 */
[----:B------:R-:W-:Y:S02]  /*0640*/  @!P0 FMUL.FTZ R8, R8, 0.16666667163372039795 ;  /* 0x3e2aaaab08088820 */ /* 0x000fe40000410000 */
[----:B------:R-:W-:-:S04]  /*0650*/  @!P0 FSETP.GEU.FTZ.AND P1, PT, |R0|, 3, PT ;  /* 0x404000000000880b */ /* 0x000fc80003f3e200 */
[----:B------:R-:W-:-:S04]  /*0660*/  @!P0 FSEL R8, R8, RZ, !P1 ;  /* 0x000000ff08088208 */ /* 0x000fc80004800000 */
[----:B------:R-:W-:Y:S01]  /*0670*/  @!P0 F2FP.F16.F32.PACK_AB R4, RZ, R8 ;  /* 0x00000008ff04823e */ /* 0x000fe200000000ff */
[----:B0-----:R-:W-:-:S05]  /*0680*/  IMAD.WIDE.U32 R2, R15, 0x2, R2 ;  /* 0x000000020f027825 */ /* 0x001fca00078e0002 */
[----:B------:R-:W-:Y:S01]  /*0690*/  STG.E.U16 desc[UR4][R2.64], R4 ;  /* 0x0000000402007986 */ /* 0x000fe2000c101504 */
[----:B------:R-:W-:Y:S05]  /*06a0*/  EXIT ;  /* 0x000000000000794d */ /* 0x000fea0003800000 */
.L_x_1728:
        /* <DEDUP_REMOVED lines=13> */
.L_x_5911:


//--------------------- .text._ZN2at6native29vectorized_elementwise_kernelILi2EZZZNS0_68_GLOBAL__N__08176361_30_ActivationHardsigmoidKernel_cu_1520ed90_310227hardsigmoid_backward_kernelERNS_18TensorIteratorBaseEENKUlvE_clEvENKUlvE1_clEvEUlN3c104HalfES8_E_St5arrayIPcLm3EEEEviT0_T1_ --------------------------
	.section	.text._ZN2at6native29vectorized_elementwise_kernelILi2EZZZNS0_68_GLOBAL__N__08176361_30_ActivationHardsigmoidKernel_cu_1520ed90_310227hardsigmoid_backward_kernelERNS_18TensorIteratorBaseEENKUlvE_clEvENKUlvE1_clEvEUlN3c104HalfES8_E_St5arrayIPcLm3EEEEviT0_T1_,"ax",@progbits
	.align	128
        .global         _ZN2at6native29vectorized_elementwise_kernelILi2EZZZNS0_68_GLOBAL__N__08176361_30_ActivationHardsigmoidKernel_cu_1520ed90_310227hardsigmoid_backward_kernelERNS_18TensorIteratorBaseEENKUlvE_clEvENKUlvE1_clEvEUlN3c104HalfES8_E_St5arrayIPcLm3EEEEviT0_T1_
        .type           _ZN2at6native29vectorized_elementwise_kernelILi2EZZZNS0_68_GLOBAL__N__08176361_30_ActivationHardsigmoidKernel_cu_1520ed90_310227hardsigmoid_backward_kernelERNS_18TensorIteratorBaseEENKUlvE_clEvENKUlvE1_clEvEUlN3c104HalfES8_E_St5arrayIPcLm3EEEEviT0_T1_,@function
        .size           _ZN2at6native29vectorized_elementwise_kernelILi2EZZZNS0_68_GLOBAL__N__08176361_30_ActivationHardsigmoidKernel_cu_1520ed90_310227hardsigmoid_backward_kernelERNS_18TensorIteratorBaseEENKUlvE_clEvENKUlvE1_clEvEUlN3c104HalfES8_E_St5arrayIPcLm3EEEEviT0_T1_,(.L_x_5912 - _ZN2at6native29vectorized_elementwise_kernelILi2EZZZNS0_68_GLOBAL__N__08176361_30_ActivationHardsigmoidKernel_cu_1520ed90_310227hardsigmoid_backward_kernelERNS_18TensorIteratorBaseEENKUlvE_clEvENKUlvE1_clEvEUlN3c104HalfES8_E_St5arrayIPcLm3EEEEviT0_T1_)
        .other          _ZN2at6native29vectorized_elementwise_kernelILi2EZZZNS0_68_GLOBAL__N__08176361_30_ActivationHardsigmoidKernel_cu_1520ed90_310227hardsigmoid_backward_kernelERNS_18TensorIteratorBaseEENKUlvE_clEvENKUlvE1_clEvEUlN3c104HalfES8_E_St5arrayIPcLm3EEEEviT0_T1_,@"STO_CUDA_ENTRY STV_DEFAULT"
_ZN2at6native29vectorized_elementwise_kernelILi2EZZZNS0_68_GLOBAL__N__08176361_30_ActivationHardsigmoidKernel_cu_1520ed90_310227hardsigmoid_backward_kernelERNS_18TensorIteratorBaseEENKUlvE_clEvENKUlvE1_clEvEUlN3c104HalfES8_E_St5arrayIPcLm3EEEEviT0_T1_:
.text._ZN2at6native29vectorized_elementwise_kernelILi2EZZZNS0_68_GLOBAL__N__08176361_30_ActivationHardsigmoidKernel_cu_1520ed90_310227hardsigmoid_backward_kernelERNS_18TensorIteratorBaseEENKUlvE_clEvENKUlvE1_clEvEUlN3c104HalfES8_E_St5arrayIPcLm3EEEEviT0_T1_:
        /* <DEDUP_REMOVED lines=12> */
[----:B------:R-:W-:Y:S01]  /*00c0*/  @!P0 IADD3 R27, PT, PT, R3, 0x80, RZ ;  /* 0x00000080031b8810 */ /* 0x000fe20007ffe0ff */
[----:B------:R-:W0:Y:S01]  /*00d0*/  @!P0 LDC.64 R20, c[0x0][0x3a8] ;  /* 0x0000ea00ff148b82 */ /* 0x000e220000000a00 */
[----:B------:R-:W-:Y:S02]  /*00e0*/  @!P0 IADD3 R11, PT, PT, R0, R3, RZ ;  /* 0x00000003000b8210 */ /* 0x000fe40007ffe0ff */
[----:B------:R-:W-:-:S05]  /*00f0*/  ISETP.GE.U32.AND P1, PT, R27, R2, PT ;  /* 0x000000021b00720c */ /* 0x000fca0003f26070 */
[----:B------:R-:W1:Y:S08]  /*0100*/  @!P0 LDC.64 R34, c[0x0][0x3b0] ;  /* 0x0000ec00ff228b82 */ /* 0x000e700000000a00 */
        /* <DEDUP_REMOVED lines=11> */
[----:B------:R-:W-:Y:S02]  /*01c0*/  ISETP.GE.U32.AND P3, PT, R27, R2, PT ;  /* 0x000000021b00720c */ /* 0x000fe40003f66070 */
[----:B------:R-:W5:Y:S01]  /*01d0*/  @!P2 LDC.64 R36, c[0x0][0x3b0] ;  /* 0x0000ec00ff24ab82 */ /* 0x000f620000000a00 */
[----:B-1----:R-:W-:-:S05]  /*01e0*/  @!P0 IMAD.WIDE.U32 R34, R11, 0x2, R34 ;  /* 0x000000020b228825 */ /* 0x002fca00078e0022 */
[----:B------:R1:W3:Y:S05]  /*01f0*/  @!P0 LDG.E.U16 R16, desc[UR4][R34.64] ;  /* 0x0000000422108981 */ /* 0x0002ea000c1e1500 */
[----:B------:R-:W-:Y:S01]  /*0200*/  @!P3 IADD3 R11, PT, PT, R0, R27, RZ ;  /* 0x0000001b000bb210 */ /* 0x000fe20007ffe0ff */
[----:B------:R-:W-:Y:S01]  /*0210*/  @!P3 VIADD R27, R27, 0x80 ;  /* 0x000000801b1bb836 */ /* 0x000fe20000000000 */
[----:B------:R-:W5:Y:S04]  /*0220*/  @!P3 LDC.64 R32, c[0x0][0x3a8] ;  /* 0x0000ea00ff20bb82 */ /* 0x000f680000000a00 */
[----:B------:R-:W-:-:S04]  /*0230*/  ISETP.GE.U32.AND P0, PT, R27, R2, PT ;  /* 0x000000021b00720c */ /* 0x000fc80003f06070 */
[----:B------:R-:W5:Y:S01]  /*0240*/  @!P3 LDC.64 R30, c[0x0][0x3b0] ;  /* 0x0000ec00ff1ebb82 */ /* 0x000f620000000a00 */
[----:B------:R-:W-:Y:S01]  /*0250*/  PRMT R12, RZ, 0x7610, R12 ;  /* 0x00007610ff0c7816 */ /* 0x000fe2000000000c */
[----:B--2---:R-:W-:Y:S01]  /*0260*/  @!P1 IMAD.WIDE.U32 R18, R17, 0x2, R18 ;  /* 0x0000000211129825 */ /* 0x004fe200078e0012 */
[----:B------:R-:W-:-:S03]  /*0270*/  PRMT R25, RZ, 0x7610, R25 ;  /* 0x00007610ff197816 */ /* 0x000fc60000000019 */
[----:B0-----:R-:W-:Y:S01]  /*0280*/  @!P1 IMAD.WIDE.U32 R28, R17, 0x2, R28 ;  /* 0x00000002111c9825 */ /* 0x001fe200078e001c */
[----:B------:R-:W2:Y:S02]  /*0290*/  @!P1 LDG.E.U16 R12, desc[UR4][R18.64] ;  /* 0x00000004120c9981 */ /* 0x000ea4000c1e1500 */
[----:B-1----:R-:W0:Y:S01]  /*02a0*/  @!P0 LDC.64 R34, c[0x0][0x3a8] ;  /* 0x0000ea00ff228b82 */ /* 0x002e220000000a00 */
[C---:B----4-:R-:W-:Y:S01]  /*02b0*/  @!P2 IMAD.WIDE.U32 R14, R13.reuse, 0x2, R14 ;  /* 0x000000020d0ea825 */ /* 0x050fe200078e000e */
[----:B------:R1:W4:Y:S03]  /*02c0*/  @!P1 LDG.E.U16 R25, desc[UR4][R28.64] ;  /* 0x000000041c199981 */ /* 0x000326000c1e1500 */
[----:B-----5:R-:W-:-:S04]  /*02d0*/  @!P2 IMAD.WIDE.U32 R36, R13, 0x2, R36 ;  /* 0x000000020d24a825 */ /* 0x020fc800078e0024 */
[----:B------:R-:W-:Y:S01]  /*02e0*/  @!P0 IMAD.IADD R13, R0, 0x1, R27 ;  /* 0x00000001000d8824 */ /* 0x000fe200078e021b */
[----:B------:R-:W-:Y:S01]  /*02f0*/  @!P0 IADD3 R27, PT, PT, R27, 0x80, RZ ;  /* 0x000000801b1b8810 */ /* 0x000fe20007ffe0ff */
[----:B-1----:R-:W1:Y:S03]  /*0300*/  @!P0 LDC.64 R28, c[0x0][0x3b0] ;  /* 0x0000ec00ff1c8b82 */ /* 0x002e660000000a00 */
[----:B------:R-:W-:Y:S01]  /*0310*/  ISETP.GE.U32.AND P1, PT, R27, R2, PT ;  /* 0x000000021b00720c */ /* 0x000fe20003f26070 */
[C---:B------:R-:W-:Y:S01]  /*0320*/  @!P3 IMAD.WIDE.U32 R32, R11.reuse, 0x2, R32 ;  /* 0x000000020b20b825 */ /* 0x040fe200078e0020 */
[----:B------:R-:W-:Y:S02]  /*0330*/  PRMT R21, RZ, 0x7610, R21 ;  /* 0x00007610ff157816 */ /* 0x000fe40000000015 */
[----:B------:R-:W-:Y:S01]  /*0340*/  PRMT R19, RZ, 0x7610, R19 ;  /* 0x00007610ff137816 */ /* 0x000fe20000000013 */
[----:B------:R-:W-:-:S03]  /*0350*/  @!P3 IMAD.WIDE.U32 R30, R11, 0x2, R30 ;  /* 0x000000020b1eb825 */ /* 0x000fc600078e001e */
[----:B------:R5:W4:Y:S04]  /*0360*/  @!P2 LDG.E.U16 R21, desc[UR4][R14.64] ;  /* 0x000000040e15a981 */ /* 0x000b28000c1e1500 */
[----:B------:R1:W4:Y:S01]  /*0370*/  @!P2 LDG.E.U16 R19, desc[UR4][R36.64] ;  /* 0x000000042413a981 */ /* 0x000322000c1e1500 */
[----:B------:R-:W-:Y:S02]  /*0380*/  @!P1 IMAD.IADD R11, R0, 0x1, R27 ;  /* 0x00000001000b9824 */ /* 0x000fe400078e021b */
[----:B------:R-:W-:Y:S01]  /*0390*/  @!P1 VIADD R27, R27, 0x80 ;  /* 0x000000801b1b9836 */ /* 0x000fe20000000000 */
[----:B-----5:R-:W5:Y:S04]  /*03a0*/  @!P1 LDC.64 R14, c[0x0][0x3a8] ;  /* 0x0000ea00ff0e9b82 */ /* 0x020f680000000a00 */
[----:B------:R-:W-:-:S02]  /*03b0*/  ISETP.GE.U32.AND P2, PT, R27, R2, PT ;  /* 0x000000021b00720c */ /* 0x000fc40003f46070 */
[----:B------:R-:W-:Y:S01]  /*03c0*/  PRMT R24, RZ, 0x7610, R24 ;  /* 0x00007610ff187816 */ /* 0x000fe20000000018 */
[C---:B0-----:R-:W-:Y:S01]  /*03d0*/  @!P0 IMAD.WIDE.U32 R34, R13.reuse, 0x2, R34 ;  /* 0x000000020d228825 */ /* 0x041fe200078e0022 */
[----:B------:R-:W-:Y:S02]  /*03e0*/  PRMT R20, RZ, 0x7610, R20 ;  /* 0x00007610ff147816 */ /* 0x000fe40000000014 */
[----:B------:R-:W-:Y:S01]  /*03f0*/  PRMT R17, RZ, 0x7610, R17 ;  /* 0x00007610ff117816 */ /* 0x000fe20000000011 */
[----:B-1----:R-:W-:Y:S01]  /*0400*/  @!P0 IMAD.WIDE.U32 R28, R13, 0x2, R28 ;  /* 0x000000020d1c8825 */ /* 0x002fe200078e001c */
[----:B------:R0:W4:Y:S01]  /*0410*/  @!P3 LDG.E.U16 R24, desc[UR4][R30.64] ;  /* 0x000000041e18b981 */ /* 0x000122000c1e1500 */
[----:B------:R-:W-:Y:S01]  /*0420*/  PRMT R13, RZ, 0x7610, R13 ;  /* 0x00007610ff0d7816 */ /* 0x000fe2000000000d */
[----:B------:R-:W1:Y:S02]  /*0430*/  @!P1 LDC.64 R36, c[0x0][0x3b0] ;  /* 0x0000ec00ff249b82 */ /* 0x000e640000000a00 */
[----:B------:R-:W4:Y:S04]  /*0440*/  @!P0 LDG.E.U16 R20, desc[UR4][R34.64] ;  /* 0x0000000422148981 */ /* 0x000f28000c1e1500 */
[----:B------:R5:W4:Y:S01]  /*0450*/  @!P0 LDG.E.U16 R13, desc[UR4][R28.64] ;  /* 0x000000041c0d8981 */ /* 0x000b22000c1e1500 */
[----:B0-----:R-:W-:Y:S01]  /*0460*/  @!P2 IADD3 R30, PT, PT, R0, R27, RZ ;  /* 0x0000001b001ea210 */ /* 0x001fe20007ffe0ff */
[----:B------:R-:W-:-:S05]  /*0470*/  @!P2 VIADD R27, R27, 0x80 ;  /* 0x000000801b1ba836 */ /* 0x000fca0000000000 */
[----:B------:R-:W-:Y:S01]  /*0480*/  ISETP.GE.U32.AND P0, PT, R27, R2, PT ;  /* 0x000000021b00720c */ /* 0x000fe20003f06070 */
[----:B-----5:R-:W-:Y:S01]  /*0490*/  @!P1 IMAD.WIDE.U32 R14, R11, 0x2, R14 ;  /* 0x000000020b0e9825 */ /* 0x020fe200078e000e */
[----:B------:R-:W-:Y:S01]  /*04a0*/  PRMT R23, RZ, 0x7610, R23 ;  /* 0x00007610ff177816 */ /* 0x000fe20000000017 */
[----:B------:R-:W0:Y:S03]  /*04b0*/  @!P2 LDC.64 R28, c[0x0][0x3b0] ;  /* 0x0000ec00ff1cab82 */ /* 0x000e260000000a00 */
[----:B------:R5:W4:Y:S04]  /*04c0*/  @!P1 LDG.E.U16 R17, desc[UR4][R14.64] ;  /* 0x000000040e119981 */ /* 0x000b28000c1e1500 */
[----:B------:R1:W4:Y:S03]  /*04d0*/  @!P3 LDG.E.U16 R23, desc[UR4][R32.64] ;  /* 0x000000042017b981 */ /* 0x000326000c1e1500 */
[----:B-----5:R-:W5:Y:S01]  /*04e0*/  @!P0 LDC.64 R14, c[0x0][0x3a8] ;  /* 0x0000ea00ff0e8b82 */ /* 0x020f620000000a00 */
[----:B------:R-:W-:-:S07]  /*04f0*/  @!P0 IADD3 R27, PT, PT, R0, R27, RZ ;  /* 0x0000001b001b8210 */ /* 0x000fce0007ffe0ff */
[----:B-1----:R-:W1:Y:S01]  /*0500*/  @!P2 LDC.64 R32, c[0x0][0x3a8] ;  /* 0x0000ea00ff20ab82 */ /* 0x002e620000000a00 */
[----:B------:R-:W-:Y:S01]  /*0510*/  @!P1 IMAD.WIDE.U32 R36, R11, 0x2, R36 ;  /* 0x000000020b249825 */ /* 0x000fe200078e0024 */
[----:B------:R-:W-:-:S03]  /*0520*/  PRMT R11, RZ, 0x7610, R11 ;  /* 0x00007610ff0b7816 */ /* 0x000fc6000000000b */
[----:B-----5:R-:W-:-:S03]  /*0530*/  @!P0 IMAD.WIDE.U32 R34, R27, 0x2, R14 ;  /* 0x000000021b228825 */ /* 0x020fc600078e000e */
[----:B------:R-:W5:Y:S01]  /*0540*/  @!P0 LDC.64 R14, c[0x0][0x3b0] ;  /* 0x0000ec00ff0e8b82 */ /* 0x000f620000000a00 */
[----:B-1----:R-:W-:-:S04]  /*0550*/  @!P2 IMAD.WIDE.U32 R32, R30, 0x2, R32 ;  /* 0x000000021e20a825 */ /* 0x002fc800078e0020 */
[----:B0-----:R-:W-:Y:S01]  /*0560*/  @!P2 IMAD.WIDE.U32 R30, R30, 0x2, R28 ;  /* 0x000000021e1ea825 */ /* 0x001fe200078e001c */
[----:B------:R-:W-:Y:S01]  /*0570*/  PRMT R28, RZ, 0x7610, R28 ;  /* 0x00007610ff1c7816 */ /* 0x000fe2000000001c */
[----:B------:R0:W4:Y:S01]  /*0580*/  @!P2 LDG.E.U16 R11, desc[UR4][R32.64] ;  /* 0x00000004200ba981 */ /* 0x000122000c1e1500 */
[----:B------:R-:W-:-:S04]  /*0590*/  PRMT R18, RZ, 0x7610, R18 ;  /* 0x00007610ff127816 */ /* 0x000fc80000000012 */
[----:B------:R-:W4:Y:S01]  /*05a0*/  @!P2 LDG.E.U16 R28, desc[UR4][R30.64] ;  /* 0x000000041e1ca981 */ /* 0x000f22000c1e1500 */
[----:B------:R-:W-:-:S03]  /*05b0*/  PRMT R29, RZ, 0x7610, R29 ;  /* 0x00007610ff1d7816 */ /* 0x000fc6000000001d */
[----:B------:R-:W4:Y:S01]  /*05c0*/  @!P1 LDG.E.U16 R18, desc[UR4][R36.64] ;  /* 0x0000000424129981 */ /* 0x000f22000c1e1500 */
[----:B-----5:R-:W-:Y:S01]  /*05d0*/  @!P0 IMAD.WIDE.U32 R14, R27, 0x2, R14 ;  /* 0x000000021b0e8825 */ /* 0x020fe200078e000e */
[----:B------:R-:W-:Y:S02]  /*05e0*/  PRMT R27, RZ, 0x7610, R27 ;  /* 0x00007610ff1b7816 */ /* 0x000fe4000000001b */
[----:B------:R-:W5:Y:S04]  /*05f0*/  @!P0 LDG.E.U16 R29, desc[UR4][R34.64] ;  /* 0x00000004221d8981 */ /* 0x000f68000c1e1500 */
[----:B------:R1:W5:Y:S01]  /*0600*/  @!P0 LDG.E.U16 R27, desc[UR4][R14.64] ;  /* 0x000000040e1b8981 */ /* 0x000362000c1e1500 */
[----:B0-----:R-:W-:-:S05]  /*0610*/  VIADD R33, R3, 0x100 ;  /* 0x0000010003217836 */ /* 0x001fca0000000000 */
[----:B------:R-:W-:Y:S02]  /*0620*/  ISETP.GE.U32.AND P3, PT, R33, R2, PT ;  /* 0x000000022100720c */ /* 0x000fe40003f66070 */
[----:B------:R-:W-:-:S04]  /*0630*/  IADD3 R33, PT, PT, R3, 0x80, RZ ;  /* 0x0000008003217810 */ /* 0x000fc80007ffe0ff */
[-C--:B------:R-:W-:Y:S02]  /*0640*/  ISETP.GE.U32.AND P5, PT, R33, R2.reuse, PT ;  /* 0x000000022100720c */ /* 0x080fe40003fa6070 */
[----:B------:R-:W-:-:S13]  /*0650*/  ISETP.GE.U32.AND P2, PT, R3, R2, PT ;  /* 0x000000020300720c */ /* 0x000fda0003f46070 */
[----:B-1----:R-:W0:Y:S01]  /*0660*/  @!P2 LDC.64 R14, c[0x0][0x3a0] ;  /* 0x0000e800ff0eab82 */ /* 0x002e220000000a00 */
[----:B------:R-:W-:Y:S04]  /*0670*/  BSSY.RECONVERGENT B0, `(.L_x_1730) ;  /* 0x000006b000007945 */ /* 0x000fe80003800200 */
[----:B------:R-:W-:Y:S01]  /*0680*/  BSSY.RELIABLE B1, `(.L_x_1731) ;  /* 0x0000063000017945 */ /* 0x000fe20003800100 */
[----:B---3--:R-:W-:-:S05]  /*0690*/  @!P2 HADD2.F32 R26, -RZ, R26.H0_H0 ;  /* 0x2000001aff1aa230 */ /* 0x008fca0000004100 */
[----:B------:R-:W-:Y:S01]  /*06a0*/  @!P2 FMUL.FTZ R26, R26, 0.16666667163372039795 ;  /* 0x3e2aaaab1a1aa820 */ /* 0x000fe20000410000 */
[----:B------:R-:W-:Y:S02]  /*06b0*/  @!P2 HADD2.F32 R16, -RZ, R16.H0_H0 ;  /* 0x20000010ff10a230 */ /* 0x000fe40000004100 */
[----:B--2---:R-:W-:Y:S02]  /*06c0*/  @!P5 HADD2.F32 R12, -RZ, R12.H0_H0 ;  /* 0x2000000cff0cd230 */ /* 0x004fe40000004100 */
[----:B----4-:R-:W-:-:S03]  /*06d0*/  @!P5 HADD2.F32 R25, -RZ, R25.H0_H0 ;  /* 0x20000019ff19d230 */ /* 0x010fc60000004100 */
[----:B------:R-:W-:Y:S02]  /*06e0*/  @!P5 FMUL.FTZ R12, R12, 0.16666667163372039795 ;  /* 0x3e2aaaab0c0cd820 */ /* 0x000fe40000410000 */
[----:B------:R-:W-:Y:S01]  /*06f0*/  @!P5 FSETP.GEU.FTZ.AND P1, PT, |R25|, 3, PT ;  /* 0x404000001900d80b */ /* 0x000fe20003f3e200 */
[----:B------:R-:W-:-:S03]  /*0700*/  VIADD R25, R3, 0x180 ;  /* 0x0000018003197836 */ /* 0x000fc60000000000 */
[----:B------:R-:W-:Y:S02]  /*0710*/  @!P5 FSEL R12, R12, RZ, !P1 ;  /* 0x000000ff0c0cd208 */ /* 0x000fe40004800000 */
[----:B------:R-:W-:Y:S02]  /*0720*/  ISETP.GE.U32.AND P0, PT, R25, R2, PT ;  /* 0x000000021900720c */ /* 0x000fe40003f06070 */
[----:B------:R-:W-:Y:S02]  /*0730*/  IADD3 R25, PT, PT, R3, 0x200, RZ ;  /* 0x0000020003197810 */ /* 0x000fe40007ffe0ff */
[----:B------:R-:W-:Y:S01]  /*0740*/  @!P5 F2FP.F16.F32.PACK_AB R4, RZ, R12 ;  /* 0x0000000cff04d23e */ /* 0x000fe200000000ff */
[----:B------:R-:W-:Y:S02]  /*0750*/  @!P3 HADD2.F32 R21, -RZ, R21.H0_H0 ;  /* 0x20000015ff15b230 */ /* 0x000fe40000004100 */
[----:B------:R-:W-:-:S03]  /*0760*/  @!P3 HADD2.F32 R19, -RZ, R19.H0_H0 ;  /* 0x20000013ff13b230 */ /* 0x000fc60000004100 */
[----:B------:R-:W-:Y:S01]  /*0770*/  @!P3 FMUL.FTZ R12, R21, 0.16666667163372039795 ;  /* 0x3e2aaaab150cb820 */ /* 0x000fe20000410000 */
[-C--:B------:R-:W-:Y:S02]  /*0780*/  ISETP.GE.U32.AND P1, PT, R25, R2.reuse, PT ;  /* 0x000000021900720c */ /* 0x080fe40003f26070 */
[----:B------:R-:W-:Y:S02]  /*0790*/  IADD3 R21, PT, PT, R3, 0x300, RZ ;  /* 0x0000030003157810 */ /* 0x000fe40007ffe0ff */
[----:B------:R-:W-:Y:S02]  /*07a0*/  @!P3 FSETP.GEU.FTZ.AND P5, PT, |R19|, 3, PT ;  /* 0x404000001300b80b */ /* 0x000fe40003fbe200 */
[----:B------:R-:W-:Y:S02]  /*07b0*/  @!P2 FSETP.GEU.FTZ.AND P4, PT, |R16|, 3, PT ;  /* 0x404000001000a80b */ /* 0x000fe40003f9e200 */
[----:B------:R-:W-:Y:S02]  /*07c0*/  @!P3 FSEL R12, R12, RZ, !P5 ;  /* 0x000000ff0c0cb208 */ /* 0x000fe40006800000 */
[----:B------:R-:W-:Y:S01]  /*07d0*/  ISETP.GE.U32.AND P5, PT, R21, R2, PT ;  /* 0x000000021500720c */ /* 0x000fe20003fa6070 */
[----:B------:R-:W-:Y:S01]  /*07e0*/  VIADD R19, R3, 0x280 ;  /* 0x0000028003137836 */ /* 0x000fe20000000000 */
[----:B------:R-:W-:Y:S01]  /*07f0*/  @!P2 FSEL R26, R26, RZ, !P4 ;  /* 0x000000ff1a1aa208 */ /* 0x000fe20006000000 */
[----:B------:R-:W-:-:S03]  /*0800*/  @!P2 IMAD.IADD R25, R0, 0x1, R3 ;  /* 0x000000010019a824 */ /* 0x000fc600078e0203 */
[----:B------:R-:W-:Y:S01]  /*0810*/  ISETP.GE.U32.AND P4, PT, R19, R2, PT ;  /* 0x000000021300720c */ /* 0x000fe20003f86070 */
[----:B0-----:R-:W-:Y:S01]  /*0820*/  @!P2 IMAD.WIDE.U32 R14, R25, 0x2, R14 ;  /* 0x00000002190ea825 */ /* 0x001fe200078e000e */
[----:B------:R-:W-:Y:S02]  /*0830*/  @!P2 F2FP.F16.F32.PACK_AB R22, RZ, R26 ;  /* 0x0000001aff16a23e */ /* 0x000fe400000000ff */
[----:B------:R-:W-:Y:S01]  /*0840*/  IADD3 R19, PT, PT, R3, 0x380, RZ ;  /* 0x0000038003137810 */ /* 0x000fe20007ffe0ff */
[----:B------:R-:W-:Y:S02]  /*0850*/  @!P1 HADD2.F32 R20, -RZ, R20.H0_H0 ;  /* 0x20000014ff149230 */ /* 0x000fe40000004100 */
[----:B------:R-:W-:Y:S01]  /*0860*/  @!P1 HADD2.F32 R13, -RZ, R13.H0_H0 ;  /* 0x2000000dff0d9230 */ /* 0x000fe20000004100 */
[----:B------:R-:W-:Y:S01]  /*0870*/  @!P3 F2FP.F16.F32.PACK_AB R5, RZ, R12 ;  /* 0x0000000cff05b23e */ /* 0x000fe200000000ff */
[----:B------:R-:W-:Y:S01]  /*0880*/  @!P0 HADD2.F32 R24, -RZ, R24.H0_H0 ;  /* 0x20000018ff188230 */ /* 0x000fe20000004100 */
[----:B------:R-:W-:Y:S01]  /*0890*/  ISETP.GE.U32.AND P3, PT, R19, R2, PT ;  /* 0x000000021300720c */ /* 0x000fe20003f66070 */
[----:B------:R0:W-:Y:S01]  /*08a0*/  @!P2 STG.E.U16 desc[UR4][R14.64], R22 ;  /* 0x000000160e00a986 */ /* 0x0001e2000c101504 */
[----:B------:R-:W-:-:S02]  /*08b0*/  @!P2 IMAD.MOV.U32 R3, RZ, RZ, R33 ;  /* 0x000000ffff03a224 */ /* 0x000fc400078e0021 */
[----:B------:R-:W-:Y:S01]  /*08c0*/  @!P1 FMUL.FTZ R20, R20, 0.16666667163372039795 ;  /* 0x3e2aaaab14149820 */ /* 0x000fe20000410000 */
[----:B------:R-:W-:Y:S02]  /*08d0*/  @!P1 FSETP.GEU.FTZ.AND P2, PT, |R13|, 3, PT ;  /* 0x404000000d00980b */ /* 0x000fe40003f5e200 */
[----:B------:R-:W-:Y:S01]  /*08e0*/  @!P0 FSETP.GEU.FTZ.AND P6, PT, |R24|, 3, PT ;  /* 0x404000001800880b */ /* 0x000fe20003fde200 */
[----:B------:R-:W-:Y:S01]  /*08f0*/  @!P0 HADD2.F32 R23, -RZ, R23.H0_H0 ;  /* 0x20000017ff178230 */ /* 0x000fe20000004100 */
[----:B------:R-:W-:-:S04]  /*0900*/  @!P1 FSEL R20, R20, RZ, !P2 ;  /* 0x000000ff14149208 */ /* 0x000fc80005000000 */
[----:B------:R-:W-:Y:S01]  /*0910*/  @!P0 FMUL.FTZ R23, R23, 0.16666667163372039795 ;  /* 0x3e2aaaab17178820 */ /* 0x000fe20000410000 */
[----:B------:R-:W-:-:S04]  /*0920*/  @!P4 HADD2.F32 R17, -RZ, R17.H0_H0 ;  /* 0x20000011ff11c230 */ /* 0x000fc80000004100 */
[----:B------:R-:W-:Y:S01]  /*0930*/  @!P0 FSEL R23, R23, RZ, !P6 ;  /* 0x000000ff17178208 */ /* 0x000fe20007000000 */
[----:B------:R-:W-:-:S03]  /*0940*/  @!P4 FMUL.FTZ R17, R17, 0.16666667163372039795 ;  /* 0x3e2aaaab1111c820 */ /* 0x000fc60000410000 */
[----:B------:R-:W-:Y:S02]  /*0950*/  @!P0 F2FP.F16.F32.PACK_AB R6, RZ, R23 ;  /* 0x00000017ff06823e */ /* 0x000fe400000000ff */
[----:B------:R-:W-:Y:S01]  /*0960*/  @!P1 F2FP.F16.F32.PACK_AB R7, RZ, R20 ;  /* 0x00000014ff07923e */ /* 0x000fe200000000ff */
[----:B------:R-:W-:Y:S02]  /*0970*/  @!P5 HADD2.F32 R11, -RZ, R11.H0_H0 ;  /* 0x2000000bff0bd230 */ /* 0x000fe40000004100 */
[----:B------:R-:W-:-:S03]  /*0980*/  @!P5 HADD2.F32 R28, -RZ, R28.H0_H0 ;  /* 0x2000001cff1cd230 */ /* 0x000fc60000004100 */
[----:B------:R-:W-:Y:S02]  /*0990*/  @!P5 FMUL.FTZ R11, R11, 0.16666667163372039795 ;  /* 0x3e2aaaab0b0bd820 */ /* 0x000fe40000410000 */
[----:B------:R-:W-:Y:S01]  /*09a0*/  @!P5 FSETP.GEU.FTZ.AND P2, PT, |R28|, 3, PT ;  /* 0x404000001c00d80b */ /* 0x000fe20003f5e200 */
[----:B------:R-:W-:-:S03]  /*09b0*/  @!P4 HADD2.F32 R18, -RZ, R18.H0_H0 ;  /* 0x20000012ff12c230 */ /* 0x000fc60000004100 */
[----:B------:R-:W-:Y:S01]  /*09c0*/  @!P5 FSEL R11, R11, RZ, !P2 ;  /* 0x000000ff0b0bd208 */ /* 0x000fe20005000000 */
[----:B-----5:R-:W-:Y:S01]  /*09d0*/  @!P3 HADD2.F32 R29, -RZ, R29.H0_H0 ;  /* 0x2000001dff1db230 */ /* 0x020fe20000004100 */
[----:B------:R-:W-:Y:S02]  /*09e0*/  ISETP.GE.U32.AND P2, PT, R3, R2, PT ;  /* 0x000000020300720c */ /* 0x000fe40003f46070 */
[----:B------:R-:W-:Y:S01]  /*09f0*/  @!P4 FSETP.GEU.FTZ.AND P0, PT, |R18|, 3, PT ;  /* 0x404000001200c80b */ /* 0x000fe20003f1e200 */
[----:B------:R-:W-:Y:S02]  /*0a00*/  @!P3 HADD2.F32 R27, -RZ, R27.H0_H0 ;  /* 0x2000001bff1bb230 */ /* 0x000fe40000004100 */
[----:B------:R-:W-:Y:S01]  /*0a10*/  @!P3 FMUL.FTZ R29, R29, 0.16666667163372039795 ;  /* 0x3e2aaaab1d1db820 */ /* 0x000fe20000410000 */
[----:B------:R-:W-:Y:S02]  /*0a20*/  @!P4 FSEL R17, R17, RZ, !P0 ;  /* 0x000000ff1111c208 */ /* 0x000fe40004000000 */
[----:B------:R-:W-:-:S04]  /*0a30*/  @!P3 FSETP.GEU.FTZ.AND P0, PT, |R27|, 3, PT ;  /* 0x404000001b00b80b */ /* 0x000fc80003f1e200 */
[----:B------:R-:W-:Y:S02]  /*0a40*/  @!P3 FSEL R29, R29, RZ, !P0 ;  /* 0x000000ff1d1db208 */ /* 0x000fe40004000000 */
[----:B------:R-:W-:Y:S02]  /*0a50*/  @!P4 F2FP.F16.F32.PACK_AB R8, RZ, R17 ;  /* 0x00000011ff08c23e */ /* 0x000fe400000000ff */
[----:B------:R-:W-:Y:S02]  /*0a60*/  @!P5 F2FP.F16.F32.PACK_AB R9, RZ, R11 ;  /* 0x0000000bff09d23e */ /* 0x000fe400000000ff */
[----:B------:R-:W-:Y:S01]  /*0a70*/  @!P3 F2FP.F16.F32.PACK_AB R10, RZ, R29 ;  /* 0x0000001dff0ab23e */ /* 0x000fe200000000ff */
        /* <DEDUP_REMOVED lines=9> */
[----:B------:R-:W-:Y:S01]  /*0b10*/  IADD3 R11, PT, PT, R0, R3, RZ ;  /* 0x00000003000b7210 */ /* 0x000fe20007ffe0ff */
[----:B------:R-:W-:-:S04]  /*0b20*/  VIADD R3, R3, 0x80 ;  /* 0x0000008003037836 */ /* 0x000fc80000000000 */
[----:B0-----:R-:W-:-:S05]  /*0b30*/  IMAD.WIDE.U32 R12, R11, 0x2, R12 ;  /* 0x000000020b0c7825 */ /* 0x001fca00078e000c */
[----:B------:R0:W-:Y:S02]  /*0b40*/  STG.E.U16 desc[UR4][R12.64], R5 ;  /* 0x000000050c007986 */ /* 0x0001e4000c101504 */
.L_x_1732:
[----:B------:R-:W-:-:S13]  /*0b50*/  ISETP.GE.U32.AND P0, PT, R3, R2, PT ;  /* 0x000000020300720c */ /* 0x000fda0003f06070 */
[----:B------:R-:W-:Y:S05]  /*0b60*/  @P0 BRA `(.L_x_1734) ;  /* 0x0000000000300947 */ /* 0x000fea0003800000 */
[----:B0-----:R-:W0:Y:S01]  /*0b70*/  LDC.64 R4, c[0x0][0x3a0] ;  /* 0x0000e800ff047b82 */ /* 0x001e220000000a00 */
[----:B------:R-:W-:Y:S01]  /*0b80*/  IADD3 R11, PT, PT, R0, R3, RZ ;  /* 0x00000003000b7210 */ /* 0x000fe20007ffe0ff */
[----:B------:R-:W-:-:S04]  /*0b90*/  VIADD R3, R3, 0x80 ;  /* 0x0000008003037836 */ /* 0x000fc80000000000 */
[----:B0-----:R-:W-:-:S05]  /*0ba0*/  IMAD.WIDE.U32 R4, R11, 0x2, R4 ;  /* 0x000000020b047825 */ /* 0x001fca00078e0004 */
[----:B------:R1:W-:Y:S02]  /*0bb0*/  STG.E.U16 desc[UR4][R4.64], R6 ;  /* 0x0000000604007986 */ /* 0x0003e4000c101504 */
.L_x_1733:
[----:B------:R-:W-:-:S13]  /*0bc0*/  ISETP.GE.U32.AND P0, PT, R3, R2, PT ;  /* 0x000000020300720c */ /* 0x000fda0003f06070 */
[----:B------:R-:W-:Y:S05]  /*0bd0*/  @P0 BRA `(.L_x_1735) ;  /* 0x0000000000340947 */ /* 0x000fea0003800000 */
[----:B01----:R-:W0:Y:S01]  /*0be0*/  LDC.64 R4, c[0x0][0x3a0] ;  /* 0x0000e800ff047b82 */ /* 0x003e220000000a00 */
[----:B------:R-:W-:Y:S01]  /*0bf0*/  IADD3 R11, PT, PT, R0, R3, RZ ;  /* 0x00000003000b7210 */ /* 0x000fe20007ffe0ff */
[----:B------:R-:W-:-:S04]  /*0c00*/  VIADD R3, R3, 0x80 ;  /* 0x0000008003037836 */ /* 0x000fc80000000000 */
[----:B0-----:R-:W-:-:S05]  /*0c10*/  IMAD.WIDE.U32 R4, R11, 0x2, R4 ;  /* 0x000000020b047825 */ /* 0x001fca00078e0004 */
[----:B------:R1:W-:Y:S02]  /*0c20*/  STG.E.U16 desc[UR4][R4.64], R7 ;  /* 0x0000000704007986 */ /* 0x0003e4000c101504 */
.L_x_1734:
[----:B------:R-:W-:-:S13]  /*0c30*/  ISETP.GE.U32.AND P0, PT, R3, R2, PT ;  /* 0x000000020300720c */ /* 0x000fda0003f06070 */
[----:B------:R-:W-:Y:S05]  /*0c40*/  @P0 BREAK.RELIABLE B1 ;  /* 0x0000000000010942 */ /* 0x000fea0003800100 */
[----:B------:R-:W-:Y:S05]  /*0c50*/  @P0 BRA `(.L_x_1736) ;  /* 0x0000000000300947 */ /* 0x000fea0003800000 */
[----:B01----:R-:W0:Y:S01]  /*0c60*/  LDC.64 R4, c[0x0][0x3a0] ;  /* 0x0000e800ff047b82 */ /* 0x003e220000000a00 */
[----:B------:R-:W-:Y:S01]  /*0c70*/  IADD3 R7, PT, PT, R0, R3, RZ ;  /* 0x0000000300077210 */ /* 0x000fe20007ffe0ff */
[----:B------:R-:W-:-:S04]  /*0c80*/  VIADD R3, R3, 0x80 ;  /* 0x0000008003037836 */ /* 0x000fc80000000000 */
[----:B0-----:R-:W-:-:S05]  /*0c90*/  IMAD.WIDE.U32 R4, R7, 0x2, R4 ;  /* 0x0000000207047825 */ /* 0x001fca00078e0004 */
[----:B------:R2:W-:Y:S02]  /*0ca0*/  STG.E.U16 desc[UR4][R4.64], R8 ;  /* 0x0000000804007986 */ /* 0x0005e4000c101504 */
.L_x_1735:
[----:B------:R-:W-:Y:S05]  /*0cb0*/  BSYNC.RELIABLE B1 ;  /* 0x0000000000017941 */ /* 0x000fea0003800100 */
.L_x_1731:
[----:B------:R-:W-:-:S13]  /*0cc0*/  ISETP.GE.U32.AND P0, PT, R3, R2, PT ;  /* 0x000000020300720c */ /* 0x000fda0003f06070 */
[----:B012---:R-:W0:Y:S01]  /*0cd0*/  @!P0 LDC.64 R4, c[0x0][0x3a0] ;  /* 0x0000e800ff048b82 */ /* 0x007e220000000a00 */
[----:B------:R-:W-:Y:S01]  /*0ce0*/  @!P0 IADD3 R7, PT, PT, R0, R3, RZ ;  /* 0x0000000300078210 */ /* 0x000fe20007ffe0ff */
[----:B------:R-:W-:-:S04]  /*0cf0*/  @!P0 VIADD R3, R3, 0x80 ;  /* 0x0000008003038836 */ /* 0x000fc80000000000 */
[----:B0-----:R-:W-:-:S05]  /*0d00*/  @!P0 IMAD.WIDE.U32 R4, R7, 0x2, R4 ;  /* 0x0000000207048825 */ /* 0x001fca00078e0004 */
[----:B------:R2:W-:Y:S02]  /*0d10*/  @!P0 STG.E.U16 desc[UR4][R4.64], R9 ;  /* 0x0000000904008986 */ /* 0x0005e4000c101504 */
.L_x_1736:
[----:B------:R-:W-:Y:S05]  /*0d20*/  BSYNC.RECONVERGENT B0 ;  /* 0x0000000000007941 */ /* 0x000fea0003800200 */
.L_x_1730:
[----:B------:R-:W-:Y:S05]  /*0d30*/  WARPSYNC.ALL ;  /* 0x0000000000007948 */ /* 0x000fea0003800000 */
[----:B------:R-:W-:-:S13]  /*0d40*/  ISETP.GE.U32.AND P0, PT, R3, R2, PT ;  /* 0x000000020300720c */ /* 0x000fda0003f06070 */
[----:B------:R-:W-:Y:S05]  /*0d50*/  @P0 EXIT ;  /* 0x000000000000094d */ /* 0x000fea0003800000 */
[----:B012---:R-:W0:Y:S01]  /*0d60*/  LDC.64 R4, c[0x0][0x3a0] ;  /* 0x0000e800ff047b82 */ /* 0x007e220000000a00 */
[----:B------:R-:W-:-:S05]  /*0d70*/  IADD3 R3, PT, PT, R0, R3, RZ ;  /* 0x0000000300037210 */ /* 0x000fca0007ffe0ff */
[----:B0-----:R-:W-:-:S05]  /*0d80*/  IMAD.WIDE.U32 R2, R3, 0x2, R4 ;  /* 0x0000000203027825 */ /* 0x001fca00078e0004 */
[----:B------:R-:W-:Y:S01]  /*0d90*/  STG.E.U16 desc[UR4][R2.64], R10 ;  /* 0x0000000a02007986 */ /* 0x000fe2000c101504 */
[----:B------:R-:W-:Y:S05]  /*0da0*/  EXIT ;  /* 0x000000000000794d */ /* 0x000fea0003800000 */
.L_x_1729:
[----:B------:R-:W0:Y:S01]  /*0db0*/  S2R R2, SR_TID.X ;  /* 0x0000000000027919 */ /* 0x000e220000002100 */
[----:B------:R-:W1:Y:S08]  /*0dc0*/  LDC.64 R6, c[0x0][0x3b0] ;  /* 0x0000ec00ff067b82 */ /* 0x000e700000000a00 */
[----:B------:R-:W2:Y:S01]  /*0dd0*/  LDC.64 R4, c[0x0][0x3a8] ;  /* 0x0000ea00ff047b82 */ /* 0x000ea20000000a00 */
[----:B-1----:R-:W-:-:S04]  /*0de0*/  IMAD.WIDE.U32 R6, R0, 0x2, R6 ;  /* 0x0000000200067825 */ /* 0x002fc800078e0006 */
[----:B0-----:R-:W-:-:S04]  /*0df0*/  IMAD.WIDE.U32 R12, R2, 0x4, R6 ;  /* 0x00000004020c7825 */ /* 0x001fc800078e0006 */
[----:B--2---:R-:W-:Y:S01]  /*0e00*/  IMAD.WIDE.U32 R4, R0, 0x2, R4 ;  /* 0x0000000200047825 */ /* 0x004fe200078e0004 */
[----:B------:R-:W2:Y:S04]  /*0e10*/  LDG.E R9, desc[UR4][R12.64] ;  /* 0x000000040c097981 */ /* 0x000ea8000c1e1900 */
[----:B------:R-:W3:Y:S01]  /*0e20*/  LDG.E R14, desc[UR4][R12.64+0x200] ;  /* 0x000200040c0e7981 */ /* 0x000ee2000c1e1900 */
[----:B------:R-:W-:Y:S02]  /*0e30*/  IMAD.WIDE.U32 R10, R2, 0x4, R4 ;  /* 0x00000004020a7825 */ /* 0x000fe400078e0004 */
[----:B------:R-:W0:Y:S01]  /*0e40*/  LDC.64 R4, c[0x0][0x3a0] ;  /* 0x0000e800ff047b82 */ /* 0x000e220000000a00 */
[----:B------:R-:W4:Y:S04]  /*0e50*/  LDG.E R15, desc[UR4][R12.64+0x400] ;  /* 0x000400040c0f7981 */ /* 0x000f28000c1e1900 */
[----:B------:R-:W5:Y:S04]  /*0e60*/  LDG.E R7, desc[UR4][R10.64] ;  /* 0x000000040a077981 */ /* 0x000f68000c1e1900 */
[----:B------:R1:W4:Y:S04]  /*0e70*/  LDG.E R16, desc[UR4][R12.64+0x600] ;  /* 0x000600040c107981 */ /* 0x000328000c1e1900 */
[----:B------:R-:W4:Y:S04]  /*0e80*/  LDG.E R8, desc[UR4][R10.64+0x200] ;  /* 0x000200040a087981 */ /* 0x000f28000c1e1900 */
[----:B------:R-:W4:Y:S04]  /*0e90*/  LDG.E R3, desc[UR4][R10.64+0x400] ;  /* 0x000400040a037981 */ /* 0x000f28000c1e1900 */
[----:B------:R4:W4:Y:S01]  /*0ea0*/  LDG.E R6, desc[UR4][R10.64+0x600] ;  /* 0x000600040a067981 */ /* 0x000922000c1e1900 */
[----:B0-----:R-:W-:-:S04]  /*0eb0*/  IMAD.WIDE.U32 R4, R0, 0x2, R4 ;  /* 0x0000000200047825 */ /* 0x001fc800078e0004 */
[----:B------:R-:W-:-:S04]  /*0ec0*/  IMAD.WIDE.U32 R4, R2, 0x4, R4 ;  /* 0x0000000402047825 */ /* 0x000fc800078e0004 */
[--C-:B--2---:R-:W-:Y:S02]  /*0ed0*/  HADD2.F32 R18, -RZ, R9.reuse.H0_H0 ;  /* 0x20000009ff127230 */ /* 0x104fe40000004100 */
[----:B------:R-:W-:-:S03]  /*0ee0*/  HADD2.F32 R9, -RZ, R9.H1_H1 ;  /* 0x30000009ff097230 */ /* 0x000fc60000004100 */
[----:B------:R-:W-:Y:S02]  /*0ef0*/  FSETP.GEU.FTZ.AND P0, PT, |R18|, 3, PT ;  /* 0x404000001200780b */ /* 0x000fe40003f1e200 */
[----:B------:R-:W-:Y:S01]  /*0f00*/  FSETP.GEU.FTZ.AND P1, PT, |R9|, 3, PT ;  /* 0x404000000900780b */ /* 0x000fe20003f3e200 */
[--C-:B-----5:R-:W-:Y:S02]  /*0f10*/  HADD2.F32 R17, -RZ, R7.reuse.H0_H0 ;  /* 0x20000007ff117230 */ /* 0x120fe40000004100 */
[----:B------:R-:W-:Y:S02]  /*0f20*/  HADD2.F32 R7, -RZ, R7.H1_H1 ;  /* 0x30000007ff077230 */ /* 0x000fe40000004100 */
[----:B---3--:R-:W-:Y:S02]  /*0f30*/  HADD2.F32 R9, -RZ, R14.H0_H0 ;  /* 0x2000000eff097230 */ /* 0x008fe40000004100 */
[----:B------:R-:W-:Y:S01]  /*0f40*/  FMUL.FTZ R17, R17, 0.16666667163372039795 ;  /* 0x3e2aaaab11117820 */ /* 0x000fe20000410000 */
[----:B-1----:R-:W-:-:S04]  /*0f50*/  FMUL.FTZ R12, R7, 0.16666667163372039795 ;  /* 0x3e2aaaab070c7820 */ /* 0x002fc80000410000 */
[----:B------:R-:W-:Y:S02]  /*0f60*/  FSEL R7, R17, RZ, !P0 ;  /* 0x000000ff11077208 */ /* 0x000fe40004000000 */
[----:B------:R-:W-:Y:S01]  /*0f70*/  FSETP.GEU.FTZ.AND P0, PT, |R9|, 3, PT ;  /* 0x404000000900780b */ /* 0x000fe20003f1e200 */
[----:B----4-:R-:W-:Y:S02]  /*0f80*/  HADD2.F32 R9, -RZ, R15.H0_H0 ;  /* 0x2000000fff097230 */ /* 0x010fe40000004100 */
[----:B------:R-:W-:Y:S02]  /*0f90*/  HADD2.F32 R10, -RZ, R16.H0_H0 ;  /* 0x20000010ff0a7230 */ /* 0x000fe40000004100 */
[--C-:B------:R-:W-:Y:S01]  /*0fa0*/  HADD2.F32 R0, -RZ, R8.reuse.H0_H0 ;  /* 0x20000008ff007230 */ /* 0x100fe20000004100 */
[----:B------:R-:W-:Y:S01]  /*0fb0*/  FSETP.GEU.FTZ.AND P2, PT, |R9|, 3, PT ;  /* 0x404000000900780b */ /* 0x000fe20003f5e200 */
[----:B------:R-:W-:Y:S01]  /*0fc0*/  HADD2.F32 R9, -RZ, R3.H0_H0 ;  /* 0x20000003ff097230 */ /* 0x000fe20000004100 */
[----:B------:R-:W-:Y:S01]  /*0fd0*/  FSETP.GEU.FTZ.AND P4, PT, |R10|, 3, PT ;  /* 0x404000000a00780b */ /* 0x000fe20003f9e200 */
[----:B------:R-:W-:-:S02]  /*0fe0*/  HADD2.F32 R8, -RZ, R8.H1_H1 ;  /* 0x30000008ff087230 */ /* 0x000fc40000004100 */
[----:B------:R-:W-:Y:S02]  /*0ff0*/  HADD2.F32 R3, -RZ, R3.H1_H1 ;  /* 0x30000003ff037230 */ /* 0x000fe40000004100 */
[--C-:B------:R-:W-:Y:S02]  /*1000*/  HADD2.F32 R10, -RZ, R6.reuse.H0_H0 ;  /* 0x20000006ff0a7230 */ /* 0x100fe40000004100 */
[----:B------:R-:W-:Y:S02]  /*1010*/  HADD2.F32 R11, -RZ, R6.H1_H1 ;  /* 0x30000006ff0b7230 */ /* 0x000fe40000004100 */
[----:B------:R-:W-:Y:S02]  /*1020*/  HADD2.F32 R14, -RZ, R14.H1_H1 ;  /* 0x3000000eff0e7230 */ /* 0x000fe40000004100 */
[----:B------:R-:W-:Y:S02]  /*1030*/  HADD2.F32 R15, -RZ, R15.H1_H1 ;  /* 0x3000000fff0f7230 */ /* 0x000fe40000004100 */
[----:B------:R-:W-:Y:S01]  /*1040*/  HADD2.F32 R16, -RZ, R16.H1_H1 ;  /* 0x30000010ff107230 */ /* 0x000fe20000004100 */
[----:B------:R-:W-:Y:S01]  /*1050*/  FSEL R12, R12, RZ, !P1 ;  /* 0x000000ff0c0c7208 */ /* 0x000fe20004800000 */
[----:B------:R-:W-:Y:S01]  /*1060*/  FMUL.FTZ R0, R0, 0.16666667163372039795 ;  /* 0x3e2aaaab00007820 */ /* 0x000fe20000410000 */
[----:B------:R-:W-:Y:S01]  /*1070*/  FMUL.FTZ R8, R8, 0.16666667163372039795 ;  /* 0x3e2aaaab08087820 */ /* 0x000fe20000410000 */
[----:B------:R-:W-:Y:S01]  /*1080*/  FMUL.FTZ R9, R9, 0.16666667163372039795 ;  /* 0x3e2aaaab09097820 */ /* 0x000fe20000410000 */
[----:B------:R-:W-:Y:S01]  /*1090*/  FMUL.FTZ R6, R3, 0.16666667163372039795 ;  /* 0x3e2aaaab03067820 */ /* 0x000fe20000410000 */
[----:B------:R-:W-:Y:S01]  /*10a0*/  FMUL.FTZ R10, R10, 0.16666667163372039795 ;  /* 0x3e2aaaab0a0a7820 */ /* 0x000fe20000410000 */
[----:B------:R-:W-:Y:S01]  /*10b0*/  FMUL.FTZ R11, R11, 0.16666667163372039795 ;  /* 0x3e2aaaab0b0b7820 */ /* 0x000fe20000410000 */
        /* <DEDUP_REMOVED lines=9> */
[----:B------:R-:W-:Y:S02]  /*1150*/  F2FP.F16.F32.PACK_AB R7, R12, R7 ;  /* 0x000000070c07723e */ /* 0x000fe400000000ff */
[----:B------:R-:W-:Y:S02]  /*1160*/  F2FP.F16.F32.PACK_AB R3, R3, R0 ;  /* 0x000000000303723e */ /* 0x000fe400000000ff */
[----:B------:R-:W-:Y:S02]  /*1170*/  F2FP.F16.F32.PACK_AB R9, R6, R9 ;  /* 0x000000090609723e */ /* 0x000fe400000000ff */
[----:B------:R-:W-:Y:S01]  /*1180*/  F2FP.F16.F32.PACK_AB R11, R11, R10 ;  /* 0x0000000a0b0b723e */ /* 0x000fe200000000ff */
[----:B------:R-:W-:Y:S04]  /*1190*/  STG.E desc[UR4][R4.64], R7 ;  /* 0x0000000704007986 */ /* 0x000fe8000c101904 */
[----:B------:R-:W-:Y:S04]  /*11a0*/  STG.E desc[UR4][R4.64+0x200], R3 ;  /* 0x0002000304007986 */ /* 0x000fe8000c101904 */
[----:B------:R-:W-:Y:S04]  /*11b0*/  STG.E desc[UR4][R4.64+0x400], R9 ;  /* 0x0004000904007986 */ /* 0x000fe8000c101904 */
[----:B------:R-:W-:Y:S01]  /*11c0*/  STG.E desc[UR4][R4.64+0x600], R11 ;  /* 0x0006000b04007986 */ /* 0x000fe2000c101904 */
[----:B------:R-:W-:Y:S05]  /*11d0*/  EXIT ;  /* 0x000000000000794d */ /* 0x000fea0003800000 */
.L_x_1737:
        /* <DEDUP_REMOVED lines=10> */
.L_x_5912:


//--------------------- .text._ZN2at6native29vectorized_elementwise_kernelILi4EZZZNS0_68_GLOBAL__N__08176361_30_ActivationHardsigmoidKernel_cu_1520ed90_310227hardsigmoid_backward_kernelERNS_18TensorIteratorBaseEENKUlvE_clEvENKUlvE1_clEvEUlN3c104HalfES8_E_St5arrayIPcLm3EEEEviT0_T1_ --------------------------
	.section	.text._ZN2at6native29vectorized_elementwise_kernelILi4EZZZNS0_68_GLOBAL__N__08176361_30_ActivationHardsigmoidKernel_cu_1520ed90_310227hardsigmoid_backward_kernelERNS_18TensorIteratorBaseEENKUlvE_clEvENKUlvE1_clEvEUlN3c104HalfES8_E_St5arrayIPcLm3EEEEviT0_T1_,"ax",@progbits
	.align	128
        .global         _ZN2at6native29vectorized_elementwise_kernelILi4EZZZNS0_68_GLOBAL__N__08176361_30_ActivationHardsigmoidKernel_cu_1520ed90_310227hardsigmoid_backward_kernelERNS_18TensorIteratorBaseEENKUlvE_clEvENKUlvE1_clEvEUlN3c104HalfES8_E_St5arrayIPcLm3EEEEviT0_T1_
        .type           _ZN2at6native29vectorized_elementwise_kernelILi4EZZZNS0_68_GLOBAL__N__08176361_30_ActivationHardsigmoidKernel_cu_1520ed90_310227hardsigmoid_backward_kernelERNS_18TensorIteratorBaseEENKUlvE_clEvENKUlvE1_clEvEUlN3c104HalfES8_E_St5arrayIPcLm3EEEEviT0_T1_,@function
        .size           _ZN2at6native29vectorized_elementwise_kernelILi4EZZZNS0_68_GLOBAL__N__08176361_30_ActivationHardsigmoidKernel_cu_1520ed90_310227hardsigmoid_backward_kernelERNS_18TensorIteratorBaseEENKUlvE_clEvENKUlvE1_clEvEUlN3c104HalfES8_E_St5arrayIPcLm3EEEEviT0_T1_,(.L_x_5913 - _ZN2at6native29vectorized_elementwise_kernelILi4EZZZNS0_68_GLOBAL__N__08176361_30_ActivationHardsigmoidKernel_cu_1520ed90_310227hardsigmoid_backward_kernelERNS_18TensorIteratorBaseEENKUlvE_clEvENKUlvE1_clEvEUlN3c104HalfES8_E_St5arrayIPcLm3EEEEviT0_T1_)
        .other          _ZN2at6native29vectorized_elementwise_kernelILi4EZZZNS0_68_GLOBAL__N__08176361_30_ActivationHardsigmoidKernel_cu_1520ed90_310227hardsigmoid_backward_kernelERNS_18TensorIteratorBaseEENKUlvE_clEvENKUlvE1_clEvEUlN3c104HalfES8_E_St5arrayIPcLm3EEEEviT0_T1_,@"STO_CUDA_ENTRY STV_DEFAULT"
_ZN2at6native29vectorized_elementwise_kernelILi4EZZZNS0_68_GLOBAL__N__08176361_30_ActivationHardsigmoidKernel_cu_1520ed90_310227hardsigmoid_backward_kernelERNS_18TensorIteratorBaseEENKUlvE_clEvENKUlvE1_clEvEUlN3c104HalfES8_E_St5arrayIPcLm3EEEEviT0_T1_:
.text._ZN2at6native29vectorized_elementwise_kernelILi4EZZZNS0_68_GLOBAL__N__08176361_30_ActivationHardsigmoidKernel_cu_1520ed90_310227hardsigmoid_backward_kernelERNS_18TensorIteratorBaseEENKUlvE_clEvENKUlvE1_clEvEUlN3c104HalfES8_E_St5arrayIPcLm3EEEEviT0_T1_:
        /* <DEDUP_REMOVED lines=181> */
.L_x_1741:
[----:B------:R-:W-:-:S13]  /*0b50*/  ISETP.GE.U32.AND P0, PT, R3, R2, PT ;  /* 0x000000020300720c */ /* 0x000fda0003f06070 */
[----:B------:R-:W-:Y:S05]  /*0b60*/  @P0 BRA `(.L_x_1743) ;  /* 0x0000000000300947 */ /* 0x000fea0003800000 */
[----:B0-----:R-:W0:Y:S01]  /*0b70*/  LDC.64 R4, c[0x0][0x3a0] ;  /* 0x0000e800ff047b82 */ /* 0x001e220000000a00 */
[----:B------:R-:W-:Y:S01]  /*0b80*/  IADD3 R11, PT, PT, R0, R3, RZ ;  /* 0x00000003000b7210 */ /* 0x000fe20007ffe0ff */
[----:B------:R-:W-:-:S04]  /*0b90*/  VIADD R3, R3, 0x80 ;  /* 0x0000008003037836 */ /* 0x000fc80000000000 */
[----:B0-----:R-:W-:-:S05]  /*0ba0*/  IMAD.WIDE.U32 R4, R11, 0x2, R4 ;  /* 0x000000020b047825 */ /* 0x001fca00078e0004 */
[----:B------:R1:W-:Y:S02]  /*0bb0*/  STG.E.U16 desc[UR4][R4.64], R6 ;  /* 0x0000000604007986 */ /* 0x0003e4000c101504 */
.L_x_1742:
[----:B------:R-:W-:-:S13]  /*0bc0*/  ISETP.GE.U32.AND P0, PT, R3, R2, PT ;  /* 0x000000020300720c */ /* 0x000fda0003f06070 */
[----:B------:R-:W-:Y:S05]  /*0bd0*/  @P0 BRA `(.L_x_1744) ;  /* 0x0000000000340947 */ /* 0x000fea0003800000 */
[----:B01----:R-:W0:Y:S01]  /*0be0*/  LDC.64 R4, c[0x0][0x3a0] ;  /* 0x0000e800ff047b82 */ /* 0x003e220000000a00 */
[----:B------:R-:W-:Y:S01]  /*0bf0*/  IADD3 R11, PT, PT, R0, R3, RZ ;  /* 0x00000003000b7210 */ /* 0x000fe20007ffe0ff */
[----:B------:R-:W-:-:S04]  /*0c00*/  VIADD R3, R3, 0x80 ;  /* 0x0000008003037836 */ /* 0x000fc80000000000 */
[----:B0-----:R-:W-:-:S05]  /*0c10*/  IMAD.WIDE.U32 R4, R11, 0x2, R4 ;  /* 0x000000020b047825 */ /* 0x001fca00078e0004 */
[----:B------:R1:W-:Y:S02]  /*0c20*/  STG.E.U16 desc[UR4][R4.64], R7 ;  /* 0x0000000704007986 */ /* 0x0003e4000c101504 */
.L_x_1743:
        /* <DEDUP_REMOVED lines=8> */
.L_x_1744:
[----:B------:R-:W-:Y:S05]  /*0cb0*/  BSYNC.RELIABLE B1 ;  /* 0x0000000000017941 */ /* 0x000fea0003800100 */
.L_x_1740:
[----:B------:R-:W-:-:S13]  /*0cc0*/  ISETP.GE.U32.AND P0, PT, R3, R2, PT ;  /* 0x000000020300720c */ /* 0x000fda0003f06070 */
[----:B012---:R-:W0:Y:S01]  /*0cd0*/  @!P0 LDC.64 R4, c[0x0][0x3a0] ;  /* 0x0000e800ff048b82 */ /* 0x007e220000000a00 */
[----:B------:R-:W-:Y:S01]  /*0ce0*/  @!P0 IADD3 R7, PT, PT, R0, R3, RZ ;  /* 0x0000000300078210 */ /* 0x000fe20007ffe0ff */
[----:B------:R-:W-:-:S04]  /*0cf0*/  @!P0 VIADD R3, R3, 0x80 ;  /* 0x0000008003038836 */ /* 0x000fc80000000000 */
[----:B0-----:R-:W-:-:S05]  /*0d00*/  @!P0 IMAD.WIDE.U32 R4, R7, 0x2, R4 ;  /* 0x0000000207048825 */ /* 0x001fca00078e0004 */
[----:B------:R2:W-:Y:S02]  /*0d10*/  @!P0 STG.E.U16 desc[UR4][R4.64], R9 ;  /* 0x0000000904008986 */ /* 0x0005e4000c101504 */
.L_x_1745:
[----:B------:R-:W-:Y:S05]  /*0d20*/  BSYNC.RECONVERGENT B0 ;  /* 0x0000000000007941 */ /* 0x000fea0003800200 */
.L_x_1739:
        /* <DEDUP_REMOVED lines=8> */
.L_x_1738:
        /* <DEDUP_REMOVED lines=11> */
[----:B------:R3:W5:Y:S02]  /*0e60*/  LDG.E.64 R4, desc[UR4][R10.64+0x400] ;  /* 0x000400040a047981 */ /* 0x000764000c1e1b00 */
[----:B---3--:R-:W-:-:S04]  /*0e70*/  IMAD.WIDE.U32 R10, R0, 0x2, R14 ;  /* 0x00000002000a7825 */ /* 0x008fc800078e000e */
[----:B--2---:R-:W-:-:S05]  /*0e80*/  HADD2.F32 R7, -RZ, R18.H0_H0 ;  /* 0x20000012ff077230 */ /* 0x004fca0000004100 */
[----:B------:R-:W-:Y:S01]  /*0e90*/  FSETP.GEU.FTZ.AND P6, PT, |R7|, 3, PT ;  /* 0x404000000700780b */ /* 0x000fe20003fde200 */
[----:B----4-:R-:W-:Y:S02]  /*0ea0*/  HADD2.F32 R12, -RZ, R8.H0_H0 ;  /* 0x20000008ff0c7230 */ /* 0x010fe40000004100 */
[----:B-----5:R-:W-:Y:S02]  /*0eb0*/  HADD2.F32 R7, -RZ, R2.H0_H0 ;  /* 0x20000002ff077230 */ /* 0x020fe40000004100 */
[----:B------:R-:W-:Y:S02]  /*0ec0*/  HADD2.F32 R8, -RZ, R8.H1_H1 ;  /* 0x30000008ff087230 */ /* 0x000fe40000004100 */
[--C-:B------:R-:W-:Y:S02]  /*0ed0*/  HADD2.F32 R13, -RZ, R9.reuse.H0_H0 ;  /* 0x20000009ff0d7230 */ /* 0x100fe40000004100 */
[----:B------:R-:W-:Y:S01]  /*0ee0*/  FMUL.FTZ R0, R7, 0.16666667163372039795 ;  /* 0x3e2aaaab07007820 */ /* 0x000fe20000410000 */
[----:B------:R-:W-:Y:S01]  /*0ef0*/  HADD2.F32 R9, -RZ, R9.H1_H1 ;  /* 0x30000009ff097230 */ /* 0x000fe20000004100 */
[----:B------:R-:W-:Y:S01]  /*0f00*/  FSETP.GEU.FTZ.AND P1, PT, |R8|, 3, PT ;  /* 0x404000000800780b */ /* 0x000fe20003f3e200 */
[----:B------:R-:W-:-:S02]  /*0f10*/  IMAD.WIDE.U32 R6, R6, 0x8, R10 ;  /* 0x0000000806067825 */ /* 0x000fc400078e000a */
[----:B------:R-:W-:Y:S02]  /*0f20*/  FSEL R0, R0, RZ, !P6 ;  /* 0x000000ff00007208 */ /* 0x000fe40007000000 */
[----:B------:R-:W-:Y:S01]  /*0f30*/  FSETP.GEU.FTZ.AND P6, PT, |R9|, 3, PT ;  /* 0x404000000900780b */ /* 0x000fe20003fde200 */
[----:B------:R-:W-:Y:S02]  /*0f40*/  HADD2.F32 R8, -RZ, R3.H0_H0 ;  /* 0x20000003ff087230 */ /* 0x000fe40000004100 */
[----:B------:R-:W-:Y:S02]  /*0f50*/  HADD2.F32 R11, -RZ, R5.H0_H0 ;  /* 0x20000005ff0b7230 */ /* 0x000fe40000004100 */
[----:B------:R-:W-:Y:S02]  /*0f60*/  HADD2.F32 R16, -RZ, R18.H1_H1 ;  /* 0x30000012ff107230 */ /* 0x000fe40000004100 */
[----:B------:R-:W-:Y:S02]  /*0f70*/  HADD2.F32 R2, -RZ, R2.H1_H1 ;  /* 0x30000002ff027230 */ /* 0x000fe40000004100 */
[----:B------:R-:W-:-:S02]  /*0f80*/  HADD2.F32 R3, -RZ, R3.H1_H1 ;  /* 0x30000003ff037230 */ /* 0x000fc40000004100 */
[--C-:B------:R-:W-:Y:S02]  /*0f90*/  HADD2.F32 R9, -RZ, R4.reuse.H0_H0 ;  /* 0x20000004ff097230 */ /* 0x100fe40000004100 */
[----:B------:R-:W-:Y:S02]  /*0fa0*/  HADD2.F32 R10, -RZ, R4.H1_H1 ;  /* 0x30000004ff0a7230 */ /* 0x000fe40000004100 */
[----:B------:R-:W-:Y:S02]  /*0fb0*/  HADD2.F32 R5, -RZ, R5.H1_H1 ;  /* 0x30000005ff057230 */ /* 0x000fe40000004100 */
[--C-:B------:R-:W-:Y:S02]  /*0fc0*/  HADD2.F32 R17, -RZ, R19.reuse.H0_H0 ;  /* 0x20000013ff117230 */ /* 0x100fe40000004100 */
[----:B------:R-:W-:Y:S01]  /*0fd0*/  HADD2.F32 R18, -RZ, R19.H1_H1 ;  /* 0x30000013ff127230 */ /* 0x000fe20000004100 */
        /* <DEDUP_REMOVED lines=11> */
[----:B------:R-:W-:Y:S02]  /*1090*/  FSETP.GEU.FTZ.AND P0, PT, |R13|, 3, PT ;  /* 0x404000000d00780b */ /* 0x000fe40003f1e200 */
[----:B------:R-:W-:Y:S02]  /*10a0*/  FSEL R3, R2, RZ, !P5 ;  /* 0x000000ff02037208 */ /* 0x000fe40006800000 */
[----:B------:R-:W-:Y:S02]  /*10b0*/  FSEL R8, R8, RZ, !P4 ;  /* 0x000000ff08087208 */ /* 0x000fe40006000000 */
[----:B------:R-:W-:-:S02]  /*10c0*/  FSEL R5, R4, RZ, !P3 ;  /* 0x000000ff04057208 */ /* 0x000fc40005800000 */
[----:B------:R-:W-:Y:S02]  /*10d0*/  FSEL R9, R9, RZ, !P2 ;  /* 0x000000ff09097208 */ /* 0x000fe40005000000 */
[----:B------:R-:W-:Y:S02]  /*10e0*/  FSEL R10, R10, RZ, !P1 ;  /* 0x000000ff0a0a7208 */ /* 0x000fe40004800000 */
[----:B------:R-:W-:Y:S02]  /*10f0*/  FSEL R11, R11, RZ, !P0 ;  /* 0x000000ff0b0b7208 */ /* 0x000fe40004000000 */
[----:B------:R-:W-:Y:S02]  /*1100*/  FSEL R12, R12, RZ, !P6 ;  /* 0x000000ff0c0c7208 */ /* 0x000fe40007000000 */
[----:B------:R-:W-:Y:S02]  /*1110*/  F2FP.F16.F32.PACK_AB R4, R3, R0 ;  /* 0x000000000304723e */ /* 0x000fe400000000ff */
[----:B------:R-:W-:-:S02]  /*1120*/  F2FP.F16.F32.PACK_AB R5, R5, R8 ;  /* 0x000000080505723e */ /* 0x000fc400000000ff */
[----:B------:R-:W-:Y:S02]  /*1130*/  F2FP.F16.F32.PACK_AB R10, R10, R9 ;  /* 0x000000090a0a723e */ /* 0x000fe400000000ff */
[----:B------:R-:W-:Y:S01]  /*1140*/  F2FP.F16.F32.PACK_AB R11, R12, R11 ;  /* 0x0000000b0c0b723e */ /* 0x000fe200000000ff */
[----:B------:R-:W-:Y:S04]  /*1150*/  STG.E.64 desc[UR4][R6.64], R4 ;  /* 0x0000000406007986 */ /* 0x000fe8000c101b04 */
[----:B------:R-:W-:Y:S01]  /*1160*/  STG.E.64 desc[UR4][R6.64+0x400], R10 ;  /* 0x0004000a06007986 */ /* 0x000fe2000c101b04 */
[----:B------:R-:W-:Y:S05]  /*1170*/  EXIT ;  /* 0x000000000000794d */ /* 0x000fea0003800000 */
.L_x_1746:
        /* <DEDUP_REMOVED lines=16> */
.L_x_5913:


//--------------------- .text._ZN2at6native29vectorized_elementwise_kernelILi8EZZZNS0_68_GLOBAL__N__08176361_30_ActivationHardsigmoidKernel_cu_1520ed90_310227hardsigmoid_backward_kernelERNS_18TensorIteratorBaseEENKUlvE_clEvENKUlvE1_clEvEUlN3c104HalfES8_E_St5arrayIPcLm3EEEEviT0_T1_ --------------------------
	.section	.text._ZN2at6native29vectorized_elementwise_kernelILi8EZZZNS0_68_GLOBAL__N__08176361_30_ActivationHardsigmoidKernel_cu_1520ed90_310227hardsigmoid_backward_kernelERNS_18TensorIteratorBaseEENKUlvE_clEvENKUlvE1_clEvEUlN3c104HalfES8_E_St5arrayIPcLm3EEEEviT0_T1_,"ax",@progbits
	.align	128
        .global         _ZN2at6native29vectorized_elementwise_kernelILi8EZZZNS0_68_GLOBAL__N__08176361_30_ActivationHardsigmoidKernel_cu_1520ed90_310227hardsigmoid_backward_kernelERNS_18TensorIteratorBaseEENKUlvE_clEvENKUlvE1_clEvEUlN3c104HalfES8_E_St5arrayIPcLm3EEEEviT0_T1_
        .type           _ZN2at6native29vectorized_elementwise_kernelILi8EZZZNS0_68_GLOBAL__N__08176361_30_ActivationHardsigmoidKernel_cu_1520ed90_310227hardsigmoid_backward_kernelERNS_18TensorIteratorBaseEENKUlvE_clEvENKUlvE1_clEvEUlN3c104HalfES8_E_St5arrayIPcLm3EEEEviT0_T1_,@function
        .size           _ZN2at6native29vectorized_elementwise_kernelILi8EZZZNS0_68_GLOBAL__N__08176361_30_ActivationHardsigmoidKernel_cu_1520ed90_310227hardsigmoid_backward_kernelERNS_18TensorIteratorBaseEENKUlvE_clEvENKUlvE1_clEvEUlN3c104HalfES8_E_St5arrayIPcLm3EEEEviT0_T1_,(.L_x_5914 - _ZN2at6native29vectorized_elementwise_kernelILi8EZZZNS0_68_GLOBAL__N__08176361_30_ActivationHardsigmoidKernel_cu_1520ed90_310227hardsigmoid_backward_kernelERNS_18TensorIteratorBaseEENKUlvE_clEvENKUlvE1_clEvEUlN3c104HalfES8_E_St5arrayIPcLm3EEEEviT0_T1_)
        .other          _ZN2at6native29vectorized_elementwise_kernelILi8EZZZNS0_68_GLOBAL__N__08176361_30_ActivationHardsigmoidKernel_cu_1520ed90_310227hardsigmoid_backward_kernelERNS_18TensorIteratorBaseEENKUlvE_clEvENKUlvE1_clEvEUlN3c104HalfES8_E_St5arrayIPcLm3EEEEviT0_T1_,@"STO_CUDA_ENTRY STV_DEFAULT"
_ZN2at6native29vectorized_elementwise_kernelILi8EZZZNS0_68_GLOBAL__N__08176361_30_ActivationHardsigmoidKernel_cu_1520ed90_310227hardsigmoid_backward_kernelERNS_18TensorIteratorBaseEENKUlvE_clEvENKUlvE1_clEvEUlN3c104HalfES8_E_St5arrayIPcLm3EEEEviT0_T1_:
.text._ZN2at6native29vectorized_elementwise_kernelILi8EZZZNS0_68_GLOBAL__N__08176361_30_ActivationHardsigmoidKernel_cu_1520ed90_310227hardsigmoid_backward_kernelERNS_18TensorIteratorBaseEENKUlvE_clEvENKUlvE1_clEvEUlN3c104HalfES8_E_St5arrayIPcLm3EEEEviT0_T1_:
        /* <DEDUP_REMOVED lines=181> */
.L_x_1750:
[----:B------:R-:W-:-:S13]  /*0b50*/  ISETP.GE.U32.AND P0, PT, R3, R2, PT ;  /* 0x000000020300720c */ /* 0x000fda0003f06070 */
[----:B------:R-:W-:Y:S05]  /*0b60*/  @P0 BRA `(.L_x_1752) ;  /* 0x0000000000300947 */ /* 0x000fea0003800000 */
[----:B0-----:R-:W0:Y:S01]  /*0b70*/  LDC.64 R4, c[0x0][0x3a0] ;  /* 0x0000e800ff047b82 */ /* 0x001e220000000a00 */
[----:B------:R-:W-:Y:S01]  /*0b80*/  IADD3 R11, PT, PT, R0, R3, RZ ;  /* 0x00000003000b7210 */ /* 0x000fe20007ffe0ff */
[----:B------:R-:W-:-:S04]  /*0b90*/  VIADD R3, R3, 0x80 ;  /* 0x0000008003037836 */ /* 0x000fc80000000000 */
[----:B0-----:R-:W-:-:S05]  /*0ba0*/  IMAD.WIDE.U32 R4, R11, 0x2, R4 ;  /* 0x000000020b047825 */ /* 0x001fca00078e0004 */
[----:B------:R1:W-:Y:S02]  /*0bb0*/  STG.E.U16 desc[UR4][R4.64], R6 ;  /* 0x0000000604007986 */ /* 0x0003e4000c101504 */
.L_x_1751:
[----:B------:R-:W-:-:S13]  /*0bc0*/  ISETP.GE.U32.AND P0, PT, R3, R2, PT ;  /* 0x000000020300720c */ /* 0x000fda0003f06070 */
[----:B------:R-:W-:Y:S05]  /*0bd0*/  @P0 BRA `(.L_x_1753) ;  /* 0x0000000000340947 */ /* 0x000fea0003800000 */
[----:B01----:R-:W0:Y:S01]  /*0be0*/  LDC.64 R4, c[0x0][0x3a0] ;  /* 0x0000e800ff047b82 */ /* 0x003e220000000a00 */
[----:B------:R-:W-:Y:S01]  /*0bf0*/  IADD3 R11, PT, PT, R0, R3, RZ ;  /* 0x00000003000b7210 */ /* 0x000fe20007ffe0ff */
[----:B------:R-:W-:-:S04]  /*0c00*/  VIADD R3, R3, 0x80 ;  /* 0x0000008003037836 */ /* 0x000fc80000000000 */
[----:B0-----:R-:W-:-:S05]  /*0c10*/  IMAD.WIDE.U32 R4, R11, 0x2, R4 ;  /* 0x000000020b047825 */ /* 0x001fca00078e0004 */
[----:B------:R1:W-:Y:S02]  /*0c20*/  STG.E.U16 desc[UR4][R4.64], R7 ;  /* 0x0000000704007986 */ /* 0x0003e4000c101504 */
.L_x_1752:
        /* <DEDUP_REMOVED lines=8> */
.L_x_1753:
[----:B------:R-:W-:Y:S05]  /*0cb0*/  BSYNC.RELIABLE B1 ;  /* 0x0000000000017941 */ /* 0x000fea0003800100 */
.L_x_1749:
[----:B------:R-:W-:-:S13]  /*0cc0*/  ISETP.GE.U32.AND P0, PT, R3, R2, PT ;  /* 0x000000020300720c */ /* 0x000fda0003f06070 */
[----:B012---:R-:W0:Y:S01]  /*0cd0*/  @!P0 LDC.64 R4, c[0x0][0x3a0] ;  /* 0x0000e800ff048b82 */ /* 0x007e220000000a00 */
[----:B------:R-:W-:Y:S01]  /*0ce0*/  @!P0 IADD3 R7, PT, PT, R0, R3, RZ ;  /* 0x0000000300078210 */ /* 0x000fe20007ffe0ff */
[----:B------:R-:W-:-:S04]  /*0cf0*/  @!P0 VIADD R3, R3, 0x80 ;  /* 0x0000008003038836 */ /* 0x000fc80000000000 */
[----:B0-----:R-:W-:-:S05]  /*0d00*/  @!P0 IMAD.WIDE.U32 R4, R7, 0x2, R4 ;  /* 0x0000000207048825 */ /* 0x001fca00078e0004 */
[----:B------:R2:W-:Y:S02]  /*0d10*/  @!P0 STG.E.U16 desc[UR4][R4.64], R9 ;  /* 0x0000000904008986 */ /* 0x0005e4000c101504 */
.L_x_1754:
[----:B------:R-:W-:Y:S05]  /*0d20*/  BSYNC.RECONVERGENT B0 ;  /* 0x0000000000007941 */ /* 0x000fea0003800200 */
.L_x_1748:
        /* <DEDUP_REMOVED lines=8> */
.L_x_1747:
[----:B------:R-:W0:Y:S01]  /*0db0*/  S2R R2, SR_TID.X ;  /* 0x0000000000027919 */ /* 0x000e220000002100 */
[----:B------:R-:W1:Y:S08]  /*0dc0*/  LDC.64 R8, c[0x0][0x3a8] ;  /* 0x0000ea00ff087b82 */ /* 0x000e700000000a00 */
[----:B------:R-:W2:Y:S08]  /*0dd0*/  LDC.64 R4, c[0x0][0x3b0] ;  /* 0x0000ec00ff047b82 */ /* 0x000eb00000000a00 */
[----:B------:R-:W3:Y:S01]  /*0de0*/  LDC.64 R12, c[0x0][0x3a0] ;  /* 0x0000e800ff0c7b82 */ /* 0x000ee20000000a00 */
[----:B-1----:R-:W-:-:S04]  /*0df0*/  IMAD.WIDE.U32 R8, R0, 0x2, R8 ;  /* 0x0000000200087825 */ /* 0x002fc800078e0008 */
[----:B--2---:R-:W-:-:S04]  /*0e00*/  IMAD.WIDE.U32 R4, R0, 0x2, R4 ;  /* 0x0000000200047825 */ /* 0x004fc800078e0004 */
[----:B0-----:R-:W-:-:S04]  /*0e10*/  IMAD.WIDE.U32 R8, R2, 0x10, R8 ;  /* 0x0000001002087825 */ /* 0x001fc800078e0008 */
[----:B------:R-:W-:Y:S02]  /*0e20*/  IMAD.WIDE.U32 R4, R2, 0x10, R4 ;  /* 0x0000001002047825 */ /* 0x000fe400078e0004 */
[----:B------:R-:W2:Y:S04]  /*0e30*/  LDG.E.128 R8, desc[UR4][R8.64] ;  /* 0x0000000408087981 */ /* 0x000ea8000c1e1d00 */
[----:B------:R-:W4:Y:S01]  /*0e40*/  LDG.E.128 R4, desc[UR4][R4.64] ;  /* 0x0000000404047981 */ /* 0x000f22000c1e1d00 */
[----:B---3--:R-:W-:-:S04]  /*0e50*/  IMAD.WIDE.U32 R12, R0, 0x2, R12 ;  /* 0x00000002000c7825 */ /* 0x008fc800078e000c */
[----:B--2---:R-:W-:Y:S02]  /*0e60*/  HADD2.F32 R3, -RZ, R8.H0_H0 ;  /* 0x20000008ff037230 */ /* 0x004fe40000004100 */
[----:B----4-:R-:W-:-:S03]  /*0e70*/  HADD2.F32 R14, -RZ, R4.H0_H0 ;  /* 0x20000004ff0e7230 */ /* 0x010fc60000004100 */
[----:B------:R-:W-:Y:S01]  /*0e80*/  FMUL.FTZ R3, R3, 0.16666667163372039795 ;  /* 0x3e2aaaab03037820 */ /* 0x000fe20000410000 */
[--C-:B------:R-:W-:Y:S02]  /*0e90*/  HADD2.F32 R19, -RZ, R7.reuse.H0_H0 ;  /* 0x20000007ff137230 */ /* 0x100fe40000004100 */
[----:B------:R-:W-:Y:S01]  /*0ea0*/  HADD2.F32 R7, -RZ, R7.H1_H1 ;  /* 0x30000007ff077230 */ /* 0x000fe20000004100 */
[----:B------:R-:W-:Y:S01]  /*0eb0*/  FSETP.GEU.FTZ.AND P6, PT, |R14|, 3, PT ;  /* 0x404000000e00780b */ /* 0x000fe20003fde200 */
[----:B------:R-:W-:Y:S02]  /*0ec0*/  HADD2.F32 R15, -RZ, R4.H1_H1 ;  /* 0x30000004ff0f7230 */ /* 0x000fe40000004100 */
[--C-:B------:R-:W-:Y:S01]  /*0ed0*/  HADD2.F32 R16, -RZ, R5.reuse.H0_H0 ;  /* 0x20000005ff107230 */ /* 0x100fe20000004100 */
[----:B------:R-:W-:Y:S01]  /*0ee0*/  FSEL R4, R3, RZ, !P6 ;  /* 0x000000ff03047208 */ /* 0x000fe20007000000 */
[----:B------:R-:W-:Y:S02]  /*0ef0*/  HADD2.F32 R17, -RZ, R5.H1_H1 ;  /* 0x30000005ff117230 */ /* 0x000fe40000004100 */
[--C-:B------:R-:W-:Y:S01]  /*0f00*/  HADD2.F32 R18, -RZ, R6.reuse.H0_H0 ;  /* 0x20000006ff127230 */ /* 0x100fe20000004100 */
[----:B------:R-:W-:Y:S01]  /*0f10*/  FSETP.GEU.FTZ.AND P6, PT, |R7|, 3, PT ;  /* 0x404000000700780b */ /* 0x000fe20003fde200 */
[----:B------:R-:W-:-:S02]  /*0f20*/  HADD2.F32 R6, -RZ, R6.H1_H1 ;  /* 0x30000006ff067230 */ /* 0x000fc40000004100 */
[----:B------:R-:W-:Y:S02]  /*0f30*/  HADD2.F32 R5, -RZ, R10.H0_H0 ;  /* 0x2000000aff057230 */ /* 0x000fe40000004100 */
[----:B------:R-:W-:Y:S02]  /*0f40*/  HADD2.F32 R8, -RZ, R8.H1_H1 ;  /* 0x30000008ff087230 */ /* 0x000fe40000004100 */
[--C-:B------:R-:W-:Y:S02]  /*0f50*/  HADD2.F32 R0, -RZ, R9.reuse.H0_H0 ;  /* 0x20000009ff007230 */ /* 0x100fe40000004100 */
[----:B------:R-:W-:Y:S02]  /*0f60*/  HADD2.F32 R10, -RZ, R10.H1_H1 ;  /* 0x3000000aff0a7230 */ /* 0x000fe40000004100 */
[----:B------:R-:W-:Y:S02]  /*0f70*/  HADD2.F32 R9, -RZ, R9.H1_H1 ;  /* 0x30000009ff097230 */ /* 0x000fe40000004100 */
[----:B------:R-:W-:-:S02]  /*0f80*/  HADD2.F32 R7, -RZ, R11.H0_H0 ;  /* 0x2000000bff077230 */ /* 0x000fc40000004100 */
[----:B------:R-:W-:Y:S01]  /*0f90*/  HADD2.F32 R14, -RZ, R11.H1_H1 ;  /* 0x3000000bff0e7230 */ /* 0x000fe20000004100 */
[----:B------:R-:W-:Y:S01]  /*0fa0*/  FSETP.GEU.FTZ.AND P1, PT, |R6|, 3, PT ;  /* 0x404000000600780b */ /* 0x000fe20003f3e200 */
[----:B------:R-:W-:Y:S01]  /*0fb0*/  FMUL.FTZ R8, R8, 0.16666667163372039795 ;  /* 0x3e2aaaab08087820 */ /* 0x000fe20000410000 */
[----:B------:R-:W-:Y:S01]  /*0fc0*/  FMUL.FTZ R6, R5, 0.16666667163372039795 ;  /* 0x3e2aaaab05067820 */ /* 0x000fe20000410000 */
[----:B------:R-:W-:Y:S01]  /*0fd0*/  FMUL.FTZ R10, R10, 0.16666667163372039795 ;  /* 0x3e2aaaab0a0a7820 */ /* 0x000fe20000410000 */
[----:B------:R-:W-:Y:S01]  /*0fe0*/  FSETP.GEU.FTZ.AND P5, PT, |R15|, 3, PT ;  /* 0x404000000f00780b */ /* 0x000fe20003fbe200 */
[----:B------:R-:W-:Y:S01]  /*0ff0*/  FMUL.FTZ R0, R0, 0.16666667163372039795 ;  /* 0x3e2aaaab00007820 */ /* 0x000fe20000410000 */
[----:B------:R-:W-:Y:S01]  /*1000*/  FSETP.GEU.FTZ.AND P2, PT, |R18|, 3, PT ;  /* 0x404000001200780b */ /* 0x000fe20003f5e200 */
        /* <DEDUP_REMOVED lines=12> */
[----:B------:R-:W-:Y:S01]  /*10d0*/  FSEL R14, R14, RZ, !P6 ;  /* 0x000000ff0e0e7208 */ /* 0x000fe20007000000 */
[----:B------:R-:W-:Y:S01]  /*10e0*/  IMAD.WIDE.U32 R2, R2, 0x10, R12 ;  /* 0x0000001002027825 */ /* 0x000fe200078e000c */
[----:B------:R-:W-:Y:S02]  /*10f0*/  F2FP.F16.F32.PACK_AB R4, R5, R4 ;  /* 0x000000040504723e */ /* 0x000fe400000000ff */
[----:B------:R-:W-:Y:S02]  /*1100*/  F2FP.F16.F32.PACK_AB R6, R7, R6 ;  /* 0x000000060706723e */ /* 0x000fe400000000ff */
[----:B------:R-:W-:-:S02]  /*1110*/  F2FP.F16.F32.PACK_AB R5, R9, R0 ;  /* 0x000000000905723e */ /* 0x000fc400000000ff */
[----:B------:R-:W-:-:S05]  /*1120*/  F2FP.F16.F32.PACK_AB R7, R14, R11 ;  /* 0x0000000b0e07723e */ /* 0x000fca00000000ff */
[----:B------:R-:W-:Y:S01]  /*1130*/  STG.E.128 desc[UR4][R2.64], R4 ;  /* 0x0000000402007986 */ /* 0x000fe2000c101d04 */
[----:B------:R-:W-:Y:S05]  /*1140*/  EXIT ;  /* 0x000000000000794d */ /* 0x000fea0003800000 */
.L_x_1755:
        /* <DEDUP_REMOVED lines=11> */
.L_x_5914:


//--------------------- .text._ZN2at6native18elementwise_kernelILi128ELi4EZNS0_15gpu_kernel_implIZZZNS0_68_GLOBAL__N__08176361_30_ActivationHardsigmoidKernel_cu_1520ed90_310227hardsigmoid_backward_kernelERNS_18TensorIteratorBaseEENKUlvE_clEvENKUlvE0_clEvEUlffE_EEvS5_RKT_EUliE_EEviT1_ --------------------------
	.section	.text._ZN2at6native18elementwise_kernelILi128ELi4EZNS0_15gpu_kernel_implIZZZNS0_68_GLOBAL__N__08176361_30_ActivationHardsigmoidKernel_cu_1520ed90_310227hardsigmoid_backward_kernelERNS_18TensorIteratorBaseEENKUlvE_clEvENKUlvE0_clEvEUlffE_EEvS5_RKT_EUliE_EEviT1_,"ax",@progbits
	.align	128
        .global         _ZN2at6native18elementwise_kernelILi128ELi4EZNS0_15gpu_kernel_implIZZZNS0_68_GLOBAL__N__08176361_30_ActivationHardsigmoidKernel_cu_1520ed90_310227hardsigmoid_backward_kernelERNS_18TensorIteratorBaseEENKUlvE_clEvENKUlvE0_clEvEUlffE_EEvS5_RKT_EUliE_EEviT1_
        .type           _ZN2at6native18elementwise_kernelILi128ELi4EZNS0_15gpu_kernel_implIZZZNS0_68_GLOBAL__N__08176361_30_ActivationHardsigmoidKernel_cu_1520ed90_310227hardsigmoid_backward_kernelERNS_18TensorIteratorBaseEENKUlvE_clEvENKUlvE0_clEvEUlffE_EEvS5_RKT_EUliE_EEviT1_,@function
        .size           _ZN2at6native18elementwise_kernelILi128ELi4EZNS0_15gpu_kernel_implIZZZNS0_68_GLOBAL__N__08176361_30_ActivationHardsigmoidKernel_cu_1520ed90_310227hardsigmoid_backward_kernelERNS_18TensorIteratorBaseEENKUlvE_clEvENKUlvE0_clEvEUlffE_EEvS5_RKT_EUliE_EEviT1_,(.L_x_5915 - _ZN2at6native18elementwise_kernelILi128ELi4EZNS0_15gpu_kernel_implIZZZNS0_68_GLOBAL__N__08176361_30_ActivationHardsigmoidKernel_cu_1520ed90_310227hardsigmoid_backward_kernelERNS_18TensorIteratorBaseEENKUlvE_clEvENKUlvE0_clEvEUlffE_EEvS5_RKT_EUliE_EEviT1_)
        .other          _ZN2at6native18elementwise_kernelILi128ELi4EZNS0_15gpu_kernel_implIZZZNS0_68_GLOBAL__N__08176361_30_ActivationHardsigmoidKernel_cu_1520ed90_310227hardsigmoid_backward_kernelERNS_18TensorIteratorBaseEENKUlvE_clEvENKUlvE0_clEvEUlffE_EEvS5_RKT_EUliE_EEviT1_,@"STO_CUDA_ENTRY STV_DEFAULT"
_ZN2at6native18elementwise_kernelILi128ELi4EZNS0_15gpu_kernel_implIZZZNS0_68_GLOBAL__N__08176361_30_ActivationHardsigmoidKernel_cu_1520ed90_310227hardsigmoid_backward_kernelERNS_18TensorIteratorBaseEENKUlvE_clEvENKUlvE0_clEvEUlffE_EEvS5_RKT_EUliE_EEviT1_:
.text._ZN2at6native18elementwise_kernelILi128ELi4EZNS0_15gpu_kernel_implIZZZNS0_68_GLOBAL__N__08176361_30_ActivationHardsigmoidKernel_cu_1520ed90_310227hardsigmoid_backward_kernelERNS_18TensorIteratorBaseEENKUlvE_clEvENKUlvE0_clEvEUlffE_EEvS5_RKT_EUliE_EEviT1_:
        /* <DEDUP_REMOVED lines=25> */
[----:B------:R-:W-:Y:S01]  /*0190*/  HFMA2 R16, -RZ, RZ, 0, 0 ;  /* 0x00000000ff107431 */ /* 0x000fe200000001ff */
[----:B------:R-:W1:Y:S01]  /*01a0*/  LDCU UR6, c[0x0][0x38c] ;  /* 0x00007180ff0677ac */ /* 0x000e620008000800 */
[----:B------:R-:W2:Y:S01]  /*01b0*/  LDCU.64 UR8, c[0x0][0x4b8] ;  /* 0x00009700ff0877ac */ /* 0x000ea20008000a00 */
[----:B------:R-:W-:Y:S02]  /*01c0*/  UISETP.NE.AND UP0, UPT, UR39, URZ, UPT ;  /* 0x000000ff2700728c */ /* 0x000fe4000bf05270 */
        /* <DEDUP_REMOVED lines=343> */
.L_x_1758:
[----:B------:R-:W0:Y:S01]  /*1740*/  LDCU.64 UR6, c[0x0][0x5f0] ;  /* 0x0000be00ff0677ac */ /* 0x000e220008000a00 */
[----:B------:R-:W-:Y:S01]  /*1750*/  BSSY.RECONVERGENT B6, `(.L_x_1759) ;  /* 0x00000dd000067945 */ /* 0x000fe20003800200 */
        /* <DEDUP_REMOVED lines=14> */
[----:B--2---:R0:W1:Y:S01]  /*1840*/  I2F.S16 R19, R2 ;  /* 0x0000000200137306 */ /* 0x0040620000101400 */
[----:B------:R-:W-:Y:S05]  /*1850*/  BRA `(.L_x_1765) ;  /* 0x0000000c00307947 */ /* 0x000fea0003800000 */
.L_x_1763:
[----:B------:R-:W2:Y:S02]  /*1860*/  LDG.E.U8 R2, desc[UR36][R2.64] ;  /* 0x0000002402027981 */ /* 0x000ea4000c1e1100 */
[----:B--2---:R-:W-:Y:S01]  /*1870*/  I2FP.F32.U32 R19, R2 ;  /* 0x0000000200137245 */ /* 0x004fe20000201000 */
[----:B------:R-:W-:Y:S06]  /*1880*/  BRA `(.L_x_1765) ;  /* 0x0000000c00247947 */ /* 0x000fec0003800000 */
.L_x_1762:
[----:B------:R-:W-:-:S09]  /*1890*/  UISETP.NE.AND UP0, UPT, UR4, 0x2, UPT ;  /* 0x000000020400788c */ /* 0x000fd2000bf05270 */
[----:B------:R-:W-:Y:S05]  /*18a0*/  BRA.U !UP0, `(.L_x_1766) ;  /* 0x0000000108287547 */ /* 0x000fea000b800000 */
[----:B------:R-:W-:-:S09]  /*18b0*/  UISETP.NE.AND UP0, UPT, UR4, 0x3, UPT ;  /* 0x000000030400788c */ /* 0x000fd2000bf05270 */
[----:B------:R-:W-:Y:S05]  /*18c0*/  BRA.U !UP0, `(.L_x_1767) ;  /* 0x0000000108147547 */ /* 0x000fea000b800000 */
[----:B------:R-:W-:-:S09]  /*18d0*/  UISETP.NE.AND UP0, UPT, UR4, 0x4, UPT ;  /* 0x000000040400788c */ /* 0x000fd2000bf05270 */
[----:B------:R-:W-:Y:S05]  /*18e0*/  BRA.U UP0, `(.L_x_1764) ;  /* 0x0000000900907547 */ /* 0x000fea000b800000 */
[----:B------:R-:W2:Y:S02]  /*18f0*/  LDG.E.64 R2, desc[UR36][R2.64] ;  /* 0x0000002402027981 */ /* 0x000ea4000c1e1b00 */
[----:B--2---:R4:W0:Y:S01]  /*1900*/  I2F.S64 R19, R2 ;  /* 0x0000000200137312 */ /* 0x0048220000301400 */
[----:B------:R-:W-:Y:S05]  /*1910*/  BRA `(.L_x_1765) ;  /* 0x0000000c00007947 */ /* 0x000fea0003800000 */
.L_x_1767:
[----:B------:R-:W2:Y:S02]  /*1920*/  LDG.E R2, desc[UR36][R2.64] ;  /* 0x0000002402027981 */ /* 0x000ea4000c1e1900 */
[----:B--2---:R-:W-:Y:S01]  /*1930*/  I2FP.F32.S32 R19, R2 ;  /* 0x0000000200137245 */ /* 0x004fe20000201400 */
[----:B------:R-:W-:Y:S06]  /*1940*/  BRA `(.L_x_1765) ;  /* 0x0000000800f47947 */ /* 0x000fec0003800000 */
.L_x_1766:
[----:B------:R-:W2:Y:S02]  /*1950*/  LDG.E.U16 R2, desc[UR36][R2.64] ;  /* 0x0000002402027981 */ /* 0x000ea4000c1e1500 */
[----:B--2---:R0:W1:Y:S01]  /*1960*/  I2F.S16 R19, R2 ;  /* 0x0000000200137306 */ /* 0x0040620000101400 */
[----:B------:R-:W-:Y:S05]  /*1970*/  BRA `(.L_x_1765) ;  /* 0x0000000800e87947 */ /* 0x000fea0003800000 */
.L_x_1761:
[----:B------:R-:W-:-:S09]  /*1980*/  UISETP.GT.AND UP0, UPT, UR4, 0x6, UPT ;  /* 0x000000060400788c */ /* 0x000fd2000bf04270 */
[----:B------:R-:W-:Y:S05]  /*1990*/  BRA.U UP0, `(.L_x_1768) ;  /* 0x0000000100247547 */ /* 0x000fea000b800000 */
[----:B------:R-:W-:-:S09]  /*19a0*/  UISETP.NE.AND UP0, UPT, UR4, 0x5, UPT ;  /* 0x000000050400788c */ /* 0x000fd2000bf05270 */
[----:B------:R-:W-:Y:S05]  /*19b0*/  BRA.U !UP0, `(.L_x_1769) ;  /* 0x0000000108107547 */ /* 0x000fea000b800000 */
[----:B------:R-:W-:-:S09]  /*19c0*/  UISETP.NE.AND UP0, UPT, UR4, 0x6, UPT ;  /* 0x000000060400788c */ /* 0x000fd2000bf05270 */
[----:B------:R-:W-:Y:S05]  /*19d0*/  BRA.U UP0, `(.L_x_1764) ;  /* 0x0000000900547547 */ /* 0x000fea000b800000 */
[----:B------:R2:W5:Y:S01]  /*19e0*/  LDG.E R19, desc[UR36][R2.64] ;  /* 0x0000002402137981 */ /* 0x000562000c1e1900 */
[----:B------:R-:W-:Y:S05]  /*19f0*/  BRA `(.L_x_1765) ;  /* 0x0000000800c87947 */ /* 0x000fea0003800000 */
.L_x_1769:
[----:B------:R-:W2:Y:S02]  /*1a00*/  LDG.E.U16 R2, desc[UR36][R2.64] ;  /* 0x0000002402027981 */ /* 0x000ea4000c1e1500 */
[----:B--2---:R-:W-:Y:S01]  /*1a10*/  HADD2.F32 R19, -RZ, R2.H0_H0 ;  /* 0x20000002ff137230 */ /* 0x004fe20000004100 */
[----:B------:R-:W-:Y:S06]  /*1a20*/  BRA `(.L_x_1765) ;  /* 0x0000000800bc7947 */ /* 0x000fec0003800000 */
.L_x_1768:
[----:B------:R-:W-:-:S09]  /*1a30*/  UISETP.NE.AND UP0, UPT, UR4, 0x7, UPT ;  /* 0x000000070400788c */ /* 0x000fd2000bf05270 */
[----:B------:R-:W-:Y:S05]  /*1a40*/  BRA.U !UP0, `(.L_x_1770) ;  /* 0x0000000108247547 */ /* 0x000fea000b800000 */
[----:B------:R-:W-:-:S09]  /*1a50*/  UISETP.NE.AND UP0, UPT, UR4, 0x8, UPT ;  /* 0x000000080400788c */ /* 0x000fd2000bf05270 */
[----:B------:R-:W-:Y:S05]  /*1a60*/  BRA.U !UP0, `(.L_x_1771) ;  /* 0x0000000108107547 */ /* 0x000fea000b800000 */
[----:B------:R-:W-:-:S09]  /*1a70*/  UISETP.NE.AND UP0, UPT, UR4, 0x9, UPT ;  /* 0x000000090400788c */ /* 0x000fd2000bf05270 */
[----:B------:R-:W-:Y:S05]  /*1a80*/  BRA.U UP0, `(.L_x_1764) ;  /* 0x0000000900287547 */ /* 0x000fea000b800000 */
[----:B------:R3:W5:Y:S01]  /*1a90*/  LDG.E R19, desc[UR36][R2.64] ;  /* 0x0000002402137981 */ /* 0x000762000c1e1900 */
[----:B------:R-:W-:Y:S05]  /*1aa0*/  BRA `(.L_x_1765) ;  /* 0x00000008009c7947 */ /* 0x000fea0003800000 */
.L_x_1771:
[----:B------:R-:W2:Y:S02]  /*1ab0*/  LDG.E.U16 R2, desc[UR36][R2.64] ;  /* 0x0000002402027981 */ /* 0x000ea4000c1e1500 */
[----:B--2---:R-:W-:Y:S01]  /*1ac0*/  HADD2.F32 R19, -RZ, R2.H0_H0 ;  /* 0x20000002ff137230 */ /* 0x004fe20000004100 */
[----:B------:R-:W-:Y:S06]  /*1ad0*/  BRA `(.L_x_1765) ;  /* 0x0000000800907947 */ /* 0x000fec0003800000 */
.L_x_1770:
[----:B------:R-:W2:Y:S01]  /*1ae0*/  LDG.E.64 R2, desc[UR36][R2.64] ;  /* 0x0000002402027981 */ /* 0x000ea2000c1e1b00 */
[----:B------:R-:W-:Y:S01]  /*1af0*/  UMOV UR4, 0xf0000000 ;  /* 0xf000000000047882 */ /* 0x000fe20000000000 */
[----:B------:R-:W-:Y:S01]  /*1b00*/  UMOV UR5, 0x380fffff ;  /* 0x380fffff00057882 */ /* 0x000fe20000000000 */
[----:B--2---:R-:W0:Y:S01]  /*1b10*/  F2F.F32.F64 R19, R2 ;  /* 0x0000000200137310 */ /* 0x004e220000301000 */
[----:B------:R-:W-:-:S14]  /*1b20*/  DSETP.GEU.AND P0, PT, |R2|, UR4, PT ;  /* 0x0000000402007e2a */ /* 0x000fdc000bf0e200 */
[----:B0-----:R-:W-:Y:S01]  /*1b30*/  @!P0 FMUL R19, R19, 1.175494350822287508e-38 ;  /* 0x0080000013138820 */ /* 0x001fe20000400000 */
[----:B------:R-:W-:Y:S06]  /*1b40*/  BRA `(.L_x_1765) ;  /* 0x0000000800747947 */ /* 0x000fec0003800000 */
.L_x_1760:
        /* <DEDUP_REMOVED lines=10> */
[----:B------:R-:W-:Y:S01]  /*1bf0*/  FSEL R19, RZ, 1, !P0 ;  /* 0x3f800000ff137808 */ /* 0x000fe20004000000 */
[----:B------:R-:W-:Y:S08]  /*1c00*/  BRA `(.L_x_1765) ;  /* 0x0000000800447947 */ /* 0x000ff00003800000 */
.L_x_1774:
[----:B------:R-:W2:Y:S01]  /*1c10*/  LDG.E.64 R2, desc[UR36][R2.64] ;  /* 0x0000002402027981 */ /* 0x000ea2000c1e1b00 */
[----:B------:R-:W-:Y:S01]  /*1c20*/  UMOV UR4, 0xf0000000 ;  /* 0xf000000000047882 */ /* 0x000fe20000000000 */
[----:B------:R-:W-:Y:S01]  /*1c30*/  UMOV UR5, 0x380fffff ;  /* 0x380fffff00057882 */ /* 0x000fe20000000000 */
[----:B--2---:R-:W0:Y:S01]  /*1c40*/  F2F.F32.F64 R19, R2 ;  /* 0x0000000200137310 */ /* 0x004e220000301000 */
[----:B------:R-:W-:-:S14]  /*1c50*/  DSETP.GEU.AND P0, PT, |R2|, UR4, PT ;  /* 0x0000000402007e2a */ /* 0x000fdc000bf0e200 */
[----:B0-----:R-:W-:Y:S01]  /*1c60*/  @!P0 FMUL R19, R19, 1.175494350822287508e-38 ;  /* 0x0080000013138820 */ /* 0x001fe20000400000 */
[----:B------:R-:W-:Y:S06]  /*1c70*/  BRA `(.L_x_1765) ;  /* 0x0000000800287947 */ /* 0x000fec0003800000 */
.L_x_1773:
        /* <DEDUP_REMOVED lines=14> */
[----:B------:R-:W-:Y:S02]  /*1d60*/  VIADD R5, R4, 0xfffffffc ;  /* 0xfffffffc04057836 */ /* 0x000fe40000000000 */
[----:B------:R-:W-:-:S03]  /*1d70*/  VIADD R4, R0, 0x1000000 ;  /* 0x0100000000047836 */ /* 0x000fc60000000000 */
[----:B------:R-:W-:Y:S02]  /*1d80*/  SHF.L.U32 R6, R0, R5, RZ ;  /* 0x0000000500067219 */ /* 0x000fe400000006ff */
[----:B------:R-:W-:Y:S02]  /*1d90*/  SHF.L.U32 R5, R5, 0x17, RZ ;  /* 0x0000001705057819 */ /* 0x000fe400000006ff */
[----:B------:R-:W-:Y:S02]  /*1da0*/  SHF.R.S32.HI R4, RZ, 0x8, R4 ;  /* 0x00000008ff047819 */ /* 0x000fe40000011404 */
[----:B------:R-:W-:-:S05]  /*1db0*/  LEA.HI R5, R6, -R5, RZ, 0x1c ;  /* 0x8000000506057211 */ /* 0x000fca00078fe0ff */
[----:B------:R-:W-:-:S05]  /*1dc0*/  VIADD R5, R5, 0x3c000000 ;  /* 0x3c00000005057836 */ /* 0x000fca0000000000 */
[----:B------:R-:W-:-:S04]  /*1dd0*/  LOP3.LUT R4, R5, 0x7f800000, R4, 0xf8, !PT ;  /* 0x7f80000005047812 */ /* 0x000fc800078ef804 */
[----:B------:R-:W-:-:S04]  /*1de0*/  SEL R4, R4, RZ, P0 ;  /* 0x000000ff04047207 */ /* 0x000fc80000000000 */
[----:B------:R-:W-:Y:S01]  /*1df0*/  LOP3.LUT R19, R4, 0x80000000, R19, 0xf8, !PT ;  /* 0x8000000004137812 */ /* 0x000fe200078ef813 */
[----:B------:R-:W-:Y:S06]  /*1e00*/  BRA `(.L_x_1765) ;  /* 0x0000000400c47947 */ /* 0x000fec0003800000 */
.L_x_1776:
[----:B------:R-:W2:Y:S02]  /*1e10*/  LDG.E.U8 R2, desc[UR36][R2.64] ;  /* 0x0000002402027981 */ /* 0x000ea4000c1e1100 */
[C---:B--2---:R-:W-:Y:S01]  /*1e20*/  SHF.L.U32 R4, R2.reuse, 0x19, RZ ;  /* 0x0000001902047819 */ /* 0x044fe200000006ff */
[----:B------:R-:W-:-:S03]  /*1e30*/  IMAD.SHL.U32 R5, R2, 0x100, RZ ;  /* 0x0000010002057824 */ /* 0x000fc600078e00ff */
[----:B------:R-:W-:Y:S02]  /*1e40*/  ISETP.GT.U32.AND P0, PT, R4, 0x7ffffff, PT ;  /* 0x07ffffff0400780c */ /* 0x000fe40003f04070 */
[----:B------:R-:W-:-:S11]  /*1e50*/  PRMT R19, R5, 0x9910, RZ ;  /* 0x0000991005137816 */ /* 0x000fd600000000ff */
[----:B------:R-:W-:Y:S02]  /*1e60*/  @!P0 LOP3.LUT R0, R5, 0x7f00, RZ, 0xc0, !PT ;  /* 0x00007f0005008812 */ /* 0x000fe400078ec0ff */
[----:B------:R-:W-:Y:S02]  /*1e70*/  @P0 LEA.HI R4, R4, 0x70000000, RZ, 0x1c ;  /* 0x7000000004040811 */ /* 0x000fe400078fe0ff */
[----:B------:R-:W-:-:S05]  /*1e80*/  @!P0 LOP3.LUT R0, R0, 0x3f000000, RZ, 0xfc, !PT ;  /* 0x3f00000000008812 */ /* 0x000fca00078efcff */
[----:B------:R-:W-:Y:S01]  /*1e90*/  @!P0 FADD.FTZ R0, R0, -0.5 ;  /* 0xbf00000000008421 */ /* 0x000fe20000010000 */
[----:B------:R-:W-:-:S05]  /*1ea0*/  @P0 FMUL.FTZ R0, R4, 1.9259299443872358531e-34 ;  /* 0x0780000004000820 */ /* 0x000fca0000410000 */
[----:B------:R-:W-:Y:S01]  /*1eb0*/  LOP3.LUT R19, R0, 0x80000000, R19, 0xf8, !PT ;  /* 0x8000000000137812 */ /* 0x000fe200078ef813 */
[----:B------:R-:W-:Y:S06]  /*1ec0*/  BRA `(.L_x_1765) ;  /* 0x0000000400947947 */ /* 0x000fec0003800000 */
.L_x_1775:
[----:B------:R-:W2:Y:S02]  /*1ed0*/  LDG.E.U16 R2, desc[UR36][R2.64] ;  /* 0x0000002402027981 */ /* 0x000ea4000c1e1500 */
[----:B--2---:R-:W-:Y:S01]  /*1ee0*/  IMAD.U32 R19, R2, 0x10000, RZ ;  /* 0x0001000002137824 */ /* 0x004fe200078e00ff */
[----:B------:R-:W-:Y:S06]  /*1ef0*/  BRA `(.L_x_1765) ;  /* 0x0000000400887947 */ /* 0x000fec0003800000 */
.L_x_1772:
        /* <DEDUP_REMOVED lines=9> */
[----:B--2---:R-:W-:Y:S01]  /*1f90*/  I2FP.F32.U32 R19, R2 ;  /* 0x0000000200137245 */ /* 0x004fe20000201000 */
[----:B------:R-:W-:Y:S06]  /*1fa0*/  BRA `(.L_x_1765) ;  /* 0x00000004005c7947 */ /* 0x000fec0003800000 */
.L_x_1779:
[----:B------:R-:W2:Y:S01]  /*1fb0*/  LDG.E.U8 R3, desc[UR36][R2.64] ;  /* 0x0000002402037981 */ /* 0x000ea2000c1e1100 */
[----:B------:R-:W-:Y:S01]  /*1fc0*/  HFMA2 R19, -RZ, RZ, 0, 0 ;  /* 0x00000000ff137431 */ /* 0x000fe200000001ff */
        /* <DEDUP_REMOVED lines=18> */
.L_x_1781:
[----:B------:R-:W-:Y:S05]  /*20f0*/  BSYNC.RECONVERGENT B0 ;  /* 0x0000000000007941 */ /* 0x000fea0003800200 */
.L_x_1780:
[----:B------:R-:W-:Y:S01]  /*2100*/  IMAD.SHL.U32 R0, R0, 0x100000, RZ ;  /* 0x0010000000007824 */ /* 0x000fe200078e00ff */
[----:B------:R-:W-:-:S04]  /*2110*/  LEA R2, R2, 0x3b800000, 0x17 ;  /* 0x3b80000002027811 */ /* 0x000fc800078eb8ff */
[----:B------:R-:W-:Y:S01]  /*2120*/  LOP3.LUT R19, R2, R0, R19, 0xfe, !PT ;  /* 0x0000000002137212 */ /* 0x000fe200078efe13 */
[----:B------:R-:W-:Y:S06]  /*2130*/  BRA `(.L_x_1765) ;  /* 0x0000000000f87947 */ /* 0x000fec0003800000 */
.L_x_1778:
[----:B------:R-:W2:Y:S01]  /*2140*/  LDG.E.U8 R3, desc[UR36][R2.64] ;  /* 0x0000002402037981 */ /* 0x000ea2000c1e1100 */
        /* <DEDUP_REMOVED lines=19> */
.L_x_1783:
[----:B------:R-:W-:Y:S05]  /*2280*/  BSYNC.RECONVERGENT B0 ;  /* 0x0000000000007941 */ /* 0x000fea0003800200 */
.L_x_1782:
[----:B------:R-:W-:Y:S02]  /*2290*/  SHF.L.U32 R0, R0, 0x15, RZ ;  /* 0x0000001500007819 */ /* 0x000fe400000006ff */
[----:B------:R-:W-:-:S04]  /*22a0*/  LEA R2, R2, 0x37800000, 0x17 ;  /* 0x3780000002027811 */ /* 0x000fc800078eb8ff */
[----:B------:R-:W-:Y:S01]  /*22b0*/  LOP3.LUT R19, R2, R0, R19, 0xfe, !PT ;  /* 0x0000000002137212 */ /* 0x000fe200078efe13 */
[----:B------:R-:W-:Y:S06]  /*22c0*/  BRA `(.L_x_1765) ;  /* 0x0000000000947947 */ /* 0x000fec0003800000 */
.L_x_1777:
[----:B------:R-:W-:-:S09]  /*22d0*/  UISETP.NE.AND UP0, UPT, UR4, 0x1c, UPT ;  /* 0x0000001c0400788c */ /* 0x000fd2000bf05270 */
[----:B------:R-:W-:Y:S05]  /*22e0*/  BRA.U !UP0, `(.L_x_1784) ;  /* 0x0000000108847547 */ /* 0x000fea000b800000 */
[----:B------:R-:W-:-:S09]  /*22f0*/  UISETP.NE.AND UP0, UPT, UR4, 0x1d, UPT ;  /* 0x0000001d0400788c */ /* 0x000fd2000bf05270 */
[----:B------:R-:W-:Y:S05]  /*2300*/  BRA.U !UP0, `(.L_x_1785) ;  /* 0x0000000108707547 */ /* 0x000fea000b800000 */
[----:B------:R-:W-:-:S09]  /*2310*/  UISETP.NE.AND UP0, UPT, UR4, 0x2c, UPT ;  /* 0x0000002c0400788c */ /* 0x000fd2000bf05270 */
[----:B------:R-:W-:Y:S05]  /*2320*/  BRA.U !UP0, `(.L_x_1786) ;  /* 0x0000000108487547 */ /* 0x000fea000b800000 */
.L_x_1764:
        /* <DEDUP_REMOVED lines=12> */
[----:B---3--:R-:W-:Y:S01]  /*23f0*/  IMAD.U32 R10, RZ, RZ, UR8 ;  /* 0x00000008ff0a7e24 */ /* 0x008fe2000f8e00ff */
[----:B------:R-:W-:-:S07]  /*2400*/  MOV R11, UR9 ;  /* 0x00000009000b7c02 */ /* 0x000fce0008000f00 */
[----:B------:R-:W-:-:S07]  /*2410*/  LEPC R20, `(.L_x_1787) ;  /* 0x000000001014794e */ /* 0x000fce0000000000 */
[----:B--2---:R-:W-:Y:S05]  /*2420*/  CALL.ABS.NOINC R2 ;  /* 0x0000000002007343 */ /* 0x004fea0003c00000 */
.L_x_1787:
[----:B------:R-:W-:Y:S01]  /*2430*/  IMAD.MOV.U32 R19, RZ, RZ, RZ ;  /* 0x000000ffff137224 */ /* 0x000fe200078e00ff */
[----:B------:R-:W-:Y:S06]  /*2440*/  BRA `(.L_x_1765) ;  /* 0x0000000000347947 */ /* 0x000fec0003800000 */
.L_x_1786:
[----:B------:R-:W2:Y:S01]  /*2450*/  LDG.E.U8 R2, desc[UR36][R2.64] ;  /* 0x0000002402027981 */ /* 0x000ea2000c1e1100 */
[----:B------:R-:W-:Y:S01]  /*2460*/  IMAD.MOV.U32 R19, RZ, RZ, 0x400000 ;  /* 0x00400000ff137424 */ /* 0x000fe200078e00ff */
[----:B--2---:R-:W-:-:S13]  /*2470*/  ISETP.NE.AND P0, PT, R2, RZ, PT ;  /* 0x000000ff0200720c */ /* 0x004fda0003f05270 */
[----:B------:R-:W-:Y:S05]  /*2480*/  @!P0 BRA `(.L_x_1765) ;  /* 0x0000000000248947 */ /* 0x000fea0003800000 */
[----:B------:R-:W-:-:S13]  /*2490*/  ISETP.NE.AND P0, PT, R2, 0xff, PT ;  /* 0x000000ff0200780c */ /* 0x000fda0003f05270 */
[----:B------:R-:W-:Y:S01]  /*24a0*/  @!P0 MOV R19, 0x7f800001 ;  /* 0x7f80000100138802 */ /* 0x000fe20000000f00 */
[----:B------:R-:W-:Y:S01]  /*24b0*/  @P0 IMAD.SHL.U32 R19, R2, 0x800000, RZ ;  /* 0x0080000002130824 */ /* 0x000fe200078e00ff */
[----:B------:R-:W-:Y:S06]  /*24c0*/  BRA `(.L_x_1765) ;  /* 0x0000000000147947 */ /* 0x000fec0003800000 */
.L_x_1785:
[----:B------:R-:W2:Y:S02]  /*24d0*/  LDG.E.64 R2, desc[UR36][R2.64] ;  /* 0x0000002402027981 */ /* 0x000ea4000c1e1b00 */
[----:B--2---:R0:W1:Y:S01]  /*24e0*/  I2F.U64 R19, R2 ;  /* 0x0000000200137312 */ /* 0x0040620000301000 */
[----:B------:R-:W-:Y:S05]  /*24f0*/  BRA `(.L_x_1765) ;  /* 0x0000000000087947 */ /* 0x000fea0003800000 */
.L_x_1784:
[----:B------:R-:W2:Y:S02]  /*2500*/  LDG.E R2, desc[UR36][R2.64] ;  /* 0x0000002402027981 */ /* 0x000ea4000c1e1900 */
[----:B--2---:R-:W-:-:S07]  /*2510*/  I2FP.F32.U32 R19, R2 ;  /* 0x0000000200137245 */ /* 0x004fce0000201000 */
.L_x_1765:
[----:B------:R-:W-:Y:S05]  /*2520*/  BSYNC.RECONVERGENT B6 ;  /* 0x0000000000067941 */ /* 0x000fea0003800200 */
.L_x_1759:
[----:B------:R-:W0:Y:S01]  /*2530*/  LDCU.64 UR6, c[0x0][0x5f8] ;  /* 0x0000bf00ff0677ac */ /* 0x000e220008000a00 */
[----:B------:R-:W-:Y:S01]  /*2540*/  BSSY.RECONVERGENT B6, `(.L_x_1788) ;  /* 0x00000dd000067945 */ /* 0x000fe20003800200 */
[----:B------:R-:W-:-:S04]  /*2550*/  UPRMT UR4, UR40, 0x7772, URZ ;  /* 0x0000777228047896 */ /* 0x000fc800080000ff */
[----:B------:R-:W-:Y:S01]  /*2560*/  UISETP.GT.AND UP0, UPT, UR4, 0x9, UPT ;  /* 0x000000090400788c */ /* 0x000fe2000bf04270 */
[----:B0-234-:R-:W-:-:S05]  /*2570*/  IADD3 R2, P0, PT, R18, UR6, RZ ;  /* 0x0000000612027c10 */ /* 0x01dfca000ff1e0ff */
        /* <DEDUP_REMOVED lines=11> */
[----:B--2---:R0:W2:Y:S01]  /*2630*/  I2F.S16 R0, R2 ;  /* 0x0000000200007306 */ /* 0x0040a20000101400 */
[----:B------:R-:W-:Y:S05]  /*2640*/  BRA `(.L_x_1794) ;  /* 0x0000000c00307947 */ /* 0x000fea0003800000 */
.L_x_1792:
[----:B------:R-:W2:Y:S02]  /*2650*/  LDG.E.U8 R0, desc[UR36][R2.64] ;  /* 0x0000002402007981 */ /* 0x000ea4000c1e1100 */
[----:B--2---:R-:W-:Y:S01]  /*2660*/  I2FP.F32.U32 R0, R0 ;  /* 0x0000000000007245 */ /* 0x004fe20000201000 */
[----:B------:R-:W-:Y:S06]  /*2670*/  BRA `(.L_x_1794) ;  /* 0x0000000c00247947 */ /* 0x000fec0003800000 */
.L_x_1791:
[----:B------:R-:W-:-:S09]  /*2680*/  UISETP.NE.AND UP0, UPT, UR4, 0x2, UPT ;  /* 0x000000020400788c */ /* 0x000fd2000bf05270 */
[----:B------:R-:W-:Y:S05]  /*2690*/  BRA.U !UP0, `(.L_x_1795) ;  /* 0x0000000108287547 */ /* 0x000fea000b800000 */
[----:B------:R-:W-:-:S09]  /*26a0*/  UISETP.NE.AND UP0, UPT, UR4, 0x3, UPT ;  /* 0x000000030400788c */ /* 0x000fd2000bf05270 */
[----:B------:R-:W-:Y:S05]  /*26b0*/  BRA.U !UP0, `(.L_x_1796) ;  /* 0x0000000108147547 */ /* 0x000fea000b800000 */
[----:B------:R-:W-:-:S09]  /*26c0*/  UISETP.NE.AND UP0, UPT, UR4, 0x4, UPT ;  /* 0x000000040400788c */ /* 0x000fd2000bf05270 */
[----:B------:R-:W-:Y:S05]  /*26d0*/  BRA.U UP0, `(.L_x_1793) ;  /* 0x0000000900907547 */ /* 0x000fea000b800000 */
[----:B------:R-:W2:Y:S02]  /*26e0*/  LDG.E.64 R2, desc[UR36][R2.64] ;  /* 0x0000002402027981 */ /* 0x000ea4000c1e1b00 */
[----:B--2---:R0:W2:Y:S01]  /*26f0*/  I2F.S64 R0, R2 ;  /* 0x0000000200007312 */ /* 0x0040a20000301400 */
[----:B------:R-:W-:Y:S05]  /*2700*/  BRA `(.L_x_1794) ;  /* 0x0000000c00007947 */ /* 0x000fea0003800000 */
.L_x_1796:
[----:B------:R-:W2:Y:S02]  /*2710*/  LDG.E R0, desc[UR36][R2.64] ;  /* 0x0000002402007981 */ /* 0x000ea4000c1e1900 */
[----:B--2---:R-:W-:Y:S01]  /*2720*/  I2FP.F32.S32 R0, R0 ;  /* 0x0000000000007245 */ /* 0x004fe20000201400 */
[----:B------:R-:W-:Y:S06]  /*2730*/  BRA `(.L_x_1794) ;  /* 0x0000000800f47947 */ /* 0x000fec0003800000 */
.L_x_1795:
[----:B------:R-:W2:Y:S02]  /*2740*/  LDG.E.U16 R0, desc[UR36][R2.64] ;  /* 0x0000002402007981 */ /* 0x000ea4000c1e1500 */
[----:B--2---:R-:W0:Y:S01]  /*2750*/  I2F.S16 R0, R0 ;  /* 0x0000000000007306 */ /* 0x004e220000101400 */
[----:B------:R-:W-:Y:S05]  /*2760*/  BRA `(.L_x_1794) ;  /* 0x0000000800e87947 */ /* 0x000fea0003800000 */
.L_x_1790:
        /* <DEDUP_REMOVED lines=8> */
.L_x_1798:
[----:B------:R-:W2:Y:S02]  /*27f0*/  LDG.E.U16 R0, desc[UR36][R2.64] ;  /* 0x0000002402007981 */ /* 0x000ea4000c1e1500 */
[----:B--2---:R-:W-:Y:S01]  /*2800*/  HADD2.F32 R0, -RZ, R0.H0_H0 ;  /* 0x20000000ff007230 */ /* 0x004fe20000004100 */
[----:B------:R-:W-:Y:S06]  /*2810*/  BRA `(.L_x_1794) ;  /* 0x0000000800bc7947 */ /* 0x000fec0003800000 */
.L_x_1797:
        /* <DEDUP_REMOVED lines=8> */
.L_x_1800:
[----:B------:R-:W2:Y:S02]  /*28a0*/  LDG.E.U16 R0, desc[UR36][R2.64] ;  /* 0x0000002402007981 */ /* 0x000ea4000c1e1500 */
[----:B--2---:R-:W-:Y:S01]  /*28b0*/  HADD2.F32 R0, -RZ, R0.H0_H0 ;  /* 0x20000000ff007230 */ /* 0x004fe20000004100 */
[----:B------:R-:W-:Y:S06]  /*28c0*/  BRA `(.L_x_1794) ;  /* 0x0000000800907947 */ /* 0x000fec0003800000 */
.L_x_1799:
[----:B------:R-:W2:Y:S01]  /*28d0*/  LDG.E.64 R2, desc[UR36][R2.64] ;  /* 0x0000002402027981 */ /* 0x000ea2000c1e1b00 */
[----:B------:R-:W-:Y:S01]  /*28e0*/  UMOV UR4, 0xf0000000 ;  /* 0xf000000000047882 */ /* 0x000fe20000000000 */
[----:B------:R-:W-:Y:S01]  /*28f0*/  UMOV UR5, 0x380fffff ;  /* 0x380fffff00057882 */ /* 0x000fe20000000000 */
[----:B--2---:R-:W0:Y:S01]  /*2900*/  F2F.F32.F64 R0, R2 ;  /* 0x0000000200007310 */ /* 0x004e220000301000 */
[----:B------:R-:W-:-:S14]  /*2910*/  DSETP.GEU.AND P0, PT, |R2|, UR4, PT ;  /* 0x0000000402007e2a */ /* 0x000fdc000bf0e200 */
[----:B0-----:R-:W-:Y:S01]  /*2920*/  @!P0 FMUL R0, R0, 1.175494350822287508e-38 ;  /* 0x0080000000008820 */ /* 0x001fe20000400000 */
[----:B------:R-:W-:Y:S06]  /*2930*/  BRA `(.L_x_1794) ;  /* 0x0000000800747947 */ /* 0x000fec0003800000 */
.L_x_1789:
        /* <DEDUP_REMOVED lines=12> */
.L_x_1803:
[----:B------:R-:W2:Y:S01]  /*2a00*/  LDG.E.64 R2, desc[UR36][R2.64] ;  /* 0x0000002402027981 */ /* 0x000ea2000c1e1b00 */
[----:B------:R-:W-:Y:S01]  /*2a10*/  UMOV UR4, 0xf0000000 ;  /* 0xf000000000047882 */ /* 0x000fe20000000000 */
[----:B------:R-:W-:Y:S01]  /*2a20*/  UMOV UR5, 0x380fffff ;  /* 0x380fffff00057882 */ /* 0x000fe20000000000 */
[----:B--2---:R-:W0:Y:S01]  /*2a30*/  F2F.F32.F64 R0, R2 ;  /* 0x0000000200007310 */ /* 0x004e220000301000 */
[----:B------:R-:W-:-:S14]  /*2a40*/  DSETP.GEU.AND P0, PT, |R2|, UR4, PT ;  /* 0x0000000402007e2a */ /* 0x000fdc000bf0e200 */
[----:B0-----:R-:W-:Y:S01]  /*2a50*/  @!P0 FMUL R0, R0, 1.175494350822287508e-38 ;  /* 0x0080000000008820 */ /* 0x001fe20000400000 */
[----:B------:R-:W-:Y:S06]  /*2a60*/  BRA `(.L_x_1794) ;  /* 0x0000000800287947 */ /* 0x000fec0003800000 */
.L_x_1802:
        /* <DEDUP_REMOVED lines=19> */
[----:B------:R-:W-:Y:S02]  /*2ba0*/  SHF.R.S32.HI R5, RZ, 0x8, R5 ;  /* 0x00000008ff057819 */ /* 0x000fe40000011405 */
[----:B------:R-:W-:-:S04]  /*2bb0*/  IADD3 R6, PT, PT, R6, 0x3c000000, RZ ;  /* 0x3c00000006067810 */ /* 0x000fc80007ffe0ff */
[----:B------:R-:W-:-:S04]  /*2bc0*/  LOP3.LUT R5, R6, 0x7f800000, R5, 0xf8, !PT ;  /* 0x7f80000006057812 */ /* 0x000fc800078ef805 */
[----:B------:R-:W-:-:S04]  /*2bd0*/  SEL R5, R5, RZ, P0 ;  /* 0x000000ff05057207 */ /* 0x000fc80000000000 */
[----:B------:R-:W-:Y:S01]  /*2be0*/  LOP3.LUT R0, R5, 0x80000000, R0, 0xf8, !PT ;  /* 0x8000000005007812 */ /* 0x000fe200078ef800 */
[----:B------:R-:W-:Y:S06]  /*2bf0*/  BRA `(.L_x_1794) ;  /* 0x0000000400c47947 */ /* 0x000fec0003800000 */
.L_x_1805:
        /* <DEDUP_REMOVED lines=10> */
[----:B------:R-:W-:Y:S01]  /*2ca0*/  LOP3.LUT R0, R0, 0x80000000, R5, 0xf8, !PT ;  /* 0x8000000000007812 */ /* 0x000fe200078ef805 */
[----:B------:R-:W-:Y:S06]  /*2cb0*/  BRA `(.L_x_1794) ;  /* 0x0000000400947947 */ /* 0x000fec0003800000 */
.L_x_1804:
[----:B------:R-:W2:Y:S02]  /*2cc0*/  LDG.E.U16 R0, desc[UR36][R2.64] ;  /* 0x0000002402007981 */ /* 0x000ea4000c1e1500 */
[----:B--2---:R-:W-:Y:S01]  /*2cd0*/  SHF.L.U32 R0, R0, 0x10, RZ ;  /* 0x0000001000007819 */ /* 0x004fe200000006ff */
[----:B------:R-:W-:Y:S06]  /*2ce0*/  BRA `(.L_x_1794) ;  /* 0x0000000400887947 */ /* 0x000fec0003800000 */
.L_x_1801:
        /* <DEDUP_REMOVED lines=11> */
.L_x_1808:
[----:B------:R-:W2:Y:S01]  /*2da0*/  LDG.E.U8 R3, desc[UR36][R2.64] ;  /* 0x0000002402037981 */ /* 0x000ea2000c1e1100 */
        /* <DEDUP_REMOVED lines=19> */
.L_x_1810:
[----:B------:R-:W-:Y:S05]  /*2ee0*/  BSYNC.RECONVERGENT B0 ;  /* 0x0000000000007941 */ /* 0x000fea0003800200 */
.L_x_1809:
[----:B------:R-:W-:Y:S01]  /*2ef0*/  IMAD.SHL.U32 R0, R0, 0x100000, RZ ;  /* 0x0010000000007824 */ /* 0x000fe200078e00ff */
[----:B------:R-:W-:-:S04]  /*2f00*/  LEA R2, R2, 0x3b800000, 0x17 ;  /* 0x3b80000002027811 */ /* 0x000fc800078eb8ff */
[----:B------:R-:W-:Y:S01]  /*2f10*/  LOP3.LUT R0, R2, R0, R7, 0xfe, !PT ;  /* 0x0000000002007212 */ /* 0x000fe200078efe07 */
[----:B------:R-:W-:Y:S06]  /*2f20*/  BRA `(.L_x_1794) ;  /* 0x0000000000f87947 */ /* 0x000fec0003800000 */
.L_x_1807:
[----:B------:R-:W2:Y:S01]  /*2f30*/  LDG.E.U8 R3, desc[UR36][R2.64] ;  /* 0x0000002402037981 */ /* 0x000ea2000c1e1100 */
        /* <DEDUP_REMOVED lines=19> */
.L_x_1812:
[----:B------:R-:W-:Y:S05]  /*3070*/  BSYNC.RECONVERGENT B0 ;  /* 0x0000000000007941 */ /* 0x000fea0003800200 */
.L_x_1811:
[----:B------:R-:W-:Y:S01]  /*3080*/  IMAD.SHL.U32 R0, R0, 0x200000, RZ ;  /* 0x0020000000007824 */ /* 0x000fe200078e00ff */
[----:B------:R-:W-:-:S04]  /*3090*/  LEA R2, R2, 0x37800000, 0x17 ;  /* 0x3780000002027811 */ /* 0x000fc800078eb8ff */
[----:B------:R-:W-:Y:S01]  /*30a0*/  LOP3.LUT R0, R2, R0, R7, 0xfe, !PT ;  /* 0x0000000002007212 */ /* 0x000fe200078efe07 */
[----:B------:R-:W-:Y:S06]  /*30b0*/  BRA `(.L_x_1794) ;  /* 0x0000000000947947 */ /* 0x000fec0003800000 */
.L_x_1806:
[----:B------:R-:W-:-:S09]  /*30c0*/  UISETP.NE.AND UP0, UPT, UR4, 0x1c, UPT ;  /* 0x0000001c0400788c */ /* 0x000fd2000bf05270 */
[----:B------:R-:W-:Y:S05]  /*30d0*/  BRA.U !UP0, `(.L_x_1813) ;  /* 0x0000000108847547 */ /* 0x000fea000b800000 */
[----:B------:R-:W-:-:S09]  /*30e0*/  UISETP.NE.AND UP0, UPT, UR4, 0x1d, UPT ;  /* 0x0000001d0400788c */ /* 0x000fd2000bf05270 */
[----:B------:R-:W-:Y:S05]  /*30f0*/  BRA.U !UP0, `(.L_x_1814) ;  /* 0x0000000108707547 */ /* 0x000fea000b800000 */
[----:B------:R-:W-:-:S09]  /*3100*/  UISETP.NE.AND UP0, UPT, UR4, 0x2c, UPT ;  /* 0x0000002c0400788c */ /* 0x000fd2000bf05270 */
[----:B------:R-:W-:Y:S05]  /*3110*/  BRA.U !UP0, `(.L_x_1815) ;  /* 0x0000000108487547 */ /* 0x000fea000b800000 */
.L_x_1793:
[----:B------:R-:W-:Y:S01]  /*3120*/  MOV R2, 0x0 ;  /* 0x0000000000027802 */ /* 0x000fe20000000f00 */
[----:B------:R-:W0:Y:S01]  /*3130*/  LDCU.64 UR4, c[0x4][0x128] ;  /* 0x01002500ff0477ac */ /* 0x000e220008000a00 */
[----:B------:R-:W-:Y:S02]  /*3140*/  HFMA2 R12, -RZ, RZ, 0, 5.9604644775390625e-08 ;  /* 0x00000001ff0c7431 */ /* 0x000fe400000001ff */
[----:B------:R-:W-:Y:S01]  /*3150*/  IMAD.MOV.U32 R8, RZ, RZ, 0x4e ;  /* 0x0000004eff087424 */ /* 0x000fe200078e00ff */
[----:B------:R-:W2:Y:S01]  /*3160*/  LDCU.64 UR6, c[0x4][0x130] ;  /* 0x01002600ff0677ac */ /* 0x000ea20008000a00 */
[----:B------:R-:W3:Y:S01]  /*3170*/  LDC.64 R2, c[0x4][R2] ;  /* 0x0100000002027b82 */ /* 0x000ee20000000a00 */
[----:B------:R-:W-:Y:S01]  /*3180*/  IMAD.MOV.U32 R13, RZ, RZ, RZ ;  /* 0x000000ffff0d7224 */ /* 0x000fe200078e00ff */
[----:B------:R-:W4:Y:S01]  /*3190*/  LDCU.64 UR8, c[0x4][0x18] ;  /* 0x01000300ff0877ac */ /* 0x000f220008000a00 */
[----:B0-----:R-:W-:Y:S01]  /*31a0*/  IMAD.U32 R4, RZ, RZ, UR4 ;  /* 0x00000004ff047e24 */ /* 0x001fe2000f8e00ff */
[----:B------:R-:W-:Y:S01]  /*31b0*/  MOV R5, UR5 ;  /* 0x0000000500057c02 */ /* 0x000fe20008000f00 */
[----:B--2---:R-:W-:-:S02]  /*31c0*/  IMAD.U32 R6, RZ, RZ, UR6 ;  /* 0x00000006ff067e24 */ /* 0x004fc4000f8e00ff */
[----:B------:R-:W-:Y:S01]  /*31d0*/  IMAD.U32 R7, RZ, RZ, UR7 ;  /* 0x00000007ff077e24 */ /* 0x000fe2000f8e00ff */
[----:B----4-:R-:W-:Y:S01]  /*31e0*/  MOV R10, UR8 ;  /* 0x00000008000a7c02 */ /* 0x010fe20008000f00 */
[----:B------:R-:W-:-:S07]  /*31f0*/  IMAD.U32 R11, RZ, RZ, UR9 ;  /* 0x00000009ff0b7e24 */ /* 0x000fce000f8e00ff */
[----:B------:R-:W-:-:S07]  /*3200*/  LEPC R20, `(.L_x_1816) ;  /* 0x000000001014794e */ /* 0x000fce0000000000 */
[----:B-1-3-5:R-:W-:Y:S05]  /*3210*/  CALL.ABS.NOINC R2 ;  /* 0x0000000002007343 */ /* 0x02afea0003c00000 */
.L_x_1816:
[----:B------:R-:W-:Y:S01]  /*3220*/  IMAD.MOV.U32 R0, RZ, RZ, RZ ;  /* 0x000000ffff007224 */ /* 0x000fe200078e00ff */
[----:B------:R-:W-:Y:S06]  /*3230*/  BRA `(.L_x_1794) ;  /* 0x0000000000347947 */ /* 0x000fec0003800000 */
.L_x_1815:
[----:B------:R-:W2:Y:S01]  /*3240*/  LDG.E.U8 R2, desc[UR36][R2.64] ;  /* 0x0000002402027981 */ /* 0x000ea2000c1e1100 */
[----:B------:R-:W-:Y:S02]  /*3250*/  MOV R0, 0x400000 ;  /* 0x0040000000007802 */ /* 0x000fe40000000f00 */
[----:B--2---:R-:W-:-:S13]  /*3260*/  ISETP.NE.AND P0, PT, R2, RZ, PT ;  /* 0x000000ff0200720c */ /* 0x004fda0003f05270 */
[----:B------:R-:W-:Y:S05]  /*3270*/  @!P0 BRA `(.L_x_1794) ;  /* 0x0000000000248947 */ /* 0x000fea0003800000 */
[----:B------:R-:W-:-:S13]  /*3280*/  ISETP.NE.AND P0, PT, R2, 0xff, PT ;  /* 0x000000ff0200780c */ /* 0x000fda0003f05270 */
[----:B------:R-:W-:Y:S02]  /*3290*/  @!P0 IMAD.MOV.U32 R0, RZ, RZ, 0x7f800001 ;  /* 0x7f800001ff008424 */ /* 0x000fe400078e00ff */
[----:B------:R-:W-:Y:S01]  /*32a0*/  @P0 IMAD.SHL.U32 R0, R2, 0x800000, RZ ;  /* 0x0080000002000824 */ /* 0x000fe200078e00ff */
[----:B------:R-:W-:Y:S06]  /*32b0*/  BRA `(.L_x_1794) ;  /* 0x0000000000147947 */ /* 0x000fec0003800000 */
.L_x_1814:
[----:B------:R-:W2:Y:S02]  /*32c0*/  LDG.E.64 R2, desc[UR36][R2.64] ;  /* 0x0000002402027981 */ /* 0x000ea4000c1e1b00 */
[----:B--2---:R0:W2:Y:S01]  /*32d0*/  I2F.U64 R0, R2 ;  /* 0x0000000200007312 */ /* 0x0040a20000301000 */
[----:B------:R-:W-:Y:S05]  /*32e0*/  BRA `(.L_x_1794) ;  /* 0x0000000000087947 */ /* 0x000fea0003800000 */
.L_x_1813:
[----:B------:R-:W2:Y:S02]  /*32f0*/  LDG.E R0, desc[UR36][R2.64] ;  /* 0x0000002402007981 */ /* 0x000ea4000c1e1900 */
[----:B--2---:R-:W-:-:S07]  /*3300*/  I2FP.F32.U32 R0, R0 ;  /* 0x0000000000007245 */ /* 0x004fce0000201000 */
.L_x_1794:
[----:B------:R-:W-:Y:S05]  /*3310*/  BSYNC.RECONVERGENT B6 ;  /* 0x0000000000067941 */ /* 0x000fea0003800200 */
.L_x_1788:
[----:B------:R-:W3:Y:S01]  /*3320*/  LDCU.64 UR6, c[0x0][0x5e8] ;  /* 0x0000bd00ff0677ac */ /* 0x000ee20008000a00 */
[----:B-1---5:R-:W-:Y:S01]  /*3330*/  FMUL.FTZ R4, R19, 0.16666667163372039795 ;  /* 0x3e2aaaab13047820 */ /* 0x022fe20000410000 */
[----:B0-2---:R-:W-:Y:S01]  /*3340*/  FSETP.GEU.FTZ.AND P0, PT, |R0|, 3, PT ;  /* 0x404000000000780b */ /* 0x005fe20003f1e200 */
[----:B------:R-:W-:-:S03]  /*3350*/  ULOP3.LUT UR4, UR40, 0xff, URZ, 0xc0, !UPT ;  /* 0x000000ff28047892 */ /* 0x000fc6000f8ec0ff */
[----:B------:R-:W-:Y:S01]  /*3360*/  FSEL R4, R4, RZ, !P0 ;  /* 0x000000ff04047208 */ /* 0x000fe20004000000 */
[----:B------:R-:W-:Y:S01]  /*3370*/  UISETP.GT.AND UP0, UPT, UR4, 0x9, UPT ;  /* 0x000000090400788c */ /* 0x000fe2000bf04270 */
[----:B---34-:R-:W-:-:S04]  /*3380*/  IADD3 R2, P1, PT, R16, UR6, RZ ;  /* 0x0000000610027c10 */ /* 0x018fc8000ff3e0ff */
        /* <DEDUP_REMOVED lines=10> */
[----:B------:R-:W0:Y:S02]  /*3430*/  F2I.FTZ.TRUNC.NTZ R5, R4 ;  /* 0x0000000400057305 */ /* 0x000e24000021f100 */
[----:B0-----:R0:W-:Y:S01]  /*3440*/  STG.E.U8 desc[UR36][R2.64], R5 ;  /* 0x0000000502007986 */ /* 0x0011e2000c101124 */
[----:B------:R-:W-:Y:S05]  /*3450*/  BRA `(.L_x_1822) ;  /* 0x0000000c003c7947 */ /* 0x000fea0003800000 */
.L_x_1820:
[----:B------:R-:W0:Y:S02]  /*3460*/  F2I.S64.TRUNC R4, R4 ;  /* 0x0000000400047311 */ /* 0x000e24000020d900 */
[----:B0-----:R-:W-:-:S05]  /*3470*/  IMAD.MOV.U32 R7, RZ, RZ, R4 ;  /* 0x000000ffff077224 */ /* 0x001fca00078e0004 */
[----:B------:R0:W-:Y:S01]  /*3480*/  STG.E.U8 desc[UR36][R2.64], R7 ;  /* 0x0000000702007986 */ /* 0x0001e2000c101124 */
[----:B------:R-:W-:Y:S05]  /*3490*/  BRA `(.L_x_1822) ;  /* 0x0000000c002c7947 */ /* 0x000fea0003800000 */
.L_x_1819:
[----:B------:R-:W-:-:S09]  /*34a0*/  UISETP.NE.AND UP0, UPT, UR4, 0x2, UPT ;  /* 0x000000020400788c */ /* 0x000fd2000bf05270 */
[----:B------:R-:W-:Y:S05]  /*34b0*/  BRA.U !UP0, `(.L_x_1823) ;  /* 0x0000000108287547 */ /* 0x000fea000b800000 */
[----:B------:R-:W-:-:S09]  /*34c0*/  UISETP.NE.AND UP0, UPT, UR4, 0x3, UPT ;  /* 0x000000030400788c */ /* 0x000fd2000bf05270 */
[----:B------:R-:W-:Y:S05]  /*34d0*/  BRA.U !UP0, `(.L_x_1824) ;  /* 0x0000000108147547 */ /* 0x000fea000b800000 */
[----:B------:R-:W-:-:S09]  /*34e0*/  UISETP.NE.AND UP0, UPT, UR4, 0x4, UPT ;  /* 0x000000040400788c */ /* 0x000fd2000bf05270 */
[----:B------:R-:W-:Y:S05]  /*34f0*/  BRA.U UP0, `(.L_x_1821) ;  /* 0x0000000900807547 */ /* 0x000fea000b800000 */
[----:B------:R-:W0:Y:S02]  /*3500*/  F2I.S64.TRUNC R4, R4 ;  /* 0x0000000400047311 */ /* 0x000e24000020d900 */
[----:B0-----:R0:W-:Y:S01]  /*3510*/  STG.E.64 desc[UR36][R2.64], R4 ;  /* 0x0000000402007986 */ /* 0x0011e2000c101b24 */
[----:B------:R-:W-:Y:S05]  /*3520*/  BRA `(.L_x_1822) ;  /* 0x0000000c00087947 */ /* 0x000fea0003800000 */
.L_x_1824:
[----:B------:R-:W0:Y:S02]  /*3530*/  F2I.FTZ.TRUNC.NTZ R5, R4 ;  /* 0x0000000400057305 */ /* 0x000e24000021f100 */
[----:B0-----:R0:W-:Y:S01]  /*3540*/  STG.E desc[UR36][R2.64], R5 ;  /* 0x0000000502007986 */ /* 0x0011e2000c101924 */
[----:B------:R-:W-:Y:S05]  /*3550*/  BRA `(.L_x_1822) ;  /* 0x0000000800fc7947 */ /* 0x000fea0003800000 */
.L_x_1823:
[----:B------:R-:W0:Y:S02]  /*3560*/  F2I.FTZ.TRUNC.NTZ R5, R4 ;  /* 0x0000000400057305 */ /* 0x000e24000021f100 */
[----:B0-----:R0:W-:Y:S01]  /*3570*/  STG.E.U16 desc[UR36][R2.64], R5 ;  /* 0x0000000502007986 */ /* 0x0011e2000c101524 */
[----:B------:R-:W-:Y:S05]  /*3580*/  BRA `(.L_x_1822) ;  /* 0x0000000800f07947 */ /* 0x000fea0003800000 */
.L_x_1818:
[----:B------:R-:W-:-:S09]  /*3590*/  UISETP.GT.AND UP0, UPT, UR4, 0x6, UPT ;  /* 0x000000060400788c */ /* 0x000fd2000bf04270 */
[----:B------:R-:W-:Y:S05]  /*35a0*/  BRA.U UP0, `(.L_x_1825) ;  /* 0x0000000100247547 */ /* 0x000fea000b800000 */
[----:B------:R-:W-:-:S09]  /*35b0*/  UISETP.NE.AND UP0, UPT, UR4, 0x5, UPT ;  /* 0x000000050400788c */ /* 0x000fd2000bf05270 */
[----:B------:R-:W-:Y:S05]  /*35c0*/  BRA.U !UP0, `(.L_x_1826) ;  /* 0x0000000108107547 */ /* 0x000fea000b800000 */
[----:B------:R-:W-:-:S09]  /*35d0*/  UISETP.NE.AND UP0, UPT, UR4, 0x6, UPT ;  /* 0x000000060400788c */ /* 0x000fd2000bf05270 */
[----:B------:R-:W-:Y:S05]  /*35e0*/  BRA.U UP0, `(.L_x_1821) ;  /* 0x0000000900447547 */ /* 0x000fea000b800000 */
[----:B------:R1:W-:Y:S01]  /*35f0*/  STG.E desc[UR36][R2.64], R4 ;  /* 0x0000000402007986 */ /* 0x0003e2000c101924 */
[----:B------:R-:W-:Y:S05]  /*3600*/  BRA `(.L_x_1822) ;  /* 0x0000000800d07947 */ /* 0x000fea0003800000 */
.L_x_1826:
[----:B------:R-:W-:-:S05]  /*3610*/  F2FP.F16.F32.PACK_AB R4, RZ, R4 ;  /* 0x00000004ff04723e */ /* 0x000fca00000000ff */
[----:B------:R0:W-:Y:S01]  /*3620*/  STG.E.U16 desc[UR36][R2.64], R4 ;  /* 0x0000000402007986 */ /* 0x0001e2000c101524 */
[----:B------:R-:W-:Y:S05]  /*3630*/  BRA `(.L_x_1822) ;  /* 0x0000000800c47947 */ /* 0x000fea0003800000 */
.L_x_1825:
[----:B------:R-:W-:-:S09]  /*3640*/  UISETP.NE.AND UP0, UPT, UR4, 0x7, UPT ;  /* 0x000000070400788c */ /* 0x000fd2000bf05270 */
[----:B------:R-:W-:Y:S05]  /*3650*/  BRA.U !UP0, `(.L_x_1827) ;  /* 0x00000001082c7547 */ /* 0x000fea000b800000 */
[----:B------:R-:W-:-:S09]  /*3660*/  UISETP.NE.AND UP0, UPT, UR4, 0x8, UPT ;  /* 0x000000080400788c */ /* 0x000fd2000bf05270 */
[----:B------:R-:W-:Y:S05]  /*3670*/  BRA.U !UP0, `(.L_x_1828) ;  /* 0x0000000108147547 */ /* 0x000fea000b800000 */
[----:B------:R-:W-:-:S09]  /*3680*/  UISETP.NE.AND UP0, UPT, UR4, 0x9, UPT ;  /* 0x000000090400788c */ /* 0x000fd2000bf05270 */
[----:B------:R-:W-:Y:S05]  /*3690*/  BRA.U UP0, `(.L_x_1821) ;  /* 0x0000000900187547 */ /* 0x000fea000b800000 */
[----:B------:R-:W-:-:S05]  /*36a0*/  IMAD.MOV.U32 R5, RZ, RZ, RZ ;  /* 0x000000ffff057224 */ /* 0x000fca00078e00ff */
[----:B------:R3:W-:Y:S01]  /*36b0*/  STG.E.64 desc[UR36][R2.64], R4 ;  /* 0x0000000402007986 */ /* 0x0007e2000c101b24 */
[----:B------:R-:W-:Y:S05]  /*36c0*/  BRA `(.L_x_1822) ;  /* 0x0000000800a07947 */ /* 0x000fea0003800000 */
.L_x_1828:
[----:B------:R-:W-:-:S04]  /*36d0*/  F2FP.F16.F32.PACK_AB R5, RZ, R4 ;  /* 0x00000004ff05723e */ /* 0x000fc800000000ff */
[----:B------:R-:W-:-:S05]  /*36e0*/  PRMT R5, R5, 0x5410, RZ ;  /* 0x0000541005057816 */ /* 0x000fca00000000ff */
[----:B------:R2:W-:Y:S01]  /*36f0*/  STG.E desc[UR36][R2.64], R5 ;  /* 0x0000000502007986 */ /* 0x0005e2000c101924 */
[----:B------:R-:W-:Y:S05]  /*3700*/  BRA `(.L_x_1822) ;  /* 0x0000000800907947 */ /* 0x000fea0003800000 */
.L_x_1827:
[----:B------:R-:W-:-:S06]  /*3710*/  FMUL.FTZ R4, R4, 1 ;  /* 0x3f80000004047820 */ /* 0x000fcc0000410000 */
[----:B------:R-:W0:Y:S02]  /*3720*/  F2F.F64.F32 R4, R4 ;  /* 0x0000000400047310 */ /* 0x000e240000201800 */
[----:B0-----:R4:W-:Y:S01]  /*3730*/  STG.E.64 desc[UR36][R2.64], R4 ;  /* 0x0000000402007986 */ /* 0x0019e2000c101b24 */
[----:B------:R-:W-:Y:S05]  /*3740*/  BRA `(.L_x_1822) ;  /* 0x0000000800807947 */ /* 0x000fea0003800000 */
.L_x_1817:
        /* <DEDUP_REMOVED lines=8> */
[----:B------:R-:W-:-:S04]  /*37d0*/  FSETP.NEU.FTZ.AND P0, PT, R4, RZ, PT ;  /* 0x000000ff0400720b */ /* 0x000fc80003f1d000 */
[----:B------:R-:W-:-:S05]  /*37e0*/  SEL R5, RZ, 0x1, !P0 ;  /* 0x00000001ff057807 */ /* 0x000fca0004000000 */
[----:B------:R0:W-:Y:S01]  /*37f0*/  STG.E.U8 desc[UR36][R2.64], R5 ;  /* 0x0000000502007986 */ /* 0x0001e2000c101124 */
[----:B------:R-:W-:Y:S05]  /*3800*/  BRA `(.L_x_1822) ;  /* 0x0000000800507947 */ /* 0x000fea0003800000 */
.L_x_1831:
[----:B------:R-:W-:Y:S01]  /*3810*/  FMUL.FTZ R4, R4, 1 ;  /* 0x3f80000004047820 */ /* 0x000fe20000410000 */
[----:B------:R-:W-:-:S05]  /*3820*/  CS2R R6, SRZ ;  /* 0x0000000000067805 */ /* 0x000fca000001ff00 */
[----:B------:R-:W0:Y:S02]  /*3830*/  F2F.F64.F32 R4, R4 ;  /* 0x0000000400047310 */ /* 0x000e240000201800 */
[----:B0-----:R0:W-:Y:S01]  /*3840*/  STG.E.128 desc[UR36][R2.64], R4 ;  /* 0x0000000402007986 */ /* 0x0011e2000c101d24 */
[----:B------:R-:W-:Y:S05]  /*3850*/  BRA `(.L_x_1822) ;  /* 0x00000008003c7947 */ /* 0x000fea0003800000 */
.L_x_1830:
[----:B------:R-:W-:-:S09]  /*3860*/  UISETP.NE.AND UP0, UPT, UR4, 0xf, UPT ;  /* 0x0000000f0400788c */ /* 0x000fd2000bf05270 */
[----:B------:R-:W-:Y:S05]  /*3870*/  BRA.U !UP0, `(.L_x_1832) ;  /* 0x0000000108987547 */ /* 0x000fea000b800000 */
[----:B------:R-:W-:-:S09]  /*3880*/  UISETP.NE.AND UP0, UPT, UR4, 0x17, UPT ;  /* 0x000000170400788c */ /* 0x000fd2000bf05270 */
[----:B------:R-:W-:Y:S05]  /*3890*/  BRA.U !UP0, `(.L_x_1833) ;  /* 0x0000000108487547 */ /* 0x000fea000b800000 */
[----:B------:R-:W-:-:S09]  /*38a0*/  UISETP.NE.AND UP0, UPT, UR4, 0x18, UPT ;  /* 0x000000180400788c */ /* 0x000fd2000bf05270 */
[----:B------:R-:W-:Y:S05]  /*38b0*/  BRA.U UP0, `(.L_x_1821) ;  /* 0x0000000500907547 */ /* 0x000fea000b800000 */
[----:B------:R-:W-:Y:S01]  /*38c0*/  LOP3.LUT R6, R4, 0x7fffffff, RZ, 0xc0, !PT ;  /* 0x7fffffff04067812 */ /* 0x000fe200078ec0ff */
[----:B------:R-:W-:Y:S01]  /*38d0*/  BSSY.RECONVERGENT B0, `(.L_x_1834) ;  /* 0x000000b000007945 */ /* 0x000fe20003800200 */
[----:B------:R-:W-:Y:S01]  /*38e0*/  HFMA2 R0, -RZ, RZ, 0, 7.569789886474609375e-06 ;  /* 0x0000007fff007431 */ /* 0x000fe200000001ff */
        /* <DEDUP_REMOVED lines=9> */
.L_x_1835:
[----:B------:R-:W-:Y:S05]  /*3980*/  BSYNC.RECONVERGENT B0 ;  /* 0x0000000000007941 */ /* 0x000fea0003800200 */
.L_x_1834:
[----:B------:R-:W-:-:S05]  /*3990*/  LOP3.LUT R7, R0, 0x80, R7, 0xf8, !PT ;  /* 0x0000008000077812 */ /* 0x000fca00078ef807 */
[----:B------:R0:W-:Y:S01]  /*39a0*/  STG.E.U8 desc[UR36][R2.64], R7 ;  /* 0x0000000702007986 */ /* 0x0001e2000c101124 */
[----:B------:R-:W-:Y:S05]  /*39b0*/  BRA `(.L_x_1822) ;  /* 0x0000000400e47947 */ /* 0x000fea0003800000 */
.L_x_1833:
[----:B------:R-:W-:Y:S01]  /*39c0*/  LOP3.LUT R6, R4, 0x7fffffff, RZ, 0xc0, !PT ;  /* 0x7fffffff04067812 */ /* 0x000fe200078ec0ff */
[----:B------:R-:W-:Y:S01]  /*39d0*/  BSSY.RECONVERGENT B0, `(.L_x_1836) ;  /* 0x000000d000007945 */ /* 0x000fe20003800200 */
        /* <DEDUP_REMOVED lines=12> */
.L_x_1837:
[----:B------:R-:W-:Y:S05]  /*3aa0*/  BSYNC.RECONVERGENT B0 ;  /* 0x0000000000007941 */ /* 0x000fea0003800200 */
.L_x_1836:
[----:B------:R-:W-:-:S05]  /*3ab0*/  LOP3.LUT R5, R0, 0x80, R7, 0xf8, !PT ;  /* 0x0000008000057812 */ /* 0x000fca00078ef807 */
[----:B------:R0:W-:Y:S01]  /*3ac0*/  STG.E.U8 desc[UR36][R2.64], R5 ;  /* 0x0000000502007986 */ /* 0x0001e2000c101124 */
[----:B------:R-:W-:Y:S05]  /*3ad0*/  BRA `(.L_x_1822) ;  /* 0x00000004009c7947 */ /* 0x000fea0003800000 */
.L_x_1832:
[----:B------:R-:W-:-:S05]  /*3ae0*/  F2FP.BF16.F32.PACK_AB R4, RZ, R4 ;  /* 0x00000004ff04723e */ /* 0x000fca00000010ff */
[----:B------:R0:W-:Y:S01]  /*3af0*/  STG.E.U16 desc[UR36][R2.64], R4 ;  /* 0x0000000402007986 */ /* 0x0001e2000c101524 */
[----:B------:R-:W-:Y:S05]  /*3b00*/  BRA `(.L_x_1822) ;  /* 0x0000000400907947 */ /* 0x000fea0003800000 */
.L_x_1829:
        /* <DEDUP_REMOVED lines=8> */
[----:B------:R-:W0:Y:S02]  /*3b90*/  F2I.FTZ.U32.TRUNC.NTZ R5, R4 ;  /* 0x0000000400057305 */ /* 0x000e24000021f000 */
[----:B0-----:R0:W-:Y:S01]  /*3ba0*/  STG.E.U16 desc[UR36][R2.64], R5 ;  /* 0x0000000502007986 */ /* 0x0011e2000c101524 */
[----:B------:R-:W-:Y:S05]  /*3bb0*/  BRA `(.L_x_1822) ;  /* 0x0000000400647947 */ /* 0x000fea0003800000 */
.L_x_1840:
[----:B------:R-:W-:Y:S01]  /*3bc0*/  LOP3.LUT R5, R4, 0x7fffffff, RZ, 0xc0, !PT ;  /* 0x7fffffff04057812 */ /* 0x000fe200078ec0ff */
[----:B------:R-:W-:Y:S01]  /*3bd0*/  BSSY.RECONVERGENT B0, `(.L_x_1841) ;  /* 0x0000013000007945 */ /* 0x000fe20003800200 */
[----:B------:R-:W-:Y:S02]  /*3be0*/  IMAD.MOV.U32 R0, RZ, RZ, 0x80 ;  /* 0x00000080ff007424 */ /* 0x000fe400078e00ff */
        /* <DEDUP_REMOVED lines=9> */
.L_x_1843:
[----:B------:R-:W-:-:S04]  /*3c80*/  SHF.R.U32.HI R0, RZ, 0x14, R4 ;  /* 0x00000014ff007819 */ /* 0x000fc80000011604 */
[----:B------:R-:W-:-:S04]  /*3c90*/  LOP3.LUT R5, R0, 0x1, RZ, 0xc0, !PT ;  /* 0x0000000100057812 */ /* 0x000fc800078ec0ff */
[----:B------:R-:W-:-:S04]  /*3ca0*/  IADD3 R0, PT, PT, R4, 0x487ffff, R5 ;  /* 0x0487ffff04007810 */ /* 0x000fc80007ffe005 */
[----:B------:R-:W-:-:S04]  /*3cb0*/  SHF.R.U32.HI R0, RZ, 0x14, R0 ;  /* 0x00000014ff007819 */ /* 0x000fc80000011600 */
[----:B------:R-:W-:-:S07]  /*3cc0*/  LOP3.LUT R5, R0, 0xff, RZ, 0xc0, !PT ;  /* 0x000000ff00057812 */ /* 0x000fce00078ec0ff */
.L_x_1844:
[----:B------:R-:W-:-:S04]  /*3cd0*/  SHF.R.U32.HI R4, RZ, 0x18, R4 ;  /* 0x00000018ff047819 */ /* 0x000fc80000011604 */
[----:B------:R-:W-:-:S04]  /*3ce0*/  LOP3.LUT R5, R5, 0x80, R4, 0xf8, !PT ;  /* 0x0000008005057812 */ /* 0x000fc800078ef804 */
[----:B------:R-:W-:-:S07]  /*3cf0*/  PRMT R0, R5, 0x7610, R0 ;  /* 0x0000761005007816 */ /* 0x000fce0000000000 */
.L_x_1842:
[----:B------:R-:W-:Y:S05]  /*3d00*/  BSYNC.RECONVERGENT B0 ;  /* 0x0000000000007941 */ /* 0x000fea0003800200 */
.L_x_1841:
[----:B------:R0:W-:Y:S01]  /*3d10*/  STG.E.U8 desc[UR36][R2.64], R0 ;  /* 0x0000000002007986 */ /* 0x0001e2000c101124 */
[----:B------:R-:W-:Y:S05]  /*3d20*/  BRA `(.L_x_1822) ;  /* 0x0000000400087947 */ /* 0x000fea0003800000 */
.L_x_1839:
[----:B------:R-:W-:Y:S01]  /*3d30*/  LOP3.LUT R5, R4, 0x7fffffff, RZ, 0xc0, !PT ;  /* 0x7fffffff04057812 */ /* 0x000fe200078ec0ff */
[----:B------:R-:W-:Y:S01]  /*3d40*/  BSSY.RECONVERGENT B0, `(.L_x_1845) ;  /* 0x0000013000007945 */ /* 0x000fe20003800200 */
[----:B------:R-:W-:Y:S02]  /*3d50*/  MOV R0, 0x80 ;  /* 0x0000008000007802 */ /* 0x000fe40000000f00 */
        /* <DEDUP_REMOVED lines=9> */
.L_x_1847:
[----:B------:R-:W-:-:S04]  /*3df0*/  SHF.R.U32.HI R0, RZ, 0x15, R4 ;  /* 0x00000015ff007819 */ /* 0x000fc80000011604 */
[----:B------:R-:W-:-:S04]  /*3e00*/  LOP3.LUT R5, R0, 0x1, RZ, 0xc0, !PT ;  /* 0x0000000100057812 */ /* 0x000fc800078ec0ff */
[----:B------:R-:W-:-:S04]  /*3e10*/  IADD3 R0, PT, PT, R4, 0x88fffff, R5 ;  /* 0x088fffff04007810 */ /* 0x000fc80007ffe005 */
[----:B------:R-:W-:-:S04]  /*3e20*/  SHF.R.U32.HI R0, RZ, 0x15, R0 ;  /* 0x00000015ff007819 */ /* 0x000fc80000011600 */
[----:B------:R-:W-:-:S07]  /*3e30*/  LOP3.LUT R5, R0, 0xff, RZ, 0xc0, !PT ;  /* 0x000000ff00057812 */ /* 0x000fce00078ec0ff */
.L_x_1848:
[----:B------:R-:W-:-:S04]  /*3e40*/  SHF.R.U32.HI R4, RZ, 0x18, R4 ;  /* 0x00000018ff047819 */ /* 0x000fc80000011604 */
[----:B------:R-:W-:-:S04]  /*3e50*/  LOP3.LUT R5, R5, 0x80, R4, 0xf8, !PT ;  /* 0x0000008005057812 */ /* 0x000fc800078ef804 */
[----:B------:R-:W-:-:S07]  /*3e60*/  PRMT R0, R5, 0x7610, R0 ;  /* 0x0000761005007816 */ /* 0x000fce0000000000 */
.L_x_1846:
[----:B------:R-:W-:Y:S05]  /*3e70*/  BSYNC.RECONVERGENT B0 ;  /* 0x0000000000007941 */ /* 0x000fea0003800200 */
.L_x_1845:
[----:B------:R0:W-:Y:S01]  /*3e80*/  STG.E.U8 desc[UR36][R2.64], R0 ;  /* 0x0000000002007986 */ /* 0x0001e2000c101124 */
[----:B------:R-:W-:Y:S05]  /*3e90*/  BRA `(.L_x_1822) ;  /* 0x0000000000ac7947 */ /* 0x000fea0003800000 */
.L_x_1838:
[----:B------:R-:W-:-:S09]  /*3ea0*/  UISETP.NE.AND UP0, UPT, UR4, 0x1c, UPT ;  /* 0x0000001c0400788c */ /* 0x000fd2000bf05270 */
[----:B------:R-:W-:Y:S05]  /*3eb0*/  BRA.U !UP0, `(.L_x_1849) ;  /* 0x00000001089c7547 */ /* 0x000fea000b800000 */
[----:B------:R-:W-:-:S09]  /*3ec0*/  UISETP.NE.AND UP0, UPT, UR4, 0x1d, UPT ;  /* 0x0000001d0400788c */ /* 0x000fd2000bf05270 */
[----:B------:R-:W-:Y:S05]  /*3ed0*/  BRA.U !UP0, `(.L_x_1850) ;  /* 0x0000000108887547 */ /* 0x000fea000b800000 */
[----:B------:R-:W-:-:S09]  /*3ee0*/  UISETP.NE.AND UP0, UPT, UR4, 0x2c, UPT ;  /* 0x0000002c0400788c */ /* 0x000fd2000bf05270 */
[----:B------:R-:W-:Y:S05]  /*3ef0*/  BRA.U !UP0, `(.L_x_1851) ;  /* 0x0000000108447547 */ /* 0x000fea000b800000 */
.L_x_1821:
[----:B------:R-:W-:Y:S01]  /*3f00*/  MOV R0, 0x0 ;  /* 0x0000000000007802 */ /* 0x000fe20000000f00 */
[----:B------:R-:W0:Y:S01]  /*3f10*/  LDCU.64 UR6, c[0x4][0x128] ;  /* 0x01002500ff0677ac */ /* 0x000e220008000a00 */
[----:B------:R-:W-:Y:S02]  /*3f20*/  HFMA2 R13, -RZ, RZ, 0, 0 ;  /* 0x00000000ff0d7431 */ /* 0x000fe400000001ff */
[----:B------:R-:W-:Y:S01]  /*3f30*/  IMAD.MOV.U32 R8, RZ, RZ, 0x65 ;  /* 0x00000065ff087424 */ /* 0x000fe200078e00ff */
[----:B------:R1:W2:Y:S01]  /*3f40*/  LDC.64 R2, c[0x4][R0] ;  /* 0x0100000000027b82 */ /* 0x0002a20000000a00 */
[----:B------:R-:W3:Y:S01]  /*3f50*/  LDCU.64 UR8, c[0x4][0x130] ;  /* 0x01002600ff0877ac */ /* 0x000ee20008000a00 */
[----:B------:R-:W-:Y:S01]  /*3f60*/  IMAD.MOV.U32 R12, RZ, RZ, 0x1 ;  /* 0x00000001ff0c7424 */ /* 0x000fe200078e00ff */
[----:B------:R-:W4:Y:S01]  /*3f70*/  LDCU.64 UR4, c[0x4][0x20] ;  /* 0x01000400ff0477ac */ /* 0x000f220008000a00 */
[----:B0-----:R-:W-:Y:S02]  /*3f80*/  IMAD.U32 R4, RZ, RZ, UR6 ;  /* 0x00000006ff047e24 */ /* 0x001fe4000f8e00ff */
[----:B------:R-:W-:Y:S01]  /*3f90*/  IMAD.U32 R5, RZ, RZ, UR7 ;  /* 0x00000007ff057e24 */ /* 0x000fe2000f8e00ff */
[----:B---3--:R-:W-:Y:S01]  /*3fa0*/  MOV R6, UR8 ;  /* 0x0000000800067c02 */ /* 0x008fe20008000f00 */
[----:B------:R-:W-:-:S02]  /*3fb0*/  IMAD.U32 R7, RZ, RZ, UR9 ;  /* 0x00000009ff077e24 */ /* 0x000fc4000f8e00ff */
[----:B----4-:R-:W-:Y:S01]  /*3fc0*/  IMAD.U32 R10, RZ, RZ, UR4 ;  /* 0x00000004ff0a7e24 */ /* 0x010fe2000f8e00ff */
[----:B-1----:R-:W-:-:S07]  /*3fd0*/  MOV R11, UR5 ;  /* 0x00000005000b7c02 */ /* 0x002fce0008000f00 */
[----:B------:R-:W-:-:S07]  /*3fe0*/  LEPC R20, `(.L_x_1852) ;  /* 0x000000001014794e */ /* 0x000fce0000000000 */
[----:B--2---:R-:W-:Y:S05]  /*3ff0*/  CALL.ABS.NOINC R2 ;  /* 0x0000000002007343 */ /* 0x004fea0003c00000 */
.L_x_1852:
[----:B------:R-:W-:Y:S05]  /*4000*/  BRA `(.L_x_1822) ;  /* 0x0000000000507947 */ /* 0x000fea0003800000 */
.L_x_1851:
        /* <DEDUP_REMOVED lines=15> */
.L_x_1850:
[----:B------:R-:W0:Y:S02]  /*4100*/  F2I.U64.TRUNC R4, R4 ;  /* 0x0000000400047311 */ /* 0x000e24000020d800 */
[----:B0-----:R0:W-:Y:S01]  /*4110*/  STG.E.64 desc[UR36][R2.64], R4 ;  /* 0x0000000402007986 */ /* 0x0011e2000c101b24 */
[----:B------:R-:W-:Y:S05]  /*4120*/  BRA `(.L_x_1822) ;  /* 0x0000000000087947 */ /* 0x000fea0003800000 */
.L_x_1849:
[----:B------:R-:W0:Y:S02]  /*4130*/  F2I.FTZ.U32.TRUNC.NTZ R5, R4 ;  /* 0x0000000400057305 */ /* 0x000e24000021f000 */
[----:B0-----:R0:W-:Y:S02]  /*4140*/  STG.E desc[UR36][R2.64], R5 ;  /* 0x0000000502007986 */ /* 0x0011e4000c101924 */
.L_x_1822:
[----:B------:R-:W-:-:S07]  /*4150*/  VIADD R17, R17, 0x80 ;  /* 0x0000008011117836 */ /* 0x000fce0000000000 */
.L_x_1757:
[----:B------:R-:W-:Y:S05]  /*4160*/  BSYNC.RECONVERGENT B7 ;  /* 0x0000000000077941 */ /* 0x000fea0003800200 */
.L_x_1756:
[----:B------:R-:W5:Y:S01]  /*4170*/  LDCU UR4, c[0x0][0x380] ;  /* 0x00007000ff0477ac */ /* 0x000f620008000800 */
[----:B------:R-:W-:Y:S01]  /*4180*/  BSSY.RECONVERGENT B7, `(.L_x_1853) ;  /* 0x0000406000077945 */ /* 0x000fe20003800200 */
[----:B-----5:R-:W-:-:S13]  /*4190*/  ISETP.GE.AND P0, PT, R17, UR4, PT ;  /* 0x0000000411007c0c */ /* 0x020fda000bf06270 */
[----:B------:R-:W-:Y:S05]  /*41a0*/  @P0 BRA `(.L_x_1854) ;  /* 0x00000040000c0947 */ /* 0x000fea0003800000 */
[----:B------:R-:W5:Y:S01]  /*41b0*/  LDCU UR4, c[0x0][0x388] ;  /* 0x00007100ff0477ac */ /* 0x000f620008000800 */
[----:B------:R-:W-:Y:S02]  /*41c0*/  HFMA2 R18, -RZ, RZ, 0, 0 ;  /* 0x00000000ff127431 */ /* 0x000fe400000001ff */
[----:B0-----:R-:W-:Y:S02]  /*41d0*/  IMAD.MOV.U32 R0, RZ, RZ, RZ ;  /* 0x000000ffff007224 */ /* 0x001fe400078e00ff */
[----:B------:R-:W-:Y:S01]  /*41e0*/  IMAD.MOV.U32 R16, RZ, RZ, RZ ;  /* 0x000000ffff107224 */ /* 0x000fe200078e00ff */
[----:B-----5:R-:W-:-:S09]  /*41f0*/  UISETP.NE.AND UP0, UPT, UR4, URZ, UPT ;  /* 0x000000ff0400728c */ /* 0x020fd2000bf05270 */
[----:B------:R-:W-:Y:S05]  /*4200*/  BRA.U !UP0, `(.L_x_1855) ;  /* 0x0000001508707547 */ /* 0x000fea000b800000 */
[----:B------:R-:W1:Y:S01]  /*4210*/  LDCU.64 UR4, c[0x0][0x390] ;  /* 0x00007200ff0477ac */ /* 0x000e620008000a00 */
[----:B------:R-:W-:Y:S01]  /*4220*/  MOV R16, RZ ;  /* 0x000000ff00107202 */ /* 0x000fe20000000f00 */
[----:B------:R-:W0:Y:S01]  /*4230*/  LDCU UR6, c[0x0][0x38c] ;  /* 0x00007180ff0677ac */ /* 0x000e220008000800 */
[----:B------:R-:W5:Y:S01]  /*4240*/  LDCU.64 UR8, c[0x0][0x4b8] ;  /* 0x00009700ff0877ac */ /* 0x000f620008000a00 */
[----:B------:R-:W-:Y:S02]  /*4250*/  UISETP.NE.AND UP0, UPT, UR39, URZ, UPT ;  /* 0x000000ff2700728c */ /* 0x000fe4000bf05270 */
        /* <DEDUP_REMOVED lines=343> */
.L_x_1855:
[----:B------:R-:W1:Y:S01]  /*57d0*/  LDCU.64 UR6, c[0x0][0x5f0] ;  /* 0x0000be00ff0677ac */ /* 0x000e620008000a00 */
[----:B------:R-:W-:Y:S01]  /*57e0*/  BSSY.RECONVERGENT B6, `(.L_x_1856) ;  /* 0x00000dd000067945 */ /* 0x000fe20003800200 */
        /* <DEDUP_REMOVED lines=14> */
[----:B--2---:R4:W0:Y:S01]  /*58d0*/  I2F.S16 R19, R2 ;  /* 0x0000000200137306 */ /* 0x0048220000101400 */
[----:B------:R-:W-:Y:S05]  /*58e0*/  BRA `(.L_x_1862) ;  /* 0x0000000c00307947 */ /* 0x000fea0003800000 */
.L_x_1860:
[----:B------:R-:W2:Y:S02]  /*58f0*/  LDG.E.U8 R2, desc[UR36][R2.64] ;  /* 0x0000002402027981 */ /* 0x000ea4000c1e1100 */
[----:B--2---:R-:W-:Y:S01]  /*5900*/  I2FP.F32.U32 R19, R2 ;  /* 0x0000000200137245 */ /* 0x004fe20000201000 */
[----:B------:R-:W-:Y:S06]  /*5910*/  BRA `(.L_x_1862) ;  /* 0x0000000c00247947 */ /* 0x000fec0003800000 */
.L_x_1859:
[----:B------:R-:W-:-:S09]  /*5920*/  UISETP.NE.AND UP0, UPT, UR4, 0x2, UPT ;  /* 0x000000020400788c */ /* 0x000fd2000bf05270 */
[----:B------:R-:W-:Y:S05]  /*5930*/  BRA.U !UP0, `(.L_x_1863) ;  /* 0x0000000108287547 */ /* 0x000fea000b800000 */
[----:B------:R-:W-:-:S09]  /*5940*/  UISETP.NE.AND UP0, UPT, UR4, 0x3, UPT ;  /* 0x000000030400788c */ /* 0x000fd2000bf05270 */
[----:B------:R-:W-:Y:S05]  /*5950*/  BRA.U !UP0, `(.L_x_1864) ;  /* 0x0000000108147547 */ /* 0x000fea000b800000 */
[----:B------:R-:W-:-:S09]  /*5960*/  UISETP.NE.AND UP0, UPT, UR4, 0x4, UPT ;  /* 0x000000040400788c */ /* 0x000fd2000bf05270 */
[----:B------:R-:W-:Y:S05]  /*5970*/  BRA.U UP0, `(.L_x_1861) ;  /* 0x0000000900b07547 */ /* 0x000fea000b800000 */
[----:B------:R-:W2:Y:S02]  /*5980*/  LDG.E.64 R2, desc[UR36][R2.64] ;  /* 0x0000002402027981 */ /* 0x000ea4000c1e1b00 */
[----:B--2---:R2:W3:Y:S01]  /*5990*/  I2F.S64 R19, R2 ;  /* 0x0000000200137312 */ /* 0x0044e20000301400 */
[----:B------:R-:W-:Y:S05]  /*59a0*/  BRA `(.L_x_1862) ;  /* 0x0000000c00007947 */ /* 0x000fea0003800000 */
.L_x_1864:
[----:B------:R-:W2:Y:S02]  /*59b0*/  LDG.E R2, desc[UR36][R2.64] ;  /* 0x0000002402027981 */ /* 0x000ea4000c1e1900 */
[----:B--2---:R-:W-:Y:S01]  /*59c0*/  I2FP.F32.S32 R19, R2 ;  /* 0x0000000200137245 */ /* 0x004fe20000201400 */
[----:B------:R-:W-:Y:S06]  /*59d0*/  BRA `(.L_x_1862) ;  /* 0x0000000800f47947 */ /* 0x000fec0003800000 */
.L_x_1863:
[----:B------:R-:W2:Y:S02]  /*59e0*/  LDG.E.U16 R2, desc[UR36][R2.64] ;  /* 0x0000002402027981 */ /* 0x000ea4000c1e1500 */
[----:B--2---:R0:W1:Y:S01]  /*59f0*/  I2F.S16 R19, R2 ;  /* 0x0000000200137306 */ /* 0x0040620000101400 */
[----:B------:R-:W-:Y:S05]  /*5a00*/  BRA `(.L_x_1862) ;  /* 0x0000000800e87947 */ /* 0x000fea0003800000 */
.L_x_1858:
        /* <DEDUP_REMOVED lines=8> */
.L_x_1866:
[----:B------:R-:W2:Y:S02]  /*5a90*/  LDG.E.U16 R2, desc[UR36][R2.64] ;  /* 0x0000002402027981 */ /* 0x000ea4000c1e1500 */
[----:B--2---:R-:W-:Y:S01]  /*5aa0*/  HADD2.F32 R19, -RZ, R2.H0_H0 ;  /* 0x20000002ff137230 */ /* 0x004fe20000004100 */
[----:B------:R-:W-:Y:S06]  /*5ab0*/  BRA `(.L_x_1862) ;  /* 0x0000000800bc7947 */ /* 0x000fec0003800000 */
.L_x_1865:
        /* <DEDUP_REMOVED lines=8> */
.L_x_1868:
[----:B------:R-:W2:Y:S02]  /*5b40*/  LDG.E.U16 R2, desc[UR36][R2.64] ;  /* 0x0000002402027981 */ /* 0x000ea4000c1e1500 */
[----:B--2---:R-:W-:Y:S01]  /*5b50*/  HADD2.F32 R19, -RZ, R2.H0_H0 ;  /* 0x20000002ff137230 */ /* 0x004fe20000004100 */
[----:B------:R-:W-:Y:S06]  /*5b60*/  BRA `(.L_x_1862) ;  /* 0x0000000800907947 */ /* 0x000fec0003800000 */
.L_x_1867:
[----:B------:R-:W2:Y:S01]  /*5b70*/  LDG.E.64 R2, desc[UR36][R2.64] ;  /* 0x0000002402027981 */ /* 0x000ea2000c1e1b00 */
[----:B------:R-:W-:Y:S01]  /*5b80*/  UMOV UR4, 0xf0000000 ;  /* 0xf000000000047882 */ /* 0x000fe20000000000 */
[----:B------:R-:W-:Y:S01]  /*5b90*/  UMOV UR5, 0x380fffff ;  /* 0x380fffff00057882 */ /* 0x000fe20000000000 */
[----:B--2---:R-:W0:Y:S01]  /*5ba0*/  F2F.F32.F64 R19, R2 ;  /* 0x0000000200137310 */ /* 0x004e220000301000 */
[----:B------:R-:W-:-:S14]  /*5bb0*/  DSETP.GEU.AND P0, PT, |R2|, UR4, PT ;  /* 0x0000000402007e2a */ /* 0x000fdc000bf0e200 */
[----:B0-----:R-:W-:Y:S01]  /*5bc0*/  @!P0 FMUL R19, R19, 1.175494350822287508e-38 ;  /* 0x0080000013138820 */ /* 0x001fe20000400000 */
[----:B------:R-:W-:Y:S06]  /*5bd0*/  BRA `(.L_x_1862) ;  /* 0x0000000800747947 */ /* 0x000fec0003800000 */
.L_x_1857:
        /* <DEDUP_REMOVED lines=12> */
.L_x_1871:
[----:B------:R-:W2:Y:S01]  /*5ca0*/  LDG.E.64 R2, desc[UR36][R2.64] ;  /* 0x0000002402027981 */ /* 0x000ea2000c1e1b00 */
[----:B------:R-:W-:Y:S01]  /*5cb0*/  UMOV UR4, 0xf0000000 ;  /* 0xf000000000047882 */ /* 0x000fe20000000000 */
[----:B------:R-:W-:Y:S01]  /*5cc0*/  UMOV UR5, 0x380fffff ;  /* 0x380fffff00057882 */ /* 0x000fe20000000000 */
[----:B--2---:R-:W0:Y:S01]  /*5cd0*/  F2F.F32.F64 R19, R2 ;  /* 0x0000000200137310 */ /* 0x004e220000301000 */
[----:B------:R-:W-:-:S14]  /*5ce0*/  DSETP.GEU.AND P0, PT, |R2|, UR4, PT ;  /* 0x0000000402007e2a */ /* 0x000fdc000bf0e200 */
[----:B0-----:R-:W-:Y:S01]  /*5cf0*/  @!P0 FMUL R19, R19, 1.175494350822287508e-38 ;  /* 0x0080000013138820 */ /* 0x001fe20000400000 */
[----:B------:R-:W-:Y:S06]  /*5d00*/  BRA `(.L_x_1862) ;  /* 0x0000000800287947 */ /* 0x000fec0003800000 */
.L_x_1870:
        /* <DEDUP_REMOVED lines=14> */
[----:B------:R-:W-:Y:S01]  /*5df0*/  IADD3 R5, PT, PT, R4, -0x4, RZ ;  /* 0xfffffffc04057810 */ /* 0x000fe20007ffe0ff */
[----:B------:R-:W-:-:S03]  /*5e00*/  VIADD R4, R0, 0x1000000 ;  /* 0x0100000000047836 */ /* 0x000fc60000000000 */
[----:B------:R-:W-:Y:S01]  /*5e10*/  SHF.L.U32 R6, R0, R5, RZ ;  /* 0x0000000500067219 */ /* 0x000fe200000006ff */
[----:B------:R-:W-:Y:S01]  /*5e20*/  IMAD.SHL.U32 R5, R5, 0x800000, RZ ;  /* 0x0080000005057824 */ /* 0x000fe200078e00ff */
[----:B------:R-:W-:-:S04]  /*5e30*/  SHF.R.S32.HI R4, RZ, 0x8, R4 ;  /* 0x00000008ff047819 */ /* 0x000fc80000011404 */
[----:B------:R-:W-:-:S04]  /*5e40*/  LEA.HI R5, R6, -R5, RZ, 0x1c ;  /* 0x8000000506057211 */ /* 0x000fc800078fe0ff */
[----:B------:R-:W-:-:S04]  /*5e50*/  IADD3 R5, PT, PT, R5, 0x3c000000, RZ ;  /* 0x3c00000005057810 */ /* 0x000fc80007ffe0ff */
[----:B------:R-:W-:-:S04]  /*5e60*/  LOP3.LUT R4, R5, 0x7f800000, R4, 0xf8, !PT ;  /* 0x7f80000005047812 */ /* 0x000fc800078ef804 */
[----:B------:R-:W-:-:S04]  /*5e70*/  SEL R4, R4, RZ, P0 ;  /* 0x000000ff04047207 */ /* 0x000fc80000000000 */
[----:B------:R-:W-:Y:S01]  /*5e80*/  LOP3.LUT R19, R4, 0x80000000, R19, 0xf8, !PT ;  /* 0x8000000004137812 */ /* 0x000fe200078ef813 */
[----:B------:R-:W-:Y:S06]  /*5e90*/  BRA `(.L_x_1862) ;  /* 0x0000000400c47947 */ /* 0x000fec0003800000 */
.L_x_1873:
[----:B------:R-:W2:Y:S02]  /*5ea0*/  LDG.E.U8 R2, desc[UR36][R2.64] ;  /* 0x0000002402027981 */ /* 0x000ea4000c1e1100 */
[C---:B--2---:R-:W-:Y:S02]  /*5eb0*/  IMAD.SHL.U32 R0, R2.reuse, 0x2000000, RZ ;  /* 0x0200000002007824 */ /* 0x044fe400078e00ff */
[----:B------:R-:W-:-:S03]  /*5ec0*/  IMAD.SHL.U32 R5, R2, 0x100, RZ ;  /* 0x0000010002057824 */ /* 0x000fc600078e00ff */
[----:B------:R-:W-:Y:S02]  /*5ed0*/  ISETP.GE.U32.AND P0, PT, R0, 0x8000000, PT ;  /* 0x080000000000780c */ /* 0x000fe40003f06070 */
[----:B------:R-:W-:-:S11]  /*5ee0*/  PRMT R19, R5, 0x9910, RZ ;  /* 0x0000991005137816 */ /* 0x000fd600000000ff */
[----:B------:R-:W-:Y:S02]  /*5ef0*/  @!P0 LOP3.LUT R4, R5, 0x7f00, RZ, 0xc0, !PT ;  /* 0x00007f0005048812 */ /* 0x000fe400078ec0ff */
[----:B------:R-:W-:Y:S02]  /*5f00*/  @P0 LEA.HI R0, R0, 0x70000000, RZ, 0x1c ;  /* 0x7000000000000811 */ /* 0x000fe400078fe0ff */
[----:B------:R-:W-:-:S03]  /*5f10*/  @!P0 LOP3.LUT R4, R4, 0x3f000000, RZ, 0xfc, !PT ;  /* 0x3f00000004048812 */ /* 0x000fc600078efcff */
[----:B------:R-:W-:Y:S02]  /*5f20*/  @P0 FMUL.FTZ R0, R0, 1.9259299443872358531e-34 ;  /* 0x0780000000000820 */ /* 0x000fe40000410000 */
[----:B------:R-:W-:-:S05]  /*5f30*/  @!P0 FADD.FTZ R0, R4, -0.5 ;  /* 0xbf00000004008421 */ /* 0x000fca0000010000 */
[----:B------:R-:W-:Y:S01]  /*5f40*/  LOP3.LUT R19, R0, 0x80000000, R19, 0xf8, !PT ;  /* 0x8000000000137812 */ /* 0x000fe200078ef813 */
[----:B------:R-:W-:Y:S06]  /*5f50*/  BRA `(.L_x_1862) ;  /* 0x0000000400947947 */ /* 0x000fec0003800000 */
.L_x_1872:
[----:B------:R-:W2:Y:S02]  /*5f60*/  LDG.E.U16 R2, desc[UR36][R2.64] ;  /* 0x0000002402027981 */ /* 0x000ea4000c1e1500 */
[----:B--2---:R-:W-:Y:S01]  /*5f70*/  SHF.L.U32 R19, R2, 0x10, RZ ;  /* 0x0000001002137819 */ /* 0x004fe200000006ff */
[----:B------:R-:W-:Y:S06]  /*5f80*/  BRA `(.L_x_1862) ;  /* 0x0000000400887947 */ /* 0x000fec0003800000 */
.L_x_1869:
        /* <DEDUP_REMOVED lines=11> */
.L_x_1876:
        /* <DEDUP_REMOVED lines=20> */
.L_x_1878:
[----:B------:R-:W-:Y:S05]  /*6180*/  BSYNC.RECONVERGENT B0 ;  /* 0x0000000000007941 */ /* 0x000fea0003800200 */
.L_x_1877:
[----:B------:R-:W-:Y:S01]  /*6190*/  IMAD.SHL.U32 R0, R0, 0x100000, RZ ;  /* 0x0010000000007824 */ /* 0x000fe200078e00ff */
[----:B------:R-:W-:-:S04]  /*61a0*/  LEA R2, R2, 0x3b800000, 0x17 ;  /* 0x3b80000002027811 */ /* 0x000fc800078eb8ff */
[----:B------:R-:W-:Y:S01]  /*61b0*/  LOP3.LUT R19, R2, R0, R19, 0xfe, !PT ;  /* 0x0000000002137212 */ /* 0x000fe200078efe13 */
[----:B------:R-:W-:Y:S06]  /*61c0*/  BRA `(.L_x_1862) ;  /* 0x0000000000f87947 */ /* 0x000fec0003800000 */
.L_x_1875:
        /* <DEDUP_REMOVED lines=20> */
.L_x_1880:
[----:B------:R-:W-:Y:S05]  /*6310*/  BSYNC.RECONVERGENT B0 ;  /* 0x0000000000007941 */ /* 0x000fea0003800200 */
.L_x_1879:
[----:B------:R-:W-:Y:S01]  /*6320*/  IMAD.SHL.U32 R0, R0, 0x200000, RZ ;  /* 0x0020000000007824 */ /* 0x000fe200078e00ff */
[----:B------:R-:W-:-:S04]  /*6330*/  LEA R2, R2, 0x37800000, 0x17 ;  /* 0x3780000002027811 */ /* 0x000fc800078eb8ff */
[----:B------:R-:W-:Y:S01]  /*6340*/  LOP3.LUT R19, R2, R0, R19, 0xfe, !PT ;  /* 0x0000000002137212 */ /* 0x000fe200078efe13 */
[----:B------:R-:W-:Y:S06]  /*6350*/  BRA `(.L_x_1862) ;  /* 0x0000000000947947 */ /* 0x000fec0003800000 */
.L_x_1874:
        /* <DEDUP_REMOVED lines=14> */
.L_x_1861:
        /* <DEDUP_REMOVED lines=11> */
[----:B------:R-:W-:Y:S01]  /*64f0*/  IMAD.U32 R7, RZ, RZ, UR7 ;  /* 0x00000007ff077e24 */ /* 0x000fe2000f8e00ff */
[----:B---3--:R-:W-:Y:S01]  /*6500*/  MOV R10, UR8 ;  /* 0x00000008000a7c02 */ /* 0x008fe20008000f00 */
[----:B------:R-:W-:-:S07]  /*6510*/  IMAD.U32 R11, RZ, RZ, UR9 ;  /* 0x00000009ff0b7e24 */ /* 0x000fce000f8e00ff */
[----:B------:R-:W-:-:S07]  /*6520*/  LEPC R20, `(.L_x_1883) ;  /* 0x000000001014794e */ /* 0x000fce0000000000 */
[----:B--2---:R-:W-:Y:S05]  /*6530*/  CALL.ABS.NOINC R2 ;  /* 0x0000000002007343 */ /* 0x004fea0003c00000 */
.L_x_1883:
[----:B------:R-:W-:Y:S01]  /*6540*/  IMAD.MOV.U32 R19, RZ, RZ, RZ ;  /* 0x000000ffff137224 */ /* 0x000fe200078e00ff */
[----:B------:R-:W-:Y:S06]  /*6550*/  BRA `(.L_x_1862) ;  /* 0x0000000000147947 */ /* 0x000fec0003800000 */
.L_x_1882:
[----:B------:R-:W2:Y:S02]  /*6560*/  LDG.E.64 R2, desc[UR36][R2.64] ;  /* 0x0000002402027981 */ /* 0x000ea4000c1e1b00 */
[----:B--2---:R0:W1:Y:S01]  /*6570*/  I2F.U64 R19, R2 ;  /* 0x0000000200137312 */ /* 0x0040620000301000 */
[----:B------:R-:W-:Y:S05]  /*6580*/  BRA `(.L_x_1862) ;  /* 0x0000000000087947 */ /* 0x000fea0003800000 */
.L_x_1881:
[----:B------:R-:W2:Y:S02]  /*6590*/  LDG.E R2, desc[UR36][R2.64] ;  /* 0x0000002402027981 */ /* 0x000ea4000c1e1900 */
[----:B--2---:R-:W-:-:S07]  /*65a0*/  I2FP.F32.U32 R19, R2 ;  /* 0x0000000200137245 */ /* 0x004fce0000201000 */
.L_x_1862:
[----:B------:R-:W-:Y:S05]  /*65b0*/  BSYNC.RECONVERGENT B6 ;  /* 0x0000000000067941 */ /* 0x000fea0003800200 */
.L_x_1856:
[----:B------:R-:W0:Y:S01]  /*65c0*/  LDCU.64 UR6, c[0x0][0x5f8] ;  /* 0x0000bf00ff0677ac */ /* 0x000e220008000a00 */
[----:B------:R-:W-:Y:S01]  /*65d0*/  BSSY.RECONVERGENT B6, `(.L_x_1884) ;  /* 0x00000dd000067945 */ /* 0x000fe20003800200 */
[----:B------:R-:W-:-:S04]  /*65e0*/  UPRMT UR4, UR40, 0x7772, URZ ;  /* 0x0000777228047896 */ /* 0x000fc800080000ff */
[----:B------:R-:W-:Y:S01]  /*65f0*/  UISETP.GT.AND UP0, UPT, UR4, 0x9, UPT ;  /* 0x000000090400788c */ /* 0x000fe2000bf04270 */
[----:B0-2-4-:R-:W-:-:S04]  /*6600*/  IADD3 R2, P0, PT, R18, UR6, RZ ;  /* 0x0000000612027c10 */ /* 0x015fc8000ff1e0ff */
        /* <DEDUP_REMOVED lines=13> */
.L_x_1888:
[----:B------:R-:W2:Y:S02]  /*66e0*/  LDG.E.U8 R0, desc[UR36][R2.64] ;  /* 0x0000002402007981 */ /* 0x000ea4000c1e1100 */
[----:B--2---:R-:W-:Y:S01]  /*66f0*/  I2FP.F32.U32 R0, R0 ;  /* 0x0000000000007245 */ /* 0x004fe20000201000 */
[----:B------:R-:W-:Y:S06]  /*6700*/  BRA `(.L_x_1890) ;  /* 0x0000000c00247947 */ /* 0x000fec0003800000 */
.L_x_1887:
        /* <DEDUP_REMOVED lines=9> */
.L_x_1892:
[----:B------:R-:W2:Y:S02]  /*67a0*/  LDG.E R0, desc[UR36][R2.64] ;  /* 0x0000002402007981 */ /* 0x000ea4000c1e1900 */
[----:B--2---:R-:W-:Y:S01]  /*67b0*/  I2FP.F32.S32 R0, R0 ;  /* 0x0000000000007245 */ /* 0x004fe20000201400 */
[----:B------:R-:W-:Y:S06]  /*67c0*/  BRA `(.L_x_1890) ;  /* 0x0000000800f47947 */ /* 0x000fec0003800000 */
.L_x_1891:
[----:B------:R-:W2:Y:S02]  /*67d0*/  LDG.E.U16 R0, desc[UR36][R2.64] ;  /* 0x0000002402007981 */ /* 0x000ea4000c1e1500 */
[----:B--2---:R-:W0:Y:S01]  /*67e0*/  I2F.S16 R0, R0 ;  /* 0x0000000000007306 */ /* 0x004e220000101400 */
[----:B------:R-:W-:Y:S05]  /*67f0*/  BRA `(.L_x_1890) ;  /* 0x0000000800e87947 */ /* 0x000fea0003800000 */
.L_x_1886:
        /* <DEDUP_REMOVED lines=8> */
.L_x_1894:
[----:B------:R-:W2:Y:S02]  /*6880*/  LDG.E.U16 R0, desc[UR36][R2.64] ;  /* 0x0000002402007981 */ /* 0x000ea4000c1e1500 */
[----:B--2---:R-:W-:Y:S01]  /*6890*/  HADD2.F32 R0, -RZ, R0.H0_H0 ;  /* 0x20000000ff007230 */ /* 0x004fe20000004100 */
[----:B------:R-:W-:Y:S06]  /*68a0*/  BRA `(.L_x_1890) ;  /* 0x0000000800bc7947 */ /* 0x000fec0003800000 */
.L_x_1893:
        /* <DEDUP_REMOVED lines=8> */
.L_x_1896:
[----:B------:R-:W2:Y:S02]  /*6930*/  LDG.E.U16 R0, desc[UR36][R2.64] ;  /* 0x0000002402007981 */ /* 0x000ea4000c1e1500 */
[----:B--2---:R-:W-:Y:S01]  /*6940*/  HADD2.F32 R0, -RZ, R0.H0_H0 ;  /* 0x20000000ff007230 */ /* 0x004fe20000004100 */
[----:B------:R-:W-:Y:S06]  /*6950*/  BRA `(.L_x_1890) ;  /* 0x0000000800907947 */ /* 0x000fec0003800000 */
.L_x_1895:
[----:B------:R-:W2:Y:S01]  /*6960*/  LDG.E.64 R2, desc[UR36][R2.64] ;  /* 0x0000002402027981 */ /* 0x000ea2000c1e1b00 */
[----:B------:R-:W-:Y:S01]  /*6970*/  UMOV UR4, 0xf0000000 ;  /* 0xf000000000047882 */ /* 0x000fe20000000000 */
[----:B------:R-:W-:Y:S01]  /*6980*/  UMOV UR5, 0x380fffff ;  /* 0x380fffff00057882 */ /* 0x000fe20000000000 */
[----:B--2---:R-:W0:Y:S01]  /*6990*/  F2F.F32.F64 R0, R2 ;  /* 0x0000000200007310 */ /* 0x004e220000301000 */
[----:B------:R-:W-:-:S14]  /*69a0*/  DSETP.GEU.AND P0, PT, |R2|, UR4, PT ;  /* 0x0000000402007e2a */ /* 0x000fdc000bf0e200 */
[----:B0-----:R-:W-:Y:S01]  /*69b0*/  @!P0 FMUL R0, R0, 1.175494350822287508e-38 ;  /* 0x0080000000008820 */ /* 0x001fe20000400000 */
[----:B------:R-:W-:Y:S06]  /*69c0*/  BRA `(.L_x_1890) ;  /* 0x0000000800747947 */ /* 0x000fec0003800000 */
.L_x_1885:
        /* <DEDUP_REMOVED lines=12> */
.L_x_1899:
[----:B------:R-:W2:Y:S01]  /*6a90*/  LDG.E.64 R2, desc[UR36][R2.64] ;  /* 0x0000002402027981 */ /* 0x000ea2000c1e1b00 */
[----:B------:R-:W-:Y:S01]  /*6aa0*/  UMOV UR4, 0xf0000000 ;  /* 0xf000000000047882 */ /* 0x000fe20000000000 */
[----:B------:R-:W-:Y:S01]  /*6ab0*/  UMOV UR5, 0x380fffff ;  /* 0x380fffff00057882 */ /* 0x000fe20000000000 */
[----:B--2---:R-:W0:Y:S01]  /*6ac0*/  F2F.F32.F64 R0, R2 ;  /* 0x0000000200007310 */ /* 0x004e220000301000 */
[----:B------:R-:W-:-:S14]  /*6ad0*/  DSETP.GEU.AND P0, PT, |R2|, UR4, PT ;  /* 0x0000000402007e2a */ /* 0x000fdc000bf0e200 */
[----:B0-----:R-:W-:Y:S01]  /*6ae0*/  @!P0 FMUL R0, R0, 1.175494350822287508e-38 ;  /* 0x0080000000008820 */ /* 0x001fe20000400000 */
[----:B------:R-:W-:Y:S06]  /*6af0*/  BRA `(.L_x_1890) ;  /* 0x0000000800287947 */ /* 0x000fec0003800000 */
.L_x_1898:
        /* <DEDUP_REMOVED lines=23> */
[----:B------:R-:W-:Y:S01]  /*6c70*/  LOP3.LUT R0, R5, 0x80000000, R0, 0xf8, !PT ;  /* 0x8000000005007812 */ /* 0x000fe200078ef800 */
[----:B------:R-:W-:Y:S06]  /*6c80*/  BRA `(.L_x_1890) ;  /* 0x0000000400c47947 */ /* 0x000fec0003800000 */
.L_x_1901:
        /* <DEDUP_REMOVED lines=10> */
[----:B------:R-:W-:Y:S01]  /*6d30*/  LOP3.LUT R0, R0, 0x80000000, R5, 0xf8, !PT ;  /* 0x8000000000007812 */ /* 0x000fe200078ef805 */
[----:B------:R-:W-:Y:S06]  /*6d40*/  BRA `(.L_x_1890) ;  /* 0x0000000400947947 */ /* 0x000fec0003800000 */
.L_x_1900:
[----:B------:R-:W2:Y:S02]  /*6d50*/  LDG.E.U16 R0, desc[UR36][R2.64] ;  /* 0x0000002402007981 */ /* 0x000ea4000c1e1500 */
[----:B--2---:R-:W-:Y:S01]  /*6d60*/  IMAD.U32 R0, R0, 0x10000, RZ ;  /* 0x0001000000007824 */ /* 0x004fe200078e00ff */
[----:B------:R-:W-:Y:S06]  /*6d70*/  BRA `(.L_x_1890) ;  /* 0x0000000400887947 */ /* 0x000fec0003800000 */
.L_x_1897:
        /* <DEDUP_REMOVED lines=11> */
.L_x_1904:
        /* <DEDUP_REMOVED lines=20> */
.L_x_1906:
[----:B------:R-:W-:Y:S05]  /*6f70*/  BSYNC.RECONVERGENT B0 ;  /* 0x0000000000007941 */ /* 0x000fea0003800200 */
.L_x_1905:
[----:B------:R-:W-:Y:S02]  /*6f80*/  SHF.L.U32 R0, R0, 0x14, RZ ;  /* 0x0000001400007819 */ /* 0x000fe400000006ff */
[----:B------:R-:W-:-:S04]  /*6f90*/  LEA R2, R2, 0x3b800000, 0x17 ;  /* 0x3b80000002027811 */ /* 0x000fc800078eb8ff */
[----:B------:R-:W-:Y:S01]  /*6fa0*/  LOP3.LUT R0, R2, R0, R7, 0xfe, !PT ;  /* 0x0000000002007212 */ /* 0x000fe200078efe07 */
[----:B------:R-:W-:Y:S06]  /*6fb0*/  BRA `(.L_x_1890) ;  /* 0x0000000000f87947 */ /* 0x000fec0003800000 */
.L_x_1903:
        /* <DEDUP_REMOVED lines=20> */
.L_x_1908:
[----:B------:R-:W-:Y:S05]  /*7100*/  BSYNC.RECONVERGENT B0 ;  /* 0x0000000000007941 */ /* 0x000fea0003800200 */
.L_x_1907:
[----:B------:R-:W-:Y:S01]  /*7110*/  IMAD.SHL.U32 R0, R0, 0x200000, RZ ;  /* 0x0020000000007824 */ /* 0x000fe200078e00ff */
[----:B------:R-:W-:-:S04]  /*7120*/  LEA R2, R2, 0x37800000, 0x17 ;  /* 0x3780000002027811 */ /* 0x000fc800078eb8ff */
[----:B------:R-:W-:Y:S01]  /*7130*/  LOP3.LUT R0, R2, R0, R7, 0xfe, !PT ;  /* 0x0000000002007212 */ /* 0x000fe200078efe07 */
[----:B------:R-:W-:Y:S06]  /*7140*/  BRA `(.L_x_1890) ;  /* 0x0000000000947947 */ /* 0x000fec0003800000 */
.L_x_1902:
[----:B------:R-:W-:-:S09]  /*7150*/  UISETP.NE.AND UP0, UPT, UR4, 0x1c, UPT ;  /* 0x0000001c0400788c */ /* 0x000fd2000bf05270 */
[----:B------:R-:W-:Y:S05]  /*7160*/  BRA.U !UP0, `(.L_x_1909) ;  /* 0x0000000108847547 */ /* 0x000fea000b800000 */
[----:B------:R-:W-:-:S09]  /*7170*/  UISETP.NE.AND UP0, UPT, UR4, 0x1d, UPT ;  /* 0x0000001d0400788c */ /* 0x000fd2000bf05270 */
[----:B------:R-:W-:Y:S05]  /*7180*/  BRA.U !UP0, `(.L_x_1910) ;  /* 0x0000000108707547 */ /* 0x000fea000b800000 */
[----:B------:R-:W-:-:S09]  /*7190*/  UISETP.NE.AND UP0, UPT, UR4, 0x2c, UPT ;  /* 0x0000002c0400788c */ /* 0x000fd2000bf05270 */
[----:B------:R-:W-:Y:S05]  /*71a0*/  BRA.U UP0, `(.L_x_1889) ;  /* 0x0000000100207547 */ /* 0x000fea000b800000 */
[----:B------:R-:W2:Y:S01]  /*71b0*/  LDG.E.U8 R2, desc[UR36][R2.64] ;  /* 0x0000002402027981 */ /* 0x000ea2000c1e1100 */
[----:B------:R-:W-:Y:S01]  /*71c0*/  HFMA2 R0, -RZ, RZ, 3.814697265625e-06, 0 ;  /* 0x00400000ff007431 */ /* 0x000fe200000001ff */
[----:B--2---:R-:W-:-:S13]  /*71d0*/  ISETP.NE.AND P0, PT, R2, RZ, PT ;  /* 0x000000ff0200720c */ /* 0x004fda0003f05270 */
[----:B------:R-:W-:Y:S05]  /*71e0*/  @!P0 BRA `(.L_x_1890) ;  /* 0x00000000006c8947 */ /* 0x000fea0003800000 */
[----:B------:R-:W-:-:S13]  /*71f0*/  ISETP.NE.AND P0, PT, R2, 0xff, PT ;  /* 0x000000ff0200780c */ /* 0x000fda0003f05270 */
[----:B------:R-:W-:Y:S02]  /*7200*/  @!P0 IMAD.MOV.U32 R0, RZ, RZ, 0x7f800001 ;  /* 0x7f800001ff008424 */ /* 0x000fe400078e00ff */
[----:B------:R-:W-:Y:S01]  /*7210*/  @P0 IMAD.SHL.U32 R0, R2, 0x800000, RZ ;  /* 0x0080000002000824 */ /* 0x000fe200078e00ff */
[----:B------:R-:W-:Y:S06]  /*7220*/  BRA `(.L_x_1890) ;  /* 0x00000000005c7947 */ /* 0x000fec0003800000 */
.L_x_1889:
[----:B------:R-:W-:Y:S01]  /*7230*/  MOV R2, 0x0 ;  /* 0x0000000000027802 */ /* 0x000fe20000000f00 */
[----:B------:R-:W0:Y:S01]  /*7240*/  LDCU.64 UR4, c[0x4][0x128] ;  /* 0x01002500ff0477ac */ /* 0x000e220008000a00 */
[----:B------:R-:W-:Y:S02]  /*7250*/  HFMA2 R8, -RZ, RZ, 0, 4.64916229248046875e-06 ;  /* 0x0000004eff087431 */ /* 0x000fe400000001ff */
[----:B------:R-:W-:Y:S01]  /*7260*/  IMAD.MOV.U32 R12, RZ, RZ, 0x1 ;  /* 0x00000001ff0c7424 */ /* 0x000fe200078e00ff */
[----:B------:R-:W2:Y:S01]  /*7270*/  LDCU.64 UR6, c[0x4][0x130] ;  /* 0x01002600ff0677ac */ /* 0x000ea20008000a00 */
[----:B------:R-:W4:Y:S01]  /*7280*/  LDC.64 R2, c[0x4][R2] ;  /* 0x0100000002027b82 */ /* 0x000f220000000a00 */
[----:B------:R-:W-:Y:S01]  /*7290*/  IMAD.MOV.U32 R13, RZ, RZ, RZ ;  /* 0x000000ffff0d7224 */ /* 0x000fe200078e00ff */
[----:B------:R-:W1:Y:S01]  /*72a0*/  LDCU.64 UR8, c[0x4][0x18] ;  /* 0x01000300ff0877ac */ /* 0x000e620008000a00 */
[----:B0-----:R-:W-:Y:S01]  /*72b0*/  MOV R4, UR4 ;  /* 0x0000000400047c02 */ /* 0x001fe20008000f00 */
[----:B------:R-:W-:-:S02]  /*72c0*/  IMAD.U32 R5, RZ, RZ, UR5 ;  /* 0x00000005ff057e24 */ /* 0x000fc4000f8e00ff */
[----:B--2---:R-:W-:Y:S01]  /*72d0*/  IMAD.U32 R6, RZ, RZ, UR6 ;  /* 0x00000006ff067e24 */ /* 0x004fe2000f8e00ff */
[----:B------:R-:W-:Y:S01]  /*72e0*/  MOV R7, UR7 ;  /* 0x0000000700077c02 */ /* 0x000fe20008000f00 */
[----:B-1----:R-:W-:Y:S02]  /*72f0*/  IMAD.U32 R10, RZ, RZ, UR8 ;  /* 0x00000008ff0a7e24 */ /* 0x002fe4000f8e00ff */
[----:B------:R-:W-:-:S07]  /*7300*/  IMAD.U32 R11, RZ, RZ, UR9 ;  /* 0x00000009ff0b7e24 */ /* 0x000fce000f8e00ff */
[----:B------:R-:W-:-:S07]  /*7310*/  LEPC R20, `(.L_x_1911) ;  /* 0x000000001014794e */ /* 0x000fce0000000000 */
[----:B---345:R-:W-:Y:S05]  /*7320*/  CALL.ABS.NOINC R2 ;  /* 0x0000000002007343 */ /* 0x038fea0003c00000 */
.L_x_1911:
[----:B------:R-:W-:Y:S01]  /*7330*/  MOV R0, RZ ;  /* 0x000000ff00007202 */ /* 0x000fe20000000f00 */
[----:B------:R-:W-:Y:S06]  /*7340*/  BRA `(.L_x_1890) ;  /* 0x0000000000147947 */ /* 0x000fec0003800000 */
.L_x_1910:
[----:B------:R-:W2:Y:S02]  /*7350*/  LDG.E.64 R2, desc[UR36][R2.64] ;  /* 0x0000002402027981 */ /* 0x000ea4000c1e1b00 */
[----:B--2---:R0:W2:Y:S01]  /*7360*/  I2F.U64 R0, R2 ;  /* 0x0000000200007312 */ /* 0x0040a20000301000 */
[----:B------:R-:W-:Y:S05]  /*7370*/  BRA `(.L_x_1890) ;  /* 0x0000000000087947 */ /* 0x000fea0003800000 */
.L_x_1909:
[----:B------:R-:W2:Y:S02]  /*7380*/  LDG.E R0, desc[UR36][R2.64] ;  /* 0x0000002402007981 */ /* 0x000ea4000c1e1900 */
[----:B--2---:R-:W-:-:S07]  /*7390*/  I2FP.F32.U32 R0, R0 ;  /* 0x0000000000007245 */ /* 0x004fce0000201000 */
.L_x_1890:
[----:B------:R-:W-:Y:S05]  /*73a0*/  BSYNC.RECONVERGENT B6 ;  /* 0x0000000000067941 */ /* 0x000fea0003800200 */
.L_x_1884:
[----:B------:R-:W4:Y:S01]  /*73b0*/  LDCU.64 UR4, c[0x0][0x5e8] ;  /* 0x0000bd00ff0477ac */ /* 0x000f220008000a00 */
[----:B-1-3-5:R-:W-:Y:S01]  /*73c0*/  FMUL.FTZ R4, R19, 0.16666667163372039795 ;  /* 0x3e2aaaab13047820 */ /* 0x02afe20000410000 */
[----:B0-2---:R-:W-:Y:S01]  /*73d0*/  FSETP.GEU.FTZ.AND P0, PT, |R0|, 3, PT ;  /* 0x404000000000780b */ /* 0x005fe20003f1e200 */
[----:B------:R-:W-:-:S03]  /*73e0*/  ULOP3.LUT UR6, UR40, 0xff, URZ, 0xc0, !UPT ;  /* 0x000000ff28067892 */ /* 0x000fc6000f8ec0ff */
[----:B------:R-:W-:Y:S01]  /*73f0*/  FSEL R4, R4, RZ, !P0 ;  /* 0x000000ff04047208 */ /* 0x000fe20004000000 */
[----:B------:R-:W-:Y:S01]  /*7400*/  UISETP.GT.AND UP0, UPT, UR6, 0x9, UPT ;  /* 0x000000090600788c */ /* 0x000fe2000bf04270 */
[----:B----4-:R-:W-:-:S05]  /*7410*/  IADD3 R2, P1, PT, R16, UR4, RZ ;  /* 0x0000000410027c10 */ /* 0x010fca000ff3e0ff */
        /* <DEDUP_REMOVED lines=13> */
.L_x_1915:
[----:B------:R-:W0:Y:S02]  /*74f0*/  F2I.S64.TRUNC R4, R4 ;  /* 0x0000000400047311 */ /* 0x000e24000020d900 */
[----:B0-----:R-:W-:-:S05]  /*7500*/  IMAD.MOV.U32 R7, RZ, RZ, R4 ;  /* 0x000000ffff077224 */ /* 0x001fca00078e0004 */
[----:B------:R0:W-:Y:S01]  /*7510*/  STG.E.U8 desc[UR36][R2.64], R7 ;  /* 0x0000000702007986 */ /* 0x0001e2000c101124 */
[----:B------:R-:W-:Y:S05]  /*7520*/  BRA `(.L_x_1917) ;  /* 0x0000000c00287947 */ /* 0x000fea0003800000 */
.L_x_1914:
        /* <DEDUP_REMOVED lines=9> */
.L_x_1919:
[----:B------:R-:W0:Y:S02]  /*75c0*/  F2I.FTZ.TRUNC.NTZ R5, R4 ;  /* 0x0000000400057305 */ /* 0x000e24000021f100 */
[----:B0-----:R0:W-:Y:S01]  /*75d0*/  STG.E desc[UR36][R2.64], R5 ;  /* 0x0000000502007986 */ /* 0x0011e2000c101924 */
[----:B------:R-:W-:Y:S05]  /*75e0*/  BRA `(.L_x_1917) ;  /* 0x0000000800f87947 */ /* 0x000fea0003800000 */
.L_x_1918:
[----:B------:R-:W0:Y:S02]  /*75f0*/  F2I.FTZ.TRUNC.NTZ R5, R4 ;  /* 0x0000000400057305 */ /* 0x000e24000021f100 */
[----:B0-----:R0:W-:Y:S01]  /*7600*/  STG.E.U16 desc[UR36][R2.64], R5 ;  /* 0x0000000502007986 */ /* 0x0011e2000c101524 */
[----:B------:R-:W-:Y:S05]  /*7610*/  BRA `(.L_x_1917) ;  /* 0x0000000800ec7947 */ /* 0x000fea0003800000 */
.L_x_1913:
        /* <DEDUP_REMOVED lines=8> */
.L_x_1921:
[----:B------:R-:W-:-:S05]  /*76a0*/  F2FP.F16.F32.PACK_AB R4, RZ, R4 ;  /* 0x00000004ff04723e */ /* 0x000fca00000000ff */
[----:B------:R0:W-:Y:S01]  /*76b0*/  STG.E.U16 desc[UR36][R2.64], R4 ;  /* 0x0000000402007986 */ /* 0x0001e2000c101524 */
[----:B------:R-:W-:Y:S05]  /*76c0*/  BRA `(.L_x_1917) ;  /* 0x0000000800c07947 */ /* 0x000fea0003800000 */
.L_x_1920:
[----:B------:R-:W-:-:S09]  /*76d0*/  UISETP.NE.AND UP0, UPT, UR6, 0x7, UPT ;  /* 0x000000070600788c */ /* 0x000fd2000bf05270 */
[----:B------:R-:W-:Y:S05]  /*76e0*/  BRA.U !UP0, `(.L_x_1922) ;  /* 0x00000001082c7547 */ /* 0x000fea000b800000 */
[----:B------:R-:W-:-:S09]  /*76f0*/  UISETP.NE.AND UP0, UPT, UR6, 0x8, UPT ;  /* 0x000000080600788c */ /* 0x000fd2000bf05270 */
[----:B------:R-:W-:Y:S05]  /*7700*/  BRA.U !UP0, `(.L_x_1923) ;  /* 0x0000000108147547 */ /* 0x000fea000b800000 */
[----:B------:R-:W-:-:S09]  /*7710*/  UISETP.NE.AND UP0, UPT, UR6, 0x9, UPT ;  /* 0x000000090600788c */ /* 0x000fd2000bf05270 */
[----:B------:R-:W-:Y:S05]  /*7720*/  BRA.U UP0, `(.L_x_1916) ;  /* 0x0000000500d07547 */ /* 0x000fea000b800000 */
[----:B------:R-:W-:-:S05]  /*7730*/  HFMA2 R5, -RZ, RZ, 0, 0 ;  /* 0x00000000ff057431 */ /* 0x000fca00000001ff */
[----:B------:R0:W-:Y:S01]  /*7740*/  STG.E.64 desc[UR36][R2.64], R4 ;  /* 0x0000000402007986 */ /* 0x0001e2000c101b24 */
[----:B------:R-:W-:Y:S05]  /*7750*/  BRA `(.L_x_1917) ;  /* 0x00000008009c7947 */ /* 0x000fea0003800000 */
.L_x_1923:
[----:B------:R-:W-:-:S04]  /*7760*/  F2FP.F16.F32.PACK_AB R5, RZ, R4 ;  /* 0x00000004ff05723e */ /* 0x000fc800000000ff */
[----:B------:R-:W-:-:S05]  /*7770*/  PRMT R5, R5, 0x5410, RZ ;  /* 0x0000541005057816 */ /* 0x000fca00000000ff */
[----:B------:R0:W-:Y:S01]  /*7780*/  STG.E desc[UR36][R2.64], R5 ;  /* 0x0000000502007986 */ /* 0x0001e2000c101924 */
[----:B------:R-:W-:Y:S05]  /*7790*/  BRA `(.L_x_1917) ;  /* 0x00000008008c7947 */ /* 0x000fea0003800000 */
.L_x_1922:
[----:B------:R-:W-:-:S06]  /*77a0*/  FMUL.FTZ R4, R4, 1 ;  /* 0x3f80000004047820 */ /* 0x000fcc0000410000 */
[----:B------:R-:W0:Y:S02]  /*77b0*/  F2F.F64.F32 R4, R4 ;  /* 0x0000000400047310 */ /* 0x000e240000201800 */
[----:B0-----:R0:W-:Y:S01]  /*77c0*/  STG.E.64 desc[UR36][R2.64], R4 ;  /* 0x0000000402007986 */ /* 0x0011e2000c101b24 */
[----:B------:R-:W-:Y:S05]  /*77d0*/  BRA `(.L_x_1917) ;  /* 0x00000008007c7947 */ /* 0x000fea0003800000 */
.L_x_1912:
        /* <DEDUP_REMOVED lines=13> */
.L_x_1927:
[----:B------:R-:W-:Y:S01]  /*78b0*/  LOP3.LUT R6, R4, 0x7fffffff, RZ, 0xc0, !PT ;  /* 0x7fffffff04067812 */ /* 0x000fe200078ec0ff */
[----:B------:R-:W-:Y:S01]  /*78c0*/  BSSY.RECONVERGENT B0, `(.L_x_1928) ;  /* 0x0000012000007945 */ /* 0x000fe20003800200 */
[----:B------:R-:W-:Y:S02]  /*78d0*/  IMAD.MOV.U32 R0, RZ, RZ, 0x80 ;  /* 0x00000080ff007424 */ /* 0x000fe400078e00ff */
        /* <DEDUP_REMOVED lines=13> */
.L_x_1930:
[----:B------:R-:W-:-:S04]  /*79b0*/  SHF.R.U32.HI R4, RZ, 0x18, R4 ;  /* 0x00000018ff047819 */ /* 0x000fc80000011604 */
[----:B------:R-:W-:-:S04]  /*79c0*/  LOP3.LUT R4, R5, 0x80, R4, 0xf8, !PT ;  /* 0x0000008005047812 */ /* 0x000fc800078ef804 */
[----:B------:R-:W-:-:S07]  /*79d0*/  PRMT R0, R4, 0x7610, R0 ;  /* 0x0000761004007816 */ /* 0x000fce0000000000 */
.L_x_1929:
[----:B------:R-:W-:Y:S05]  /*79e0*/  BSYNC.RECONVERGENT B0 ;  /* 0x0000000000007941 */ /* 0x000fea0003800200 */
.L_x_1928:
[----:B------:R0:W-:Y:S01]  /*79f0*/  STG.E.U8 desc[UR36][R2.64], R0 ;  /* 0x0000000002007986 */ /* 0x0001e2000c101124 */
[----:B------:R-:W-:Y:S05]  /*7a00*/  BRA `(.L_x_1917) ;  /* 0x0000000400f07947 */ /* 0x000fea0003800000 */
.L_x_1926:
        /* <DEDUP_REMOVED lines=16> */
.L_x_1933:
[----:B------:R-:W-:-:S04]  /*7b10*/  SHF.R.U32.HI R4, RZ, 0x18, R4 ;  /* 0x00000018ff047819 */ /* 0x000fc80000011604 */
[----:B------:R-:W-:-:S04]  /*7b20*/  LOP3.LUT R5, R5, 0x80, R4, 0xf8, !PT ;  /* 0x0000008005057812 */ /* 0x000fc800078ef804 */
[----:B------:R-:W-:-:S07]  /*7b30*/  PRMT R0, R5, 0x7610, R0 ;  /* 0x0000761005007816 */ /* 0x000fce0000000000 */
.L_x_1932:
[----:B------:R-:W-:Y:S05]  /*7b40*/  BSYNC.RECONVERGENT B0 ;  /* 0x0000000000007941 */ /* 0x000fea0003800200 */
.L_x_1931:
[----:B------:R0:W-:Y:S01]  /*7b50*/  STG.E.U8 desc[UR36][R2.64], R0 ;  /* 0x0000000002007986 */ /* 0x0001e2000c101124 */
[----:B------:R-:W-:Y:S05]  /*7b60*/  BRA `(.L_x_1917) ;  /* 0x0000000400987947 */ /* 0x000fea0003800000 */
.L_x_1925:
[----:B------:R-:W-:-:S09]  /*7b70*/  UISETP.NE.AND UP0, UPT, UR6, 0x1c, UPT ;  /* 0x0000001c0600788c */ /* 0x000fd2000bf05270 */
[----:B------:R-:W-:Y:S05]  /*7b80*/  BRA.U !UP0, `(.L_x_1934) ;  /* 0x0000000108587547 */ /* 0x000fea000b800000 */
[----:B------:R-:W-:-:S09]  /*7b90*/  UISETP.NE.AND UP0, UPT, UR6, 0x1d, UPT ;  /* 0x0000001d0600788c */ /* 0x000fd2000bf05270 */
[----:B------:R-:W-:Y:S05]  /*7ba0*/  BRA.U !UP0, `(.L_x_1935) ;  /* 0x0000000108447547 */ /* 0x000fea000b800000 */
[----:B------:R-:W-:-:S09]  /*7bb0*/  UISETP.NE.AND UP0, UPT, UR6, 0x2c, UPT ;  /* 0x0000002c0600788c */ /* 0x000fd2000bf05270 */
[----:B------:R-:W-:Y:S05]  /*7bc0*/  BRA.U UP0, `(.L_x_1916) ;  /* 0x0000000100a87547 */ /* 0x000fea000b800000 */
[----:B------:R-:W-:-:S04]  /*7bd0*/  SHF.R.U32.HI R6, RZ, 0x17, R4 ;  /* 0x00000017ff067819 */ /* 0x000fc80000011604 */
[----:B------:R-:W-:-:S04]  /*7be0*/  LOP3.LUT R5, R6, 0xff, RZ, 0xc0, !PT ;  /* 0x000000ff06057812 */ /* 0x000fc800078ec0ff */
[----:B------:R-:W-:-:S13]  /*7bf0*/  ISETP.NE.AND P1, PT, R5, 0xff, PT ;  /* 0x000000ff0500780c */ /* 0x000fda0003f25270 */
[--C-:B------:R-:W-:Y:S02]  /*7c00*/  @P1 SHF.R.U32.HI R0, RZ, 0x16, R4.reuse ;  /* 0x00000016ff001819 */ /* 0x100fe40000011604 */
[----:B------:R-:W-:Y:S01]  /*7c10*/  @P1 LOP3.LUT P0, RZ, R5, 0x3fffff, R4, 0xf8, !PT ;  /* 0x003fffff05ff1812 */ /* 0x000fe2000780f804 */
[----:B------:R-:W-:Y:S01]  /*7c20*/  HFMA2 R5, -RZ, RZ, 0, 1.5199184417724609375e-05 ;  /* 0x000000ffff057431 */ /* 0x000fe200000001ff */
        /* <DEDUP_REMOVED lines=9> */
.L_x_1935:
[----:B------:R-:W0:Y:S02]  /*7cc0*/  F2I.U64.TRUNC R4, R4 ;  /* 0x0000000400047311 */ /* 0x000e24000020d800 */
[----:B0-----:R0:W-:Y:S01]  /*7cd0*/  STG.E.64 desc[UR36][R2.64], R4 ;  /* 0x0000000402007986 */ /* 0x0011e2000c101b24 */
[----:B------:R-:W-:Y:S05]  /*7ce0*/  BRA `(.L_x_1917) ;  /* 0x0000000400387947 */ /* 0x000fea0003800000 */
.L_x_1934:
[----:B------:R-:W0:Y:S02]  /*7cf0*/  F2I.FTZ.U32.TRUNC.NTZ R5, R4 ;  /* 0x0000000400057305 */ /* 0x000e24000021f000 */
[----:B0-----:R0:W-:Y:S01]  /*7d00*/  STG.E desc[UR36][R2.64], R5 ;  /* 0x0000000502007986 */ /* 0x0011e2000c101924 */
[----:B------:R-:W-:Y:S05]  /*7d10*/  BRA `(.L_x_1917) ;  /* 0x00000004002c7947 */ /* 0x000fea0003800000 */
.L_x_1924:
        /* <DEDUP_REMOVED lines=10> */
.L_x_1937:
[----:B------:R-:W-:Y:S01]  /*7dc0*/  FMUL.FTZ R4, R4, 1 ;  /* 0x3f80000004047820 */ /* 0x000fe20000410000 */
[----:B------:R-:W-:-:S05]  /*7dd0*/  CS2R R6, SRZ ;  /* 0x0000000000067805 */ /* 0x000fca000001ff00 */
[----:B------:R-:W0:Y:S02]  /*7de0*/  F2F.F64.F32 R4, R4 ;  /* 0x0000000400047310 */ /* 0x000e240000201800 */
[----:B0-----:R3:W-:Y:S01]  /*7df0*/  STG.E.128 desc[UR36][R2.64], R4 ;  /* 0x0000000402007986 */ /* 0x0017e2000c101d24 */
[----:B------:R-:W-:Y:S05]  /*7e00*/  BRA `(.L_x_1917) ;  /* 0x0000000000f07947 */ /* 0x000fea0003800000 */
.L_x_1936:
[----:B------:R-:W-:-:S09]  /*7e10*/  UISETP.NE.AND UP0, UPT, UR6, 0xf, UPT ;  /* 0x0000000f0600788c */ /* 0x000fd2000bf05270 */
[----:B------:R-:W-:Y:S05]  /*7e20*/  BRA.U !UP0, `(.L_x_1938) ;  /* 0x0000000108e07547 */ /* 0x000fea000b800000 */
[----:B------:R-:W-:-:S09]  /*7e30*/  UISETP.NE.AND UP0, UPT, UR6, 0x17, UPT ;  /* 0x000000170600788c */ /* 0x000fd2000bf05270 */
[----:B------:R-:W-:Y:S05]  /*7e40*/  BRA.U !UP0, `(.L_x_1939) ;  /* 0x00000001088c7547 */ /* 0x000fea000b800000 */
[----:B------:R-:W-:-:S09]  /*7e50*/  UISETP.NE.AND UP0, UPT, UR6, 0x18, UPT ;  /* 0x000000180600788c */ /* 0x000fd2000bf05270 */
[----:B------:R-:W-:Y:S05]  /*7e60*/  BRA.U !UP0, `(.L_x_1940) ;  /* 0x0000000108447547 */ /* 0x000fea000b800000 */
.L_x_1916:
        /* <DEDUP_REMOVED lines=16> */
.L_x_1941:
[----:B------:R-:W-:Y:S05]  /*7f70*/  BRA `(.L_x_1917) ;  /* 0x0000000000947947 */ /* 0x000fea0003800000 */
.L_x_1940:
[----:B------:R-:W-:Y:S01]  /*7f80*/  LOP3.LUT R6, R4, 0x7fffffff, RZ, 0xc0, !PT ;  /* 0x7fffffff04067812 */ /* 0x000fe200078ec0ff */
[----:B------:R-:W-:Y:S01]  /*7f90*/  BSSY.RECONVERGENT B0, `(.L_x_1942) ;  /* 0x000000b000007945 */ /* 0x000fe20003800200 */
[----:B------:R-:W-:Y:S01]  /*7fa0*/  SHF.R.U32.HI R7, RZ, 0x18, R4 ;  /* 0x00000018ff077819 */ /* 0x000fe20000011604 */
[----:B------:R-:W-:Y:S01]  /*7fb0*/  IMAD.MOV.U32 R0, RZ, RZ, 0x7f ;  /* 0x0000007fff007424 */ /* 0x000fe200078e00ff */
        /* <DEDUP_REMOVED lines=8> */
.L_x_1943:
[----:B------:R-:W-:Y:S05]  /*8040*/  BSYNC.RECONVERGENT B0 ;  /* 0x0000000000007941 */ /* 0x000fea0003800200 */
.L_x_1942:
[----:B------:R-:W-:-:S05]  /*8050*/  LOP3.LUT R5, R0, 0x80, R7, 0xf8, !PT ;  /* 0x0000008000057812 */ /* 0x000fca00078ef807 */
[----:B------:R1:W-:Y:S01]  /*8060*/  STG.E.U8 desc[UR36][R2.64], R5 ;  /* 0x0000000502007986 */ /* 0x0003e2000c101124 */
[----:B------:R-:W-:Y:S05]  /*8070*/  BRA `(.L_x_1917) ;  /* 0x0000000000547947 */ /* 0x000fea0003800000 */
.L_x_1939:
[----:B------:R-:W-:Y:S01]  /*8080*/  LOP3.LUT R6, R4, 0x7fffffff, RZ, 0xc0, !PT ;  /* 0x7fffffff04067812 */ /* 0x000fe200078ec0ff */
[----:B------:R-:W-:Y:S03]  /*8090*/  BSSY.RECONVERGENT B0, `(.L_x_1944) ;  /* 0x000000d000007945 */ /* 0x000fe60003800200 */
        /* <DEDUP_REMOVED lines=9> */
.L_x_1945:
[----:B------:R-:W-:Y:S01]  /*8130*/  IMAD.MOV.U32 R0, RZ, RZ, 0x7f ;  /* 0x0000007fff007424 */ /* 0x000fe200078e00ff */
[----:B------:R-:W-:-:S04]  /*8140*/  ISETP.GT.U32.AND P0, PT, R6, 0x7f800000, PT ;  /* 0x7f8000000600780c */ /* 0x000fc80003f04070 */
[----:B------:R-:W-:-:S09]  /*8150*/  SEL R0, R0, 0x7c, P0 ;  /* 0x0000007c00007807 */ /* 0x000fd20000000000 */
.L_x_1946:
[----:B------:R-:W-:Y:S05]  /*8160*/  BSYNC.RECONVERGENT B0 ;  /* 0x0000000000007941 */ /* 0x000fea0003800200 */
.L_x_1944:
[----:B------:R-:W-:-:S04]  /*8170*/  SHF.R.U32.HI R5, RZ, 0x18, R4 ;  /* 0x00000018ff057819 */ /* 0x000fc80000011604 */
[----:B------:R-:W-:-:S05]  /*8180*/  LOP3.LUT R5, R0, 0x80, R5, 0xf8, !PT ;  /* 0x0000008000057812 */ /* 0x000fca00078ef805 */
[----:B------:R2:W-:Y:S01]  /*8190*/  STG.E.U8 desc[UR36][R2.64], R5 ;  /* 0x0000000502007986 */ /* 0x0005e2000c101124 */
[----:B------:R-:W-:Y:S05]  /*81a0*/  BRA `(.L_x_1917) ;  /* 0x0000000000087947 */ /* 0x000fea0003800000 */
.L_x_1938:
[----:B------:R-:W-:-:S05]  /*81b0*/  F2FP.BF16.F32.PACK_AB R4, RZ, R4 ;  /* 0x00000004ff04723e */ /* 0x000fca00000010ff */
[----:B------:R0:W-:Y:S02]  /*81c0*/  STG.E.U16 desc[UR36][R2.64], R4 ;  /* 0x0000000402007986 */ /* 0x0001e4000c101524 */
.L_x_1917:
[----:B------:R-:W-:-:S07]  /*81d0*/  IADD3 R17, PT, PT, R17, 0x80, RZ ;  /* 0x0000008011117810 */ /* 0x000fce0007ffe0ff */
.L_x_1854:
[----:B------:R-:W-:Y:S05]  /*81e0*/  BSYNC.RECONVERGENT B7 ;  /* 0x0000000000077941 */ /* 0x000fea0003800200 */
.L_x_1853:
[----:B------:R-:W5:Y:S01]  /*81f0*/  LDCU UR4, c[0x0][0x380] ;  /* 0x00007000ff0477ac */ /* 0x000f620008000800 */
[----:B------:R-:W-:Y:S01]  /*8200*/  BSSY.RECONVERGENT B7, `(.L_x_1947) ;  /* 0x0000406000077945 */ /* 0x000fe20003800200 */
[----:B-----5:R-:W-:-:S13]  /*8210*/  ISETP.GE.AND P0, PT, R17, UR4, PT ;  /* 0x0000000411007c0c */ /* 0x020fda000bf06270 */
[----:B------:R-:W-:Y:S05]  /*8220*/  @P0 BRA `(.L_x_1948) ;  /* 0x00000040000c0947 */ /* 0x000fea0003800000 */
[----:B------:R-:W5:Y:S01]  /*8230*/  LDCU UR4, c[0x0][0x388] ;  /* 0x00007100ff0477ac */ /* 0x000f620008000800 */
[----:B------:R-:W-:Y:S01]  /*8240*/  IMAD.MOV.U32 R18, RZ, RZ, RZ ;  /* 0x000000ffff127224 */ /* 0x000fe200078e00ff */
[----:B------:R-:W-:Y:S01]  /*8250*/  MOV R16, RZ ;  /* 0x000000ff00107202 */ /* 0x000fe20000000f00 */
[----:B0-----:R-:W-:Y:S01]  /*8260*/  IMAD.MOV.U32 R0, RZ, RZ, RZ ;  /* 0x000000ffff007224 */ /* 0x001fe200078e00ff */
        /* <DEDUP_REMOVED lines=350> */
.L_x_1949:
[----:B------:R-:W1:Y:S01]  /*9850*/  LDCU.64 UR6, c[0x0][0x5f0] ;  /* 0x0000be00ff0677ac */ /* 0x000e620008000a00 */
[----:B------:R-:W-:Y:S01]  /*9860*/  BSSY.RECONVERGENT B6, `(.L_x_1950) ;  /* 0x00000dd000067945 */ /* 0x000fe20003800200 */
[----:B------:R-:W-:-:S04]  /*9870*/  UPRMT UR4, UR40, 0x7771, URZ ;  /* 0x0000777128047896 */ /* 0x000fc800080000ff */
[----:B------:R-:W-:Y:S01]  /*9880*/  UISETP.GT.AND UP0, UPT, UR4, 0x9, UPT ;  /* 0x000000090400788c */ /* 0x000fe2000bf04270 */
[----:B-1234-:R-:W-:-:S04]  /*9890*/  IADD3 R2, P0, PT, R0, UR6, RZ ;  /* 0x0000000600027c10 */ /* 0x01efc8000ff1e0ff */
        /* <DEDUP_REMOVED lines=13> */
.L_x_1954:
[----:B------:R-:W2:Y:S02]  /*9970*/  LDG.E.U8 R2, desc[UR36][R2.64] ;  /* 0x0000002402027981 */ /* 0x000ea4000c1e1100 */
[----:B--2---:R-:W-:Y:S01]  /*9980*/  I2FP.F32.U32 R19, R2 ;  /* 0x0000000200137245 */ /* 0x004fe20000201000 */
[----:B------:R-:W-:Y:S06]  /*9990*/  BRA `(.L_x_1956) ;  /* 0x0000000c00247947 */ /* 0x000fec0003800000 */
.L_x_1953:
        /* <DEDUP_REMOVED lines=9> */
.L_x_1958:
[----:B------:R-:W2:Y:S02]  /*9a30*/  LDG.E R2, desc[UR36][R2.64] ;  /* 0x0000002402027981 */ /* 0x000ea4000c1e1900 */
[----:B--2---:R-:W-:Y:S01]  /*9a40*/  I2FP.F32.S32 R19, R2 ;  /* 0x0000000200137245 */ /* 0x004fe20000201400 */
[----:B------:R-:W-:Y:S06]  /*9a50*/  BRA `(.L_x_1956) ;  /* 0x0000000800f47947 */ /* 0x000fec0003800000 */
.L_x_1957:
[----:B------:R-:W2:Y:S02]  /*9a60*/  LDG.E.U16 R2, desc[UR36][R2.64] ;  /* 0x0000002402027981 */ /* 0x000ea4000c1e1500 */
[----:B--2---:R2:W3:Y:S01]  /*9a70*/  I2F.S16 R19, R2 ;  /* 0x0000000200137306 */ /* 0x0044e20000101400 */
[----:B------:R-:W-:Y:S05]  /*9a80*/  BRA `(.L_x_1956) ;  /* 0x0000000800e87947 */ /* 0x000fea0003800000 */
.L_x_1952:
        /* <DEDUP_REMOVED lines=8> */
.L_x_1960:
[----:B------:R-:W2:Y:S02]  /*9b10*/  LDG.E.U16 R2, desc[UR36][R2.64] ;  /* 0x0000002402027981 */ /* 0x000ea4000c1e1500 */
[----:B--2---:R-:W-:Y:S01]  /*9b20*/  HADD2.F32 R19, -RZ, R2.H0_H0 ;  /* 0x20000002ff137230 */ /* 0x004fe20000004100 */
[----:B------:R-:W-:Y:S06]  /*9b30*/  BRA `(.L_x_1956) ;  /* 0x0000000800bc7947 */ /* 0x000fec0003800000 */
.L_x_1959:
        /* <DEDUP_REMOVED lines=8> */
.L_x_1962:
[----:B------:R-:W2:Y:S02]  /*9bc0*/  LDG.E.U16 R2, desc[UR36][R2.64] ;  /* 0x0000002402027981 */ /* 0x000ea4000c1e1500 */
[----:B--2---:R-:W-:Y:S01]  /*9bd0*/  HADD2.F32 R19, -RZ, R2.H0_H0 ;  /* 0x20000002ff137230 */ /* 0x004fe20000004100 */
[----:B------:R-:W-:Y:S06]  /*9be0*/  BRA `(.L_x_1956) ;  /* 0x0000000800907947 */ /* 0x000fec0003800000 */
.L_x_1961:
[----:B------:R-:W2:Y:S01]  /*9bf0*/  LDG.E.64 R2, desc[UR36][R2.64] ;  /* 0x0000002402027981 */ /* 0x000ea2000c1e1b00 */
[----:B------:R-:W-:Y:S01]  /*9c00*/  UMOV UR4, 0xf0000000 ;  /* 0xf000000000047882 */ /* 0x000fe20000000000 */
[----:B------:R-:W-:Y:S01]  /*9c10*/  UMOV UR5, 0x380fffff ;  /* 0x380fffff00057882 */ /* 0x000fe20000000000 */
[----:B--2---:R-:W0:Y:S01]  /*9c20*/  F2F.F32.F64 R19, R2 ;  /* 0x0000000200137310 */ /* 0x004e220000301000 */
[----:B------:R-:W-:-:S14]  /*9c30*/  DSETP.GEU.AND P0, PT, |R2|, UR4, PT ;  /* 0x0000000402007e2a */ /* 0x000fdc000bf0e200 */
[----:B0-----:R-:W-:Y:S01]  /*9c40*/  @!P0 FMUL R19, R19, 1.175494350822287508e-38 ;  /* 0x0080000013138820 */ /* 0x001fe20000400000 */
[----:B------:R-:W-:Y:S06]  /*9c50*/  BRA `(.L_x_1956) ;  /* 0x0000000800747947 */ /* 0x000fec0003800000 */
.L_x_1951:
        /* <DEDUP_REMOVED lines=12> */
.L_x_1965:
[----:B------:R-:W2:Y:S01]  /*9d20*/  LDG.E.64 R2, desc[UR36][R2.64] ;  /* 0x0000002402027981 */ /* 0x000ea2000c1e1b00 */
[----:B------:R-:W-:Y:S01]  /*9d30*/  UMOV UR4, 0xf0000000 ;  /* 0xf000000000047882 */ /* 0x000fe20000000000 */
[----:B------:R-:W-:Y:S01]  /*9d40*/  UMOV UR5, 0x380fffff ;  /* 0x380fffff00057882 */ /* 0x000fe20000000000 */
[----:B--2---:R-:W0:Y:S01]  /*9d50*/  F2F.F32.F64 R19, R2 ;  /* 0x0000000200137310 */ /* 0x004e220000301000 */
[----:B------:R-:W-:-:S14]  /*9d60*/  DSETP.GEU.AND P0, PT, |R2|, UR4, PT ;  /* 0x0000000402007e2a */ /* 0x000fdc000bf0e200 */
[----:B0-----:R-:W-:Y:S01]  /*9d70*/  @!P0 FMUL R19, R19, 1.175494350822287508e-38 ;  /* 0x0080000013138820 */ /* 0x001fe20000400000 */
[----:B------:R-:W-:Y:S06]  /*9d80*/  BRA `(.L_x_1956) ;  /* 0x0000000800287947 */ /* 0x000fec0003800000 */
.L_x_1964:
        /* <DEDUP_REMOVED lines=14> */
[----:B------:R-:W-:Y:S01]  /*9e70*/  VIADD R5, R4, 0xfffffffc ;  /* 0xfffffffc04057836 */ /* 0x000fe20000000000 */
[----:B------:R-:W-:-:S04]  /*9e80*/  IADD3 R4, PT, PT, R0, 0x1000000, RZ ;  /* 0x0100000000047810 */ /* 0x000fc80007ffe0ff */
[----:B------:R-:W-:Y:S01]  /*9e90*/  SHF.L.U32 R6, R0, R5, RZ ;  /* 0x0000000500067219 */ /* 0x000fe200000006ff */
[----:B------:R-:W-:Y:S01]  /*9ea0*/  IMAD.SHL.U32 R5, R5, 0x800000, RZ ;  /* 0x0080000005057824 */ /* 0x000fe200078e00ff */
[----:B------:R-:W-:-:S04]  /*9eb0*/  SHF.R.S32.HI R4, RZ, 0x8, R4 ;  /* 0x00000008ff047819 */ /* 0x000fc80000011404 */
[----:B------:R-:W-:-:S05]  /*9ec0*/  LEA.HI R5, R6, -R5, RZ, 0x1c ;  /* 0x8000000506057211 */ /* 0x000fca00078fe0ff */
[----:B------:R-:W-:-:S05]  /*9ed0*/  VIADD R5, R5, 0x3c000000 ;  /* 0x3c00000005057836 */ /* 0x000fca0000000000 */
[----:B------:R-:W-:-:S04]  /*9ee0*/  LOP3.LUT R4, R5, 0x7f800000, R4, 0xf8, !PT ;  /* 0x7f80000005047812 */ /* 0x000fc800078ef804 */
[----:B------:R-:W-:-:S04]  /*9ef0*/  SEL R4, R4, RZ, P0 ;  /* 0x000000ff04047207 */ /* 0x000fc80000000000 */
[----:B------:R-:W-:Y:S01]  /*9f00*/  LOP3.LUT R19, R4, 0x80000000, R19, 0xf8, !PT ;  /* 0x8000000004137812 */ /* 0x000fe200078ef813 */
[----:B------:R-:W-:Y:S06]  /*9f10*/  BRA `(.L_x_1956) ;  /* 0x0000000400c47947 */ /* 0x000fec0003800000 */
.L_x_1967:
[----:B------:R-:W2:Y:S02]  /*9f20*/  LDG.E.U8 R2, desc[UR36][R2.64] ;  /* 0x0000002402027981 */ /* 0x000ea4000c1e1100 */
[C---:B--2---:R-:W-:Y:S01]  /*9f30*/  IMAD.SHL.U32 R0, R2.reuse, 0x2000000, RZ ;  /* 0x0200000002007824 */ /* 0x044fe200078e00ff */
[----:B------:R-:W-:-:S04]  /*9f40*/  SHF.L.U32 R5, R2, 0x8, RZ ;  /* 0x0000000802057819 */ /* 0x000fc800000006ff */
        /* <DEDUP_REMOVED lines=9> */
.L_x_1966:
[----:B------:R-:W2:Y:S02]  /*9fe0*/  LDG.E.U16 R2, desc[UR36][R2.64] ;  /* 0x0000002402027981 */ /* 0x000ea4000c1e1500 */
[----:B--2---:R-:W-:Y:S01]  /*9ff0*/  IMAD.U32 R19, R2, 0x10000, RZ ;  /* 0x0001000002137824 */ /* 0x004fe200078e00ff */
[----:B------:R-:W-:Y:S06]  /*a000*/  BRA `(.L_x_1956) ;  /* 0x0000000400887947 */ /* 0x000fec0003800000 */
.L_x_1963:
        /* <DEDUP_REMOVED lines=11> */
.L_x_1970:
        /* <DEDUP_REMOVED lines=20> */
.L_x_1972:
[----:B------:R-:W-:Y:S05]  /*a200*/  BSYNC.RECONVERGENT B0 ;  /* 0x0000000000007941 */ /* 0x000fea0003800200 */
.L_x_1971:
[----:B------:R-:W-:Y:S02]  /*a210*/  SHF.L.U32 R0, R0, 0x14, RZ ;  /* 0x0000001400007819 */ /* 0x000fe400000006ff */
[----:B------:R-:W-:-:S04]  /*a220*/  LEA R2, R2, 0x3b800000, 0x17 ;  /* 0x3b80000002027811 */ /* 0x000fc800078eb8ff */
[----:B------:R-:W-:Y:S01]  /*a230*/  LOP3.LUT R19, R2, R0, R19, 0xfe, !PT ;  /* 0x0000000002137212 */ /* 0x000fe200078efe13 */
[----:B------:R-:W-:Y:S06]  /*a240*/  BRA `(.L_x_1956) ;  /* 0x0000000000f87947 */ /* 0x000fec0003800000 */
.L_x_1969:
        /* <DEDUP_REMOVED lines=20> */
.L_x_1974:
[----:B------:R-:W-:Y:S05]  /*a390*/  BSYNC.RECONVERGENT B0 ;  /* 0x0000000000007941 */ /* 0x000fea0003800200 */
.L_x_1973:
[----:B------:R-:W-:Y:S01]  /*a3a0*/  IMAD.SHL.U32 R0, R0, 0x200000, RZ ;  /* 0x0020000000007824 */ /* 0x000fe200078e00ff */
[----:B------:R-:W-:-:S04]  /*a3b0*/  LEA R2, R2, 0x37800000, 0x17 ;  /* 0x3780000002027811 */ /* 0x000fc800078eb8ff */
[----:B------:R-:W-:Y:S01]  /*a3c0*/  LOP3.LUT R19, R2, R0, R19, 0xfe, !PT ;  /* 0x0000000002137212 */ /* 0x000fe200078efe13 */
[----:B------:R-:W-:Y:S06]  /*a3d0*/  BRA `(.L_x_1956) ;  /* 0x0000000000947947 */ /* 0x000fec0003800000 */
.L_x_1968:
        /* <DEDUP_REMOVED lines=14> */
.L_x_1955:
        /* <DEDUP_REMOVED lines=10> */
[----:B-1----:R-:W-:Y:S01]  /*a560*/  IMAD.U32 R6, RZ, RZ, UR6 ;  /* 0x00000006ff067e24 */ /* 0x002fe2000f8e00ff */
[----:B------:R-:W-:Y:S01]  /*a570*/  MOV R7, UR7 ;  /* 0x0000000700077c02 */ /* 0x000fe20008000f00 */
[----:B---3--:R-:W-:Y:S02]  /*a580*/  IMAD.U32 R10, RZ, RZ, UR8 ;  /* 0x00000008ff0a7e24 */ /* 0x008fe4000f8e00ff */
[----:B------:R-:W-:-:S07]  /*a590*/  IMAD.U32 R11, RZ, RZ, UR9 ;  /* 0x00000009ff0b7e24 */ /* 0x000fce000f8e00ff */
[----:B------:R-:W-:-:S07]  /*a5a0*/  LEPC R20, `(.L_x_1977) ;  /* 0x000000001014794e */ /* 0x000fce0000000000 */
[----:B--2---:R-:W-:Y:S05]  /*a5b0*/  CALL.ABS.NOINC R2 ;  /* 0x0000000002007343 */ /* 0x004fea0003c00000 */
.L_x_1977:
[----:B------:R-:W-:Y:S01]  /*a5c0*/  MOV R19, RZ ;  /* 0x000000ff00137202 */ /* 0x000fe20000000f00 */
[----:B------:R-:W-:Y:S06]  /*a5d0*/  BRA `(.L_x_1956) ;  /* 0x0000000000147947 */ /* 0x000fec0003800000 */
.L_x_1976:
[----:B------:R-:W2:Y:S02]  /*a5e0*/  LDG.E.64 R2, desc[UR36][R2.64] ;  /* 0x0000002402027981 */ /* 0x000ea4000c1e1b00 */
[----:B--2---:R0:W1:Y:S01]  /*a5f0*/  I2F.U64 R19, R2 ;  /* 0x0000000200137312 */ /* 0x0040620000301000 */
[----:B------:R-:W-:Y:S05]  /*a600*/  BRA `(.L_x_1956) ;  /* 0x0000000000087947 */ /* 0x000fea0003800000 */
.L_x_1975:
[----:B------:R-:W2:Y:S02]  /*a610*/  LDG.E R2, desc[UR36][R2.64] ;  /* 0x0000002402027981 */ /* 0x000ea4000c1e1900 */
[----:B--2---:R-:W-:-:S07]  /*a620*/  I2FP.F32.U32 R19, R2 ;  /* 0x0000000200137245 */ /* 0x004fce0000201000 */
.L_x_1956:
[----:B------:R-:W-:Y:S05]  /*a630*/  BSYNC.RECONVERGENT B6 ;  /* 0x0000000000067941 */ /* 0x000fea0003800200 */
.L_x_1950:
[----:B------:R-:W0:Y:S01]  /*a640*/  LDCU.64 UR6, c[0x0][0x5f8] ;  /* 0x0000bf00ff0677ac */ /* 0x000e220008000a00 */
[----:B------:R-:W-:Y:S01]  /*a650*/  BSSY.RECONVERGENT B6, `(.L_x_1978) ;  /* 0x00000dd000067945 */ /* 0x000fe20003800200 */
[----:B------:R-:W-:-:S04]  /*a660*/  UPRMT UR4, UR40, 0x7772, URZ ;  /* 0x0000777228047896 */ /* 0x000fc800080000ff */
[----:B------:R-:W-:Y:S01]  /*a670*/  UISETP.GT.AND UP0, UPT, UR4, 0x9, UPT ;  /* 0x000000090400788c */ /* 0x000fe2000bf04270 */
[----:B0-2-4-:R-:W-:-:S05]  /*a680*/  IADD3 R2, P0, PT, R18, UR6, RZ ;  /* 0x0000000612027c10 */ /* 0x015fca000ff1e0ff */
        /* <DEDUP_REMOVED lines=13> */
.L_x_1982:
[----:B------:R-:W2:Y:S02]  /*a760*/  LDG.E.U8 R0, desc[UR36][R2.64] ;  /* 0x0000002402007981 */ /* 0x000ea4000c1e1100 */
[----:B--2---:R-:W-:Y:S01]  /*a770*/  I2FP.F32.U32 R0, R0 ;  /* 0x0000000000007245 */ /* 0x004fe20000201000 */
[----:B------:R-:W-:Y:S06]  /*a780*/  BRA `(.L_x_1984) ;  /* 0x0000000c00247947 */ /* 0x000fec0003800000 */
.L_x_1981:
        /* <DEDUP_REMOVED lines=9> */
.L_x_1986:
[----:B------:R-:W2:Y:S02]  /*a820*/  LDG.E R0, desc[UR36][R2.64] ;  /* 0x0000002402007981 */ /* 0x000ea4000c1e1900 */
[----:B--2---:R-:W-:Y:S01]  /*a830*/  I2FP.F32.S32 R0, R0 ;  /* 0x0000000000007245 */ /* 0x004fe20000201400 */
[----:B------:R-:W-:Y:S06]  /*a840*/  BRA `(.L_x_1984) ;  /* 0x0000000800f47947 */ /* 0x000fec0003800000 */
.L_x_1985:
[----:B------:R-:W2:Y:S02]  /*a850*/  LDG.E.U16 R0, desc[UR36][R2.64] ;  /* 0x0000002402007981 */ /* 0x000ea4000c1e1500 */
[----:B--2---:R-:W4:Y:S01]  /*a860*/  I2F.S16 R0, R0 ;  /* 0x0000000000007306 */ /* 0x004f220000101400 */
[----:B------:R-:W-:Y:S05]  /*a870*/  BRA `(.L_x_1984) ;  /* 0x0000000800e87947 */ /* 0x000fea0003800000 */
.L_x_1980:
        /* <DEDUP_REMOVED lines=8> */
.L_x_1988:
[----:B------:R-:W2:Y:S02]  /*a900*/  LDG.E.U16 R0, desc[UR36][R2.64] ;  /* 0x0000002402007981 */ /* 0x000ea4000c1e1500 */
[----:B--2---:R-:W-:Y:S01]  /*a910*/  HADD2.F32 R0, -RZ, R0.H0_H0 ;  /* 0x20000000ff007230 */ /* 0x004fe20000004100 */
[----:B------:R-:W-:Y:S06]  /*a920*/  BRA `(.L_x_1984) ;  /* 0x0000000800bc7947 */ /* 0x000fec0003800000 */
.L_x_1987:
        /* <DEDUP_REMOVED lines=8> */
.L_x_1990:
[----:B------:R-:W2:Y:S02]  /*a9b0*/  LDG.E.U16 R0, desc[UR36][R2.64] ;  /* 0x0000002402007981 */ /* 0x000ea4000c1e1500 */
[----:B--2---:R-:W-:Y:S01]  /*a9c0*/  HADD2.F32 R0, -RZ, R0.H0_H0 ;  /* 0x20000000ff007230 */ /* 0x004fe20000004100 */
[----:B------:R-:W-:Y:S06]  /*a9d0*/  BRA `(.L_x_1984) ;  /* 0x0000000800907947 */ /* 0x000fec0003800000 */
.L_x_1989:
[----:B------:R-:W2:Y:S01]  /*a9e0*/  LDG.E.64 R2, desc[UR36][R2.64] ;  /* 0x0000002402027981 */ /* 0x000ea2000c1e1b00 */
[----:B------:R-:W-:Y:S01]  /*a9f0*/  UMOV UR4, 0xf0000000 ;  /* 0xf000000000047882 */ /* 0x000fe20000000000 */
[----:B------:R-:W-:Y:S01]  /*aa00*/  UMOV UR5, 0x380fffff ;  /* 0x380fffff00057882 */ /* 0x000fe20000000000 */
[----:B--2---:R-:W0:Y:S01]  /*aa10*/  F2F.F32.F64 R0, R2 ;  /* 0x0000000200007310 */ /* 0x004e220000301000 */
[----:B------:R-:W-:-:S14]  /*aa20*/  DSETP.GEU.AND P0, PT, |R2|, UR4, PT ;  /* 0x0000000402007e2a */ /* 0x000fdc000bf0e200 */
[----:B0-----:R-:W-:Y:S01]  /*aa30*/  @!P0 FMUL R0, R0, 1.175494350822287508e-38 ;  /* 0x0080000000008820 */ /* 0x001fe20000400000 */
[----:B------:R-:W-:Y:S06]  /*aa40*/  BRA `(.L_x_1984) ;  /* 0x0000000800747947 */ /* 0x000fec0003800000 */
.L_x_1979:
        /* <DEDUP_REMOVED lines=12> */
.L_x_1993:
[----:B------:R-:W2:Y:S01]  /*ab10*/  LDG.E.64 R2, desc[UR36][R2.64] ;  /* 0x0000002402027981 */ /* 0x000ea2000c1e1b00 */
[----:B------:R-:W-:Y:S01]  /*ab20*/  UMOV UR4, 0xf0000000 ;  /* 0xf000000000047882 */ /* 0x000fe20000000000 */
[----:B------:R-:W-:Y:S01]  /*ab30*/  UMOV UR5, 0x380fffff ;  /* 0x380fffff00057882 */ /* 0x000fe20000000000 */
[----:B--2---:R-:W0:Y:S01]  /*ab40*/  F2F.F32.F64 R0, R2 ;  /* 0x0000000200007310 */ /* 0x004e220000301000 */
[----:B------:R-:W-:-:S14]  /*ab50*/  DSETP.GEU.AND P0, PT, |R2|, UR4, PT ;  /* 0x0000000402007e2a */ /* 0x000fdc000bf0e200 */
[----:B0-----:R-:W-:Y:S01]  /*ab60*/  @!P0 FMUL R0, R0, 1.175494350822287508e-38 ;  /* 0x0080000000008820 */ /* 0x001fe20000400000 */
[----:B------:R-:W-:Y:S06]  /*ab70*/  BRA `(.L_x_1984) ;  /* 0x0000000800287947 */ /* 0x000fec0003800000 */
.L_x_1992:
        /* <DEDUP_REMOVED lines=23> */
[----:B------:R-:W-:Y:S01]  /*acf0*/  LOP3.LUT R0, R5, 0x80000000, R0, 0xf8, !PT ;  /* 0x8000000005007812 */ /* 0x000fe200078ef800 */
[----:B------:R-:W-:Y:S06]  /*ad00*/  BRA `(.L_x_1984) ;  /* 0x0000000400c47947 */ /* 0x000fec0003800000 */
.L_x_1995:
        /* <DEDUP_REMOVED lines=12> */
.L_x_1994:
[----:B------:R-:W2:Y:S02]  /*add0*/  LDG.E.U16 R0, desc[UR36][R2.64] ;  /* 0x0000002402007981 */ /* 0x000ea4000c1e1500 */
[----:B--2---:R-:W-:Y:S01]  /*ade0*/  IMAD.U32 R0, R0, 0x10000, RZ ;  /* 0x0001000000007824 */ /* 0x004fe200078e00ff */
[----:B------:R-:W-:Y:S06]  /*adf0*/  BRA `(.L_x_1984) ;  /* 0x0000000400887947 */ /* 0x000fec0003800000 */
.L_x_1991:
        /* <DEDUP_REMOVED lines=11> */
.L_x_1998:
        /* <DEDUP_REMOVED lines=20> */
.L_x_2000:
[----:B------:R-:W-:Y:S05]  /*aff0*/  BSYNC.RECONVERGENT B0 ;  /* 0x0000000000007941 */ /* 0x000fea0003800200 */
.L_x_1999:
[----:B------:R-:W-:Y:S01]  /*b000*/  IMAD.SHL.U32 R0, R0, 0x100000, RZ ;  /* 0x0010000000007824 */ /* 0x000fe200078e00ff */
[----:B------:R-:W-:-:S04]  /*b010*/  LEA R2, R2, 0x3b800000, 0x17 ;  /* 0x3b80000002027811 */ /* 0x000fc800078eb8ff */
[----:B------:R-:W-:Y:S01]  /*b020*/  LOP3.LUT R0, R2, R0, R7, 0xfe, !PT ;  /* 0x0000000002007212 */ /* 0x000fe200078efe07 */
[----:B------:R-:W-:Y:S06]  /*b030*/  BRA `(.L_x_1984) ;  /* 0x0000000000f87947 */ /* 0x000fec0003800000 */
.L_x_1997:
        /* <DEDUP_REMOVED lines=20> */
.L_x_2002:
[----:B------:R-:W-:Y:S05]  /*b180*/  BSYNC.RECONVERGENT B0 ;  /* 0x0000000000007941 */ /* 0x000fea0003800200 */
.L_x_2001:
[----:B------:R-:W-:Y:S02]  /*b190*/  SHF.L.U32 R0, R0, 0x15, RZ ;  /* 0x0000001500007819 */ /* 0x000fe400000006ff */
[----:B------:R-:W-:-:S04]  /*b1a0*/  LEA R2, R2, 0x37800000, 0x17 ;  /* 0x3780000002027811 */ /* 0x000fc800078eb8ff */
[----:B------:R-:W-:Y:S01]  /*b1b0*/  LOP3.LUT R0, R2, R0, R7, 0xfe, !PT ;  /* 0x0000000002007212 */ /* 0x000fe200078efe07 */
[----:B------:R-:W-:Y:S06]  /*b1c0*/  BRA `(.L_x_1984) ;  /* 0x0000000000947947 */ /* 0x000fec0003800000 */
.L_x_1996:
        /* <DEDUP_REMOVED lines=11> */
[----:B------:R-:W-:Y:S01]  /*b280*/  @!P0 IMAD.MOV.U32 R0, RZ, RZ, 0x7f800001 ;  /* 0x7f800001ff008424 */ /* 0x000fe200078e00ff */
[----:B------:R-:W-:Y:S01]  /*b290*/  @P0 SHF.L.U32 R0, R2, 0x17, RZ ;  /* 0x0000001702000819 */ /* 0x000fe200000006ff */
[----:B------:R-:W-:Y:S06]  /*b2a0*/  BRA `(.L_x_1984) ;  /* 0x00000000005c7947 */ /* 0x000fec0003800000 */
.L_x_1983:
[----:B------:R-:W-:Y:S01]  /*b2b0*/  MOV R2, 0x0 ;  /* 0x0000000000027802 */ /* 0x000fe20000000f00 */
[----:B------:R-:W0:Y:S01]  /*b2c0*/  LDCU.64 UR4, c[0x4][0x128] ;  /* 0x01002500ff0477ac */ /* 0x000e220008000a00 */
[----:B------:R-:W-:Y:S02]  /*b2d0*/  HFMA2 R13, -RZ, RZ, 0, 0 ;  /* 0x00000000ff0d7431 */ /* 0x000fe400000001ff */
[----:B------:R-:W-:Y:S01]  /*b2e0*/  IMAD.MOV.U32 R8, RZ, RZ, 0x4e ;  /* 0x0000004eff087424 */ /* 0x000fe200078e00ff */
[----:B------:R-:W2:Y:S01]  /*b2f0*/  LDCU.64 UR6, c[0x4][0x130] ;  /* 0x01002600ff0677ac */ /* 0x000ea20008000a00 */
[----:B------:R-:W4:Y:S01]  /*b300*/  LDC.64 R2, c[0x4][R2] ;  /* 0x0100000002027b82 */ /* 0x000f220000000a00 */
[----:B------:R-:W-:Y:S01]  /*b310*/  IMAD.MOV.U32 R12, RZ, RZ, 0x1 ;  /* 0x00000001ff0c7424 */ /* 0x000fe200078e00ff */
[----:B------:R-:W1:Y:S01]  /*b320*/  LDCU.64 UR8, c[0x4][0x18] ;  /* 0x01000300ff0877ac */ /* 0x000e620008000a00 */
[----:B0-----:R-:W-:Y:S02]  /*b330*/  IMAD.U32 R4, RZ, RZ, UR4 ;  /* 0x00000004ff047e24 */ /* 0x001fe4000f8e00ff */
[----:B------:R-:W-:Y:S01]  /*b340*/  IMAD.U32 R5, RZ, RZ, UR5 ;  /* 0x00000005ff057e24 */ /* 0x000fe2000f8e00ff */
[----:B--2---:R-:W-:Y:S01]  /*b350*/  MOV R6, UR6 ;  /* 0x0000000600067c02 */ /* 0x004fe20008000f00 */
[----:B------:R-:W-:-:S02]  /*b360*/  IMAD.U32 R7, RZ, RZ, UR7 ;  /* 0x00000007ff077e24 */ /* 0x000fc4000f8e00ff */
[----:B-1----:R-:W-:Y:S01]  /*b370*/  IMAD.U32 R10, RZ, RZ, UR8 ;  /* 0x00000008ff0a7e24 */ /* 0x002fe2000f8e00ff */
[----:B------:R-:W-:-:S07]  /*b380*/  MOV R11, UR9 ;  /* 0x00000009000b7c02 */ /* 0x000fce0008000f00 */
[----:B------:R-:W-:-:S07]  /*b390*/  LEPC R20, `(.L_x_2005) ;  /* 0x000000001014794e */ /* 0x000fce0000000000 */
[----:B---345:R-:W-:Y:S05]  /*b3a0*/  CALL.ABS.NOINC R2 ;  /* 0x0000000002007343 */ /* 0x038fea0003c00000 */
.L_x_2005:
[----:B------:R-:W-:Y:S01]  /*b3b0*/  IMAD.MOV.U32 R0, RZ, RZ, RZ ;  /* 0x000000ffff007224 */ /* 0x000fe200078e00ff */
[----:B------:R-:W-:Y:S06]  /*b3c0*/  BRA `(.L_x_1984) ;  /* 0x0000000000147947 */ /* 0x000fec0003800000 */
.L_x_2004:
[----:B------:R-:W2:Y:S02]  /*b3d0*/  LDG.E.64 R2, desc[UR36][R2.64] ;  /* 0x0000002402027981 */ /* 0x000ea4000c1e1b00 */
[----:B--2---:R0:W2:Y:S01]  /*b3e0*/  I2F.U64 R0, R2 ;  /* 0x0000000200007312 */ /* 0x0040a20000301000 */
[----:B------:R-:W-:Y:S05]  /*b3f0*/  BRA `(.L_x_1984) ;  /* 0x0000000000087947 */ /* 0x000fea0003800000 */
.L_x_2003:
[----:B------:R-:W2:Y:S02]  /*b400*/  LDG.E R0, desc[UR36][R2.64] ;  /* 0x0000002402007981 */ /* 0x000ea4000c1e1900 */
[----:B--2---:R-:W-:-:S07]  /*b410*/  I2FP.F32.U32 R0, R0 ;  /* 0x0000000000007245 */ /* 0x004fce0000201000 */
.L_x_1984:
[----:B------:R-:W-:Y:S05]  /*b420*/  BSYNC.RECONVERGENT B6 ;  /* 0x0000000000067941 */ /* 0x000fea0003800200 */
.L_x_1978:
[----:B------:R-:W0:Y:S01]  /*b430*/  LDCU.64 UR4, c[0x0][0x5e8] ;  /* 0x0000bd00ff0477ac */ /* 0x000e220008000a00 */
[----:B-1-3-5:R-:W-:Y:S01]  /*b440*/  FMUL.FTZ R4, R19, 0.16666667163372039795 ;  /* 0x3e2aaaab13047820 */ /* 0x02afe20000410000 */
[----:B--2-4-:R-:W-:Y:S01]  /*b450*/  FSETP.GEU.FTZ.AND P0, PT, |R0|, 3, PT ;  /* 0x404000000000780b */ /* 0x014fe20003f1e200 */
[----:B------:R-:W-:-:S03]  /*b460*/  ULOP3.LUT UR6, UR40, 0xff, URZ, 0xc0, !UPT ;  /* 0x000000ff28067892 */ /* 0x000fc6000f8ec0ff */
[----:B------:R-:W-:Y:S01]  /*b470*/  FSEL R4, R4, RZ, !P0 ;  /* 0x000000ff04047208 */ /* 0x000fe20004000000 */
        /* <DEDUP_REMOVED lines=15> */
.L_x_2009:
[----:B------:R-:W0:Y:S02]  /*b570*/  F2I.S64.TRUNC R4, R4 ;  /* 0x0000000400047311 */ /* 0x000e24000020d900 */
[----:B0-----:R-:W-:-:S05]  /*b580*/  MOV R7, R4 ;  /* 0x0000000400077202 */ /* 0x001fca0000000f00 */
[----:B------:R0:W-:Y:S01]  /*b590*/  STG.E.U8 desc[UR36][R2.64], R7 ;  /* 0x0000000702007986 */ /* 0x0001e2000c101124 */
[----:B------:R-:W-:Y:S05]  /*b5a0*/  BRA `(.L_x_2011) ;  /* 0x0000000c00287947 */ /* 0x000fea0003800000 */
.L_x_2008:
        /* <DEDUP_REMOVED lines=9> */
.L_x_2013:
[----:B------:R-:W0:Y:S02]  /*b640*/  F2I.FTZ.TRUNC.NTZ R5, R4 ;  /* 0x0000000400057305 */ /* 0x000e24000021f100 */
[----:B0-----:R0:W-:Y:S01]  /*b650*/  STG.E desc[UR36][R2.64], R5 ;  /* 0x0000000502007986 */ /* 0x0011e2000c101924 */
[----:B------:R-:W-:Y:S05]  /*b660*/  BRA `(.L_x_2011) ;  /* 0x0000000800f87947 */ /* 0x000fea0003800000 */
.L_x_2012:
[----:B------:R-:W0:Y:S02]  /*b670*/  F2I.FTZ.TRUNC.NTZ R5, R4 ;  /* 0x0000000400057305 */ /* 0x000e24000021f100 */
[----:B0-----:R0:W-:Y:S01]  /*b680*/  STG.E.U16 desc[UR36][R2.64], R5 ;  /* 0x0000000502007986 */ /* 0x0011e2000c101524 */
[----:B------:R-:W-:Y:S05]  /*b690*/  BRA `(.L_x_2011) ;  /* 0x0000000800ec7947 */ /* 0x000fea0003800000 */
.L_x_2007:
        /* <DEDUP_REMOVED lines=8> */
.L_x_2015:
[----:B------:R-:W-:-:S05]  /*b720*/  F2FP.F16.F32.PACK_AB R4, RZ, R4 ;  /* 0x00000004ff04723e */ /* 0x000fca00000000ff */
[----:B------:R0:W-:Y:S01]  /*b730*/  STG.E.U16 desc[UR36][R2.64], R4 ;  /* 0x0000000402007986 */ /* 0x0001e2000c101524 */
[----:B------:R-:W-:Y:S05]  /*b740*/  BRA `(.L_x_2011) ;  /* 0x0000000800c07947 */ /* 0x000fea0003800000 */
.L_x_2014:
        /* <DEDUP_REMOVED lines=9> */
.L_x_2017:
[----:B------:R-:W-:-:S04]  /*b7e0*/  F2FP.F16.F32.PACK_AB R5, RZ, R4 ;  /* 0x00000004ff05723e */ /* 0x000fc800000000ff */
[----:B------:R-:W-:-:S05]  /*b7f0*/  PRMT R5, R5, 0x5410, RZ ;  /* 0x0000541005057816 */ /* 0x000fca00000000ff */
[----:B------:R0:W-:Y:S01]  /*b800*/  STG.E desc[UR36][R2.64], R5 ;  /* 0x0000000502007986 */ /* 0x0001e2000c101924 */
[----:B------:R-:W-:Y:S05]  /*b810*/  BRA `(.L_x_2011) ;  /* 0x00000008008c7947 */ /* 0x000fea0003800000 */
.L_x_2016:
[----:B------:R-:W-:-:S06]  /*b820*/  FMUL.FTZ R4, R4, 1 ;  /* 0x3f80000004047820 */ /* 0x000fcc0000410000 */
[----:B------:R-:W0:Y:S02]  /*b830*/  F2F.F64.F32 R4, R4 ;  /* 0x0000000400047310 */ /* 0x000e240000201800 */
[----:B0-----:R0:W-:Y:S01]  /*b840*/  STG.E.64 desc[UR36][R2.64], R4 ;  /* 0x0000000402007986 */ /* 0x0011e2000c101b24 */
[----:B------:R-:W-:Y:S05]  /*b850*/  BRA `(.L_x_2011) ;  /* 0x00000008007c7947 */ /* 0x000fea0003800000 */
.L_x_2006:
        /* <DEDUP_REMOVED lines=13> */
.L_x_2021:
        /* <DEDUP_REMOVED lines=16> */
.L_x_2024:
[----:B------:R-:W-:-:S04]  /*ba30*/  SHF.R.U32.HI R4, RZ, 0x18, R4 ;  /* 0x00000018ff047819 */ /* 0x000fc80000011604 */
[----:B------:R-:W-:-:S04]  /*ba40*/  LOP3.LUT R4, R5, 0x80, R4, 0xf8, !PT ;  /* 0x0000008005047812 */ /* 0x000fc800078ef804 */
[----:B------:R-:W-:-:S07]  /*ba50*/  PRMT R0, R4, 0x7610, R0 ;  /* 0x0000761004007816 */ /* 0x000fce0000000000 */
.L_x_2023:
[----:B------:R-:W-:Y:S05]  /*ba60*/  BSYNC.RECONVERGENT B0 ;  /* 0x0000000000007941 */ /* 0x000fea0003800200 */
.L_x_2022:
[----:B------:R0:W-:Y:S01]  /*ba70*/  STG.E.U8 desc[UR36][R2.64], R0 ;  /* 0x0000000002007986 */ /* 0x0001e2000c101124 */
[----:B------:R-:W-:Y:S05]  /*ba80*/  BRA `(.L_x_2011) ;  /* 0x0000000400f07947 */ /* 0x000fea0003800000 */
.L_x_2020:
[----:B------:R-:W-:Y:S01]  /*ba90*/  LOP3.LUT R6, R4, 0x7fffffff, RZ, 0xc0, !PT ;  /* 0x7fffffff04067812 */ /* 0x000fe200078ec0ff */
[----:B------:R-:W-:Y:S01]  /*baa0*/  BSSY.RECONVERGENT B0, `(.L_x_2025) ;  /* 0x0000012000007945 */ /* 0x000fe20003800200 */
[----:B------:R-:W-:Y:S02]  /*bab0*/  HFMA2 R0, -RZ, RZ, 0, 7.62939453125e-06 ;  /* 0x00000080ff007431 */ /* 0x000fe400000001ff */
        /* <DEDUP_REMOVED lines=13> */
.L_x_2027:
[----:B------:R-:W-:-:S04]  /*bb90*/  SHF.R.U32.HI R4, RZ, 0x18, R4 ;  /* 0x00000018ff047819 */ /* 0x000fc80000011604 */
[----:B------:R-:W-:-:S04]  /*bba0*/  LOP3.LUT R5, R5, 0x80, R4, 0xf8, !PT ;  /* 0x0000008005057812 */ /* 0x000fc800078ef804 */
[----:B------:R-:W-:-:S07]  /*bbb0*/  PRMT R0, R5, 0x7610, R0 ;  /* 0x0000761005007816 */ /* 0x000fce0000000000 */
.L_x_2026:
[----:B------:R-:W-:Y:S05]  /*bbc0*/  BSYNC.RECONVERGENT B0 ;  /* 0x0000000000007941 */ /* 0x000fea0003800200 */
.L_x_2025:
[----:B------:R0:W-:Y:S01]  /*bbd0*/  STG.E.U8 desc[UR36][R2.64], R0 ;  /* 0x0000000002007986 */ /* 0x0001e2000c101124 */
[----:B------:R-:W-:Y:S05]  /*bbe0*/  BRA `(.L_x_2011) ;  /* 0x0000000400987947 */ /* 0x000fea0003800000 */
.L_x_2019:
        /* <DEDUP_REMOVED lines=21> */
.L_x_2029:
[----:B------:R-:W0:Y:S02]  /*bd40*/  F2I.U64.TRUNC R4, R4 ;  /* 0x0000000400047311 */ /* 0x000e24000020d800 */
[----:B0-----:R0:W-:Y:S01]  /*bd50*/  STG.E.64 desc[UR36][R2.64], R4 ;  /* 0x0000000402007986 */ /* 0x0011e2000c101b24 */
[----:B------:R-:W-:Y:S05]  /*bd60*/  BRA `(.L_x_2011) ;  /* 0x0000000400387947 */ /* 0x000fea0003800000 */
.L_x_2028:
[----:B------:R-:W0:Y:S02]  /*bd70*/  F2I.FTZ.U32.TRUNC.NTZ R5, R4 ;  /* 0x0000000400057305 */ /* 0x000e24000021f000 */
[----:B0-----:R0:W-:Y:S01]  /*bd80*/  STG.E desc[UR36][R2.64], R5 ;  /* 0x0000000502007986 */ /* 0x0011e2000c101924 */
[----:B------:R-:W-:Y:S05]  /*bd90*/  BRA `(.L_x_2011) ;  /* 0x00000004002c7947 */ /* 0x000fea0003800000 */
.L_x_2018:
        /* <DEDUP_REMOVED lines=10> */
.L_x_2031:
[----:B------:R-:W-:Y:S01]  /*be40*/  FMUL.FTZ R4, R4, 1 ;  /* 0x3f80000004047820 */ /* 0x000fe20000410000 */
[----:B------:R-:W-:-:S05]  /*be50*/  CS2R R6, SRZ ;  /* 0x0000000000067805 */ /* 0x000fca000001ff00 */
[----:B------:R-:W0:Y:S02]  /*be60*/  F2F.F64.F32 R4, R4 ;  /* 0x0000000400047310 */ /* 0x000e240000201800 */
[----:B0-----:R4:W-:Y:S01]  /*be70*/  STG.E.128 desc[UR36][R2.64], R4 ;  /* 0x0000000402007986 */ /* 0x0019e2000c101d24 */
[----:B------:R-:W-:Y:S05]  /*be80*/  BRA `(.L_x_2011) ;  /* 0x0000000000f07947 */ /* 0x000fea0003800000 */
.L_x_2030:
[----:B------:R-:W-:-:S09]  /*be90*/  UISETP.NE.AND UP0, UPT, UR6, 0xf, UPT ;  /* 0x0000000f0600788c */ /* 0x000fd2000bf05270 */
[----:B------:R-:W-:Y:S05]  /*bea0*/  BRA.U !UP0, `(.L_x_2032) ;  /* 0x0000000108e07547 */ /* 0x000fea000b800000 */
[----:B------:R-:W-:-:S09]  /*beb0*/  UISETP.NE.AND UP0, UPT, UR6, 0x17, UPT ;  /* 0x000000170600788c */ /* 0x000fd2000bf05270 */
[----:B------:R-:W-:Y:S05]  /*bec0*/  BRA.U !UP0, `(.L_x_2033) ;  /* 0x00000001088c7547 */ /* 0x000fea000b800000 */
[----:B------:R-:W-:-:S09]  /*bed0*/  UISETP.NE.AND UP0, UPT, UR6, 0x18, UPT ;  /* 0x000000180600788c */ /* 0x000fd2000bf05270 */
[----:B------:R-:W-:Y:S05]  /*bee0*/  BRA.U !UP0, `(.L_x_2034) ;  /* 0x0000000108447547 */ /* 0x000fea000b800000 */
.L_x_2010:
        /* <DEDUP_REMOVED lines=11> */
[----:B------:R-:W-:Y:S01]  /*bfa0*/  IMAD.U32 R7, RZ, RZ, UR7 ;  /* 0x00000007ff077e24 */ /* 0x000fe2000f8e00ff */
[----:B----4-:R-:W-:Y:S01]  /*bfb0*/  MOV R10, UR8 ;  /* 0x00000008000a7c02 */ /* 0x010fe20008000f00 */
[----:B-1----:R-:W-:-:S07]  /*bfc0*/  IMAD.U32 R11, RZ, RZ, UR9 ;  /* 0x00000009ff0b7e24 */ /* 0x002fce000f8e00ff */
[----:B------:R-:W-:-:S07]  /*bfd0*/  LEPC R20, `(.L_x_2035) ;  /* 0x000000001014794e */ /* 0x000fce0000000000 */
[----:B--2---:R-:W-:Y:S05]  /*bfe0*/  CALL.ABS.NOINC R2 ;  /* 0x0000000002007343 */ /* 0x004fea0003c00000 */
.L_x_2035:
[----:B------:R-:W-:Y:S05]  /*bff0*/  BRA `(.L_x_2011) ;  /* 0x0000000000947947 */ /* 0x000fea0003800000 */
.L_x_2034:
        /* <DEDUP_REMOVED lines=12> */
.L_x_2037:
[----:B------:R-:W-:Y:S05]  /*c0c0*/  BSYNC.RECONVERGENT B0 ;  /* 0x0000000000007941 */ /* 0x000fea0003800200 */
.L_x_2036:
[----:B------:R-:W-:-:S05]  /*c0d0*/  LOP3.LUT R5, R0, 0x80, R7, 0xf8, !PT ;  /* 0x0000008000057812 */ /* 0x000fca00078ef807 */
[----:B------:R1:W-:Y:S01]  /*c0e0*/  STG.E.U8 desc[UR36][R2.64], R5 ;  /* 0x0000000502007986 */ /* 0x0003e2000c101124 */
[----:B------:R-:W-:Y:S05]  /*c0f0*/  BRA `(.L_x_2011) ;  /* 0x0000000000547947 */ /* 0x000fea0003800000 */
.L_x_2033:
        /* <DEDUP_REMOVED lines=11> */
.L_x_2039:
[----:B------:R-:W-:Y:S02]  /*c1b0*/  ISETP.GT.U32.AND P0, PT, R6, 0x7f800000, PT ;  /* 0x7f8000000600780c */ /* 0x000fe40003f04070 */
[----:B------:R-:W-:-:S04]  /*c1c0*/  MOV R0, 0x7f ;  /* 0x0000007f00007802 */ /* 0x000fc80000000f00 */
[----:B------:R-:W-:-:S07]  /*c1d0*/  SEL R0, R0, 0x7c, P0 ;  /* 0x0000007c00007807 */ /* 0x000fce0000000000 */
.L_x_2040:
[----:B------:R-:W-:Y:S05]  /*c1e0*/  BSYNC.RECONVERGENT B0 ;  /* 0x0000000000007941 */ /* 0x000fea0003800200 */
.L_x_2038:
[----:B------:R-:W-:-:S04]  /*c1f0*/  SHF.R.U32.HI R5, RZ, 0x18, R4 ;  /* 0x00000018ff057819 */ /* 0x000fc80000011604 */
[----:B------:R-:W-:-:S05]  /*c200*/  LOP3.LUT R5, R0, 0x80, R5, 0xf8, !PT ;  /* 0x0000008000057812 */ /* 0x000fca00078ef805 */
[----:B------:R0:W-:Y:S01]  /*c210*/  STG.E.U8 desc[UR36][R2.64], R5 ;  /* 0x0000000502007986 */ /* 0x0001e2000c101124 */
[----:B------:R-:W-:Y:S05]  /*c220*/  BRA `(.L_x_2011) ;  /* 0x0000000000087947 */ /* 0x000fea0003800000 */
.L_x_2032:
[----:B------:R-:W-:-:S05]  /*c230*/  F2FP.BF16.F32.PACK_AB R4, RZ, R4 ;  /* 0x00000004ff04723e */ /* 0x000fca00000010ff */
[----:B------:R2:W-:Y:S02]  /*c240*/  STG.E.U16 desc[UR36][R2.64], R4 ;  /* 0x0000000402007986 */ /* 0x0005e4000c101524 */
.L_x_2011:
[----:B------:R-:W-:-:S07]  /*c250*/  VIADD R17, R17, 0x80 ;  /* 0x0000008011117836 */ /* 0x000fce0000000000 */
.L_x_1948:
[----:B------:R-:W-:Y:S05]  /*c260*/  BSYNC.RECONVERGENT B7 ;  /* 0x0000000000077941 */ /* 0x000fea0003800200 */
.L_x_1947:
[----:B------:R-:W5:Y:S02]  /*c270*/  LDCU UR4, c[0x0][0x380] ;  /* 0x00007000ff0477ac */ /* 0x000f640008000800 */
[----:B-----5:R-:W-:-:S13]  /*c280*/  ISETP.GE.AND P0, PT, R17, UR4, PT ;  /* 0x0000000411007c0c */ /* 0x020fda000bf06270 */
[----:B------:R-:W-:Y:S05]  /*c290*/  @P0 EXIT ;  /* 0x000000000000094d */ /* 0x000fea0003800000 */
        /* <DEDUP_REMOVED lines=354> */
.L_x_2041:
[----:B------:R-:W0:Y:S01]  /*d8c0*/  LDCU.64 UR6, c[0x0][0x5e8] ;  /* 0x0000bd00ff0677ac */ /* 0x000e220008000a00 */
[----:B------:R-:W-:Y:S01]  /*d8d0*/  BSSY.RECONVERGENT B6, `(.L_x_2042) ;  /* 0x00000e0000067945 */ /* 0x000fe20003800200 */
[----:B------:R-:W1:Y:S01]  /*d8e0*/  LDCU.64 UR8, c[0x0][0x5f0] ;  /* 0x0000be00ff0877ac */ /* 0x000e620008000a00 */
[----:B------:R-:W-:-:S04]  /*d8f0*/  UPRMT UR4, UR40, 0x7771, URZ ;  /* 0x0000777128047896 */ /* 0x000fc800080000ff */
[----:B------:R-:W-:Y:S01]  /*d900*/  UISETP.GT.AND UP0, UPT, UR4, 0x9, UPT ;  /* 0x000000090400788c */ /* 0x000fe2000bf04270 */
[----:B0-----:R-:W-:Y:S02]  /*d910*/  IADD3 R16, P0, PT, R16, UR6, RZ ;  /* 0x0000000610107c10 */ /* 0x001fe4000ff1e0ff */
[----:B-1234-:R-:W-:-:S03]  /*d920*/  IADD3 R2, P1, PT, R0, UR8, RZ ;  /* 0x0000000800027c10 */ /* 0x01efc6000ff3e0ff */
        /* <DEDUP_REMOVED lines=14> */
.L_x_2046:
[----:B------:R-:W2:Y:S02]  /*da10*/  LDG.E.U8 R2, desc[UR36][R2.64] ;  /* 0x0000002402027981 */ /* 0x000ea4000c1e1100 */
[----:B--2---:R-:W-:Y:S01]  /*da20*/  I2FP.F32.U32 R19, R2 ;  /* 0x0000000200137245 */ /* 0x004fe20000201000 */
[----:B------:R-:W-:Y:S06]  /*da30*/  BRA `(.L_x_2048) ;  /* 0x0000000c00247947 */ /* 0x000fec0003800000 */
.L_x_2045:
[----:B------:R-:W-:-:S09]  /*da40*/  UISETP.NE.AND UP0, UPT, UR4, 0x2, UPT ;  /* 0x000000020400788c */ /* 0x000fd2000bf05270 */
[----:B------:R-:W-:Y:S05]  /*da50*/  BRA.U !UP0, `(.L_x_2049) ;  /* 0x0000000108287547 */ /* 0x000fea000b800000 */
[----:B------:R-:W-:-:S09]  /*da60*/  UISETP.NE.AND UP0, UPT, UR4, 0x3, UPT ;  /* 0x000000030400788c */ /* 0x000fd2000bf05270 */
[----:B------:R-:W-:Y:S05]  /*da70*/  BRA.U !UP0, `(.L_x_2050) ;  /* 0x0000000108147547 */ /* 0x000fea000b800000 */
[----:B------:R-:W-:-:S09]  /*da80*/  UISETP.NE.AND UP0, UPT, UR4, 0x4, UPT ;  /* 0x000000040400788c */ /* 0x000fd2000bf05270 */
[----:B------:R-:W-:Y:S05]  /*da90*/  BRA.U UP0, `(.L_x_2047) ;  /* 0x0000000900b07547 */ /* 0x000fea000b800000 */
[----:B------:R-:W2:Y:S02]  /*daa0*/  LDG.E.64 R2, desc[UR36][R2.64] ;  /* 0x0000002402027981 */ /* 0x000ea4000c1e1b00 */
[----:B--2---:R0:W1:Y:S01]  /*dab0*/  I2F.S64 R19, R2 ;  /* 0x0000000200137312 */ /* 0x0040620000301400 */
[----:B------:R-:W-:Y:S05]  /*dac0*/  BRA `(.L_x_2048) ;  /* 0x0000000c00007947 */ /* 0x000fea0003800000 */
.L_x_2050:
[----:B------:R-:W2:Y:S02]  /*dad0*/  LDG.E R2, desc[UR36][R2.64] ;  /* 0x0000002402027981 */ /* 0x000ea4000c1e1900 */
[----:B--2---:R-:W-:Y:S01]  /*dae0*/  I2FP.F32.S32 R19, R2 ;  /* 0x0000000200137245 */ /* 0x004fe20000201400 */
[----:B------:R-:W-:Y:S06]  /*daf0*/  BRA `(.L_x_2048) ;  /* 0x0000000800f47947 */ /* 0x000fec0003800000 */
.L_x_2049:
[----:B------:R-:W2:Y:S02]  /*db00*/  LDG.E.U16 R2, desc[UR36][R2.64] ;  /* 0x0000002402027981 */ /* 0x000ea4000c1e1500 */
[----:B--2---:R0:W1:Y:S01]  /*db10*/  I2F.S16 R19, R2 ;  /* 0x0000000200137306 */ /* 0x0040620000101400 */
[----:B------:R-:W-:Y:S05]  /*db20*/  BRA `(.L_x_2048) ;  /* 0x0000000800e87947 */ /* 0x000fea0003800000 */
.L_x_2044:
        /* <DEDUP_REMOVED lines=8> */
.L_x_2052:
[----:B------:R-:W2:Y:S02]  /*dbb0*/  LDG.E.U16 R2, desc[UR36][R2.64] ;  /* 0x0000002402027981 */ /* 0x000ea4000c1e1500 */
[----:B--2---:R-:W-:Y:S01]  /*dbc0*/  HADD2.F32 R19, -RZ, R2.H0_H0 ;  /* 0x20000002ff137230 */ /* 0x004fe20000004100 */
[----:B------:R-:W-:Y:S06]  /*dbd0*/  BRA `(.L_x_2048) ;  /* 0x0000000800bc7947 */ /* 0x000fec0003800000 */
.L_x_2051:
        /* <DEDUP_REMOVED lines=8> */
.L_x_2054:
[----:B------:R-:W2:Y:S02]  /*dc60*/  LDG.E.U16 R2, desc[UR36][R2.64] ;  /* 0x0000002402027981 */ /* 0x000ea4000c1e1500 */
[----:B--2---:R-:W-:Y:S01]  /*dc70*/  HADD2.F32 R19, -RZ, R2.H0_H0 ;  /* 0x20000002ff137230 */ /* 0x004fe20000004100 */
[----:B------:R-:W-:Y:S06]  /*dc80*/  BRA `(.L_x_2048) ;  /* 0x0000000800907947 */ /* 0x000fec0003800000 */
.L_x_2053:
[----:B------:R-:W2:Y:S01]  /*dc90*/  LDG.E.64 R2, desc[UR36][R2.64] ;  /* 0x0000002402027981 */ /* 0x000ea2000c1e1b00 */
[----:B------:R-:W-:Y:S01]  /*dca0*/  UMOV UR4, 0xf0000000 ;  /* 0xf000000000047882 */ /* 0x000fe20000000000 */
[----:B------:R-:W-:Y:S01]  /*dcb0*/  UMOV UR5, 0x380fffff ;  /* 0x380fffff00057882 */ /* 0x000fe20000000000 */
[----:B--2---:R-:W0:Y:S01]  /*dcc0*/  F2F.F32.F64 R19, R2 ;  /* 0x0000000200137310 */ /* 0x004e220000301000 */
[----:B------:R-:W-:-:S14]  /*dcd0*/  DSETP.GEU.AND P0, PT, |R2|, UR4, PT ;  /* 0x0000000402007e2a */ /* 0x000fdc000bf0e200 */
[----:B0-----:R-:W-:Y:S01]  /*dce0*/  @!P0 FMUL R19, R19, 1.175494350822287508e-38 ;  /* 0x0080000013138820 */ /* 0x001fe20000400000 */
[----:B------:R-:W-:Y:S06]  /*dcf0*/  BRA `(.L_x_2048) ;  /* 0x0000000800747947 */ /* 0x000fec0003800000 */
.L_x_2043:
        /* <DEDUP_REMOVED lines=12> */
.L_x_2057:
[----:B------:R-:W2:Y:S01]  /*ddc0*/  LDG.E.64 R2, desc[UR36][R2.64] ;  /* 0x0000002402027981 */ /* 0x000ea2000c1e1b00 */
[----:B------:R-:W-:Y:S01]  /*ddd0*/  UMOV UR4, 0xf0000000 ;  /* 0xf000000000047882 */ /* 0x000fe20000000000 */
[----:B------:R-:W-:Y:S01]  /*dde0*/  UMOV UR5, 0x380fffff ;  /* 0x380fffff00057882 */ /* 0x000fe20000000000 */
[----:B--2---:R-:W0:Y:S01]  /*ddf0*/  F2F.F32.F64 R19, R2 ;  /* 0x0000000200137310 */ /* 0x004e220000301000 */
[----:B------:R-:W-:-:S14]  /*de00*/  DSETP.GEU.AND P0, PT, |R2|, UR4, PT ;  /* 0x0000000402007e2a */ /* 0x000fdc000bf0e200 */
[----:B0-----:R-:W-:Y:S01]  /*de10*/  @!P0 FMUL R19, R19, 1.175494350822287508e-38 ;  /* 0x0080000013138820 */ /* 0x001fe20000400000 */
[----:B------:R-:W-:Y:S06]  /*de20*/  BRA `(.L_x_2048) ;  /* 0x0000000800287947 */ /* 0x000fec0003800000 */
.L_x_2056:
        /* <DEDUP_REMOVED lines=25> */
.L_x_2059:
        /* <DEDUP_REMOVED lines=12> */
.L_x_2058:
[----:B------:R-:W2:Y:S02]  /*e080*/  LDG.E.U16 R2, desc[UR36][R2.64] ;  /* 0x0000002402027981 */ /* 0x000ea4000c1e1500 */
[----:B--2---:R-:W-:Y:S01]  /*e090*/  SHF.L.U32 R19, R2, 0x10, RZ ;  /* 0x0000001002137819 */ /* 0x004fe200000006ff */
[----:B------:R-:W-:Y:S06]  /*e0a0*/  BRA `(.L_x_2048) ;  /* 0x0000000400887947 */ /* 0x000fec0003800000 */
.L_x_2055:
        /* <DEDUP_REMOVED lines=11> */
.L_x_2062:
        /* <DEDUP_REMOVED lines=20> */
.L_x_2064:
[----:B------:R-:W-:Y:S05]  /*e2a0*/  BSYNC.RECONVERGENT B0 ;  /* 0x0000000000007941 */ /* 0x000fea0003800200 */
.L_x_2063:
[----:B------:R-:W-:Y:S01]  /*e2b0*/  IMAD.SHL.U32 R0, R0, 0x100000, RZ ;  /* 0x0010000000007824 */ /* 0x000fe200078e00ff */
[----:B------:R-:W-:-:S04]  /*e2c0*/  LEA R2, R2, 0x3b800000, 0x17 ;  /* 0x3b80000002027811 */ /* 0x000fc800078eb8ff */
[----:B------:R-:W-:Y:S01]  /*e2d0*/  LOP3.LUT R19, R2, R0, R19, 0xfe, !PT ;  /* 0x0000000002137212 */ /* 0x000fe200078efe13 */
[----:B------:R-:W-:Y:S06]  /*e2e0*/  BRA `(.L_x_2048) ;  /* 0x0000000000f87947 */ /* 0x000fec0003800000 */
.L_x_2061:
        /* <DEDUP_REMOVED lines=20> */
.L_x_2066:
[----:B------:R-:W-:Y:S05]  /*e430*/  BSYNC.RECONVERGENT B0 ;  /* 0x0000000000007941 */ /* 0x000fea0003800200 */
.L_x_2065:
[----:B------:R-:W-:Y:S01]  /*e440*/  IMAD.SHL.U32 R0, R0, 0x200000, RZ ;  /* 0x0020000000007824 */ /* 0x000fe200078e00ff */
[----:B------:R-:W-:-:S04]  /*e450*/  LEA R2, R2, 0x37800000, 0x17 ;  /* 0x3780000002027811 */ /* 0x000fc800078eb8ff */
[----:B------:R-:W-:Y:S01]  /*e460*/  LOP3.LUT R19, R2, R0, R19, 0xfe, !PT ;  /* 0x0000000002137212 */ /* 0x000fe200078efe13 */
[----:B------:R-:W-:Y:S06]  /*e470*/  BRA `(.L_x_2048) ;  /* 0x0000000000947947 */ /* 0x000fec0003800000 */
.L_x_2060:
        /* <DEDUP_REMOVED lines=14> */
.L_x_2047:
        /* <DEDUP_REMOVED lines=16> */
.L_x_2069:
[----:B------:R-:W-:Y:S01]  /*e660*/  IMAD.MOV.U32 R19, RZ, RZ, RZ ;  /* 0x000000ffff137224 */ /* 0x000fe200078e00ff */
[----:B------:R-:W-:Y:S06]  /*e670*/  BRA `(.L_x_2048) ;  /* 0x0000000000147947 */ /* 0x000fec0003800000 */
.L_x_2068:
[----:B------:R-:W2:Y:S02]  /*e680*/  LDG.E.64 R2, desc[UR36][R2.64] ;  /* 0x0000002402027981 */ /* 0x000ea4000c1e1b00 */
[----:B--2---:R0:W1:Y:S01]  /*e690*/  I2F.U64 R19, R2 ;  /* 0x0000000200137312 */ /* 0x0040620000301000 */
[----:B------:R-:W-:Y:S05]  /*e6a0*/  BRA `(.L_x_2048) ;  /* 0x0000000000087947 */ /* 0x000fea0003800000 */
.L_x_2067:
[----:B------:R-:W2:Y:S02]  /*e6b0*/  LDG.E R2, desc[UR36][R2.64] ;  /* 0x0000002402027981 */ /* 0x000ea4000c1e1900 */
[----:B--2---:R-:W-:-:S07]  /*e6c0*/  I2FP.F32.U32 R19, R2 ;  /* 0x0000000200137245 */ /* 0x004fce0000201000 */
.L_x_2048:
[----:B------:R-:W-:Y:S05]  /*e6d0*/  BSYNC.RECONVERGENT B6 ;  /* 0x0000000000067941 */ /* 0x000fea0003800200 */
.L_x_2042:
[----:B------:R-:W0:Y:S01]  /*e6e0*/  LDCU.64 UR6, c[0x0][0x5f8] ;  /* 0x0000bf00ff0677ac */ /* 0x000e220008000a00 */
[----:B------:R-:W-:Y:S01]  /*e6f0*/  BSSY.RECONVERGENT B6, `(.L_x_2070) ;  /* 0x00000dd000067945 */ /* 0x000fe20003800200 */
[----:B------:R-:W-:-:S04]  /*e700*/  UPRMT UR4, UR40, 0x7772, URZ ;  /* 0x0000777228047896 */ /* 0x000fc800080000ff */
[----:B------:R-:W-:Y:S01]  /*e710*/  UISETP.GT.AND UP0, UPT, UR4, 0x9, UPT ;  /* 0x000000090400788c */ /* 0x000fe2000bf04270 */
[----:B0-234-:R-:W-:-:S04]  /*e720*/  IADD3 R2, P0, PT, R18, UR6, RZ ;  /* 0x0000000612027c10 */ /* 0x01dfc8000ff1e0ff */
        /* <DEDUP_REMOVED lines=13> */
.L_x_2074:
[----:B------:R-:W2:Y:S02]  /*e800*/  LDG.E.U8 R0, desc[UR36][R2.64] ;  /* 0x0000002402007981 */ /* 0x000ea4000c1e1100 */
[----:B--2---:R-:W-:Y:S01]  /*e810*/  I2FP.F32.U32 R0, R0 ;  /* 0x0000000000007245 */ /* 0x004fe20000201000 */
[----:B------:R-:W-:Y:S06]  /*e820*/  BRA `(.L_x_2076) ;  /* 0x0000000c00247947 */ /* 0x000fec0003800000 */
.L_x_2073:
[----:B------:R-:W-:-:S09]  /*e830*/  UISETP.NE.AND UP0, UPT, UR4, 0x2, UPT ;  /* 0x000000020400788c */ /* 0x000fd2000bf05270 */
[----:B------:R-:W-:Y:S05]  /*e840*/  BRA.U !UP0, `(.L_x_2077) ;  /* 0x0000000108287547 */ /* 0x000fea000b800000 */
[----:B------:R-:W-:-:S09]  /*e850*/  UISETP.NE.AND UP0, UPT, UR4, 0x3, UPT ;  /* 0x000000030400788c */ /* 0x000fd2000bf05270 */
[----:B------:R-:W-:Y:S05]  /*e860*/  BRA.U !UP0, `(.L_x_2078) ;  /* 0x0000000108147547 */ /* 0x000fea000b800000 */
[----:B------:R-:W-:-:S09]  /*e870*/  UISETP.NE.AND UP0, UPT, UR4, 0x4, UPT ;  /* 0x000000040400788c */ /* 0x000fd2000bf05270 */
[----:B------:R-:W-:Y:S05]  /*e880*/  BRA.U UP0, `(.L_x_2075) ;  /* 0x0000000900b07547 */ /* 0x000fea000b800000 */
[----:B------:R-:W2:Y:S02]  /*e890*/  LDG.E.64 R2, desc[UR36][R2.64] ;  /* 0x0000002402027981 */ /* 0x000ea4000c1e1b00 */
[----:B--2---:R3:W4:Y:S01]  /*e8a0*/  I2F.S64 R0, R2 ;  /* 0x0000000200007312 */ /* 0x0047220000301400 */
[----:B------:R-:W-:Y:S05]  /*e8b0*/  BRA `(.L_x_2076) ;  /* 0x0000000c00007947 */ /* 0x000fea0003800000 */
.L_x_2078:
[----:B------:R-:W2:Y:S02]  /*e8c0*/  LDG.E R0, desc[UR36][R2.64] ;  /* 0x0000002402007981 */ /* 0x000ea4000c1e1900 */
[----:B--2---:R-:W-:Y:S01]  /*e8d0*/  I2FP.F32.S32 R0, R0 ;  /* 0x0000000000007245 */ /* 0x004fe20000201400 */
[----:B------:R-:W-:Y:S06]  /*e8e0*/  BRA `(.L_x_2076) ;  /* 0x0000000800f47947 */ /* 0x000fec0003800000 */
.L_x_2077:
[----:B------:R-:W2:Y:S02]  /*e8f0*/  LDG.E.U16 R0, desc[UR36][R2.64] ;  /* 0x0000002402007981 */ /* 0x000ea4000c1e1500 */
[----:B--2---:R-:W0:Y:S01]  /*e900*/  I2F.S16 R0, R0 ;  /* 0x0000000000007306 */ /* 0x004e220000101400 */
[----:B------:R-:W-:Y:S05]  /*e910*/  BRA `(.L_x_2076) ;  /* 0x0000000800e87947 */ /* 0x000fea0003800000 */
.L_x_2072:
        /* <DEDUP_REMOVED lines=8> */
.L_x_2080:
[----:B------:R-:W2:Y:S02]  /*e9a0*/  LDG.E.U16 R0, desc[UR36][R2.64] ;  /* 0x0000002402007981 */ /* 0x000ea4000c1e1500 */
[----:B--2---:R-:W-:Y:S01]  /*e9b0*/  HADD2.F32 R0, -RZ, R0.H0_H0 ;  /* 0x20000000ff007230 */ /* 0x004fe20000004100 */
[----:B------:R-:W-:Y:S06]  /*e9c0*/  BRA `(.L_x_2076) ;  /* 0x0000000800bc7947 */ /* 0x000fec0003800000 */
.L_x_2079:
        /* <DEDUP_REMOVED lines=8> */
.L_x_2082:
[----:B------:R-:W2:Y:S02]  /*ea50*/  LDG.E.U16 R0, desc[UR36][R2.64] ;  /* 0x0000002402007981 */ /* 0x000ea4000c1e1500 */
[----:B--2---:R-:W-:Y:S01]  /*ea60*/  HADD2.F32 R0, -RZ, R0.H0_H0 ;  /* 0x20000000ff007230 */ /* 0x004fe20000004100 */
[----:B------:R-:W-:Y:S06]  /*ea70*/  BRA `(.L_x_2076) ;  /* 0x0000000800907947 */ /* 0x000fec0003800000 */
.L_x_2081:
[----:B------:R-:W2:Y:S01]  /*ea80*/  LDG.E.64 R2, desc[UR36][R2.64] ;  /* 0x0000002402027981 */ /* 0x000ea2000c1e1b00 */
[----:B------:R-:W-:Y:S01]  /*ea90*/  UMOV UR4, 0xf0000000 ;  /* 0xf000000000047882 */ /* 0x000fe20000000000 */
[----:B------:R-:W-:Y:S01]  /*eaa0*/  UMOV UR5, 0x380fffff ;  /* 0x380fffff00057882 */ /* 0x000fe20000000000 */
[----:B--2---:R-:W0:Y:S01]  /*eab0*/  F2F.F32.F64 R0, R2 ;  /* 0x0000000200007310 */ /* 0x004e220000301000 */
[----:B------:R-:W-:-:S14]  /*eac0*/  DSETP.GEU.AND P0, PT, |R2|, UR4, PT ;  /* 0x0000000402007e2a */ /* 0x000fdc000bf0e200 */
[----:B0-----:R-:W-:Y:S01]  /*ead0*/  @!P0 FMUL R0, R0, 1.175494350822287508e-38 ;  /* 0x0080000000008820 */ /* 0x001fe20000400000 */
[----:B------:R-:W-:Y:S06]  /*eae0*/  BRA `(.L_x_2076) ;  /* 0x0000000800747947 */ /* 0x000fec0003800000 */
.L_x_2071:
        /* <DEDUP_REMOVED lines=12> */
.L_x_2085:
[----:B------:R-:W2:Y:S01]  /*ebb0*/  LDG.E.64 R2, desc[UR36][R2.64] ;  /* 0x0000002402027981 */ /* 0x000ea2000c1e1b00 */
[----:B------:R-:W-:Y:S01]  /*ebc0*/  UMOV UR4, 0xf0000000 ;  /* 0xf000000000047882 */ /* 0x000fe20000000000 */
[----:B------:R-:W-:Y:S01]  /*ebd0*/  UMOV UR5, 0x380fffff ;  /* 0x380fffff00057882 */ /* 0x000fe20000000000 */
[----:B--2---:R-:W0:Y:S01]  /*ebe0*/  F2F.F32.F64 R0, R2 ;  /* 0x0000000200007310 */ /* 0x004e220000301000 */
[----:B------:R-:W-:-:S14]  /*ebf0*/  DSETP.GEU.AND P0, PT, |R2|, UR4, PT ;  /* 0x0000000402007e2a */ /* 0x000fdc000bf0e200 */
[----:B0-----:R-:W-:Y:S01]  /*ec00*/  @!P0 FMUL R0, R0, 1.175494350822287508e-38 ;  /* 0x0080000000008820 */ /* 0x001fe20000400000 */
[----:B------:R-:W-:Y:S06]  /*ec10*/  BRA `(.L_x_2076) ;  /* 0x0000000800287947 */ /* 0x000fec0003800000 */
.L_x_2084:
        /* <DEDUP_REMOVED lines=25> */
.L_x_2087:
        /* <DEDUP_REMOVED lines=12> */
.L_x_2086:
[----:B------:R-:W2:Y:S02]  /*ee70*/  LDG.E.U16 R0, desc[UR36][R2.64] ;  /* 0x0000002402007981 */ /* 0x000ea4000c1e1500 */
[----:B--2---:R-:W-:Y:S01]  /*ee80*/  IMAD.U32 R0, R0, 0x10000, RZ ;  /* 0x0001000000007824 */ /* 0x004fe200078e00ff */
[----:B------:R-:W-:Y:S06]  /*ee90*/  BRA `(.L_x_2076) ;  /* 0x0000000400887947 */ /* 0x000fec0003800000 */
.L_x_2083:
        /* <DEDUP_REMOVED lines=11> */
.L_x_2090:
        /* <DEDUP_REMOVED lines=20> */
.L_x_2092:
[----:B------:R-:W-:Y:S05]  /*f090*/  BSYNC.RECONVERGENT B0 ;  /* 0x0000000000007941 */ /* 0x000fea0003800200 */
.L_x_2091:
[----:B------:R-:W-:Y:S02]  /*f0a0*/  SHF.L.U32 R0, R0, 0x14, RZ ;  /* 0x0000001400007819 */ /* 0x000fe400000006ff */
[----:B------:R-:W-:-:S04]  /*f0b0*/  LEA R2, R2, 0x3b800000, 0x17 ;  /* 0x3b80000002027811 */ /* 0x000fc800078eb8ff */
[----:B------:R-:W-:Y:S01]  /*f0c0*/  LOP3.LUT R0, R2, R0, R7, 0xfe, !PT ;  /* 0x0000000002007212 */ /* 0x000fe200078efe07 */
[----:B------:R-:W-:Y:S06]  /*f0d0*/  BRA `(.L_x_2076) ;  /* 0x0000000000f87947 */ /* 0x000fec0003800000 */
.L_x_2089:
        /* <DEDUP_REMOVED lines=20> */
.L_x_2094:
[----:B------:R-:W-:Y:S05]  /*f220*/  BSYNC.RECONVERGENT B0 ;  /* 0x0000000000007941 */ /* 0x000fea0003800200 */
.L_x_2093:
[----:B------:R-:W-:Y:S01]  /*f230*/  IMAD.SHL.U32 R0, R0, 0x200000, RZ ;  /* 0x0020000000007824 */ /* 0x000fe200078e00ff */
[----:B------:R-:W-:-:S04]  /*f240*/  LEA R2, R2, 0x37800000, 0x17 ;  /* 0x3780000002027811 */ /* 0x000fc800078eb8ff */
[----:B------:R-:W-:Y:S01]  /*f250*/  LOP3.LUT R0, R2, R0, R7, 0xfe, !PT ;  /* 0x0000000002007212 */ /* 0x000fe200078efe07 */
[----:B------:R-:W-:Y:S06]  /*f260*/  BRA `(.L_x_2076) ;  /* 0x0000000000947947 */ /* 0x000fec0003800000 */
.L_x_2088:
        /* <DEDUP_REMOVED lines=14> */
.L_x_2075:
[----:B------:R-:W-:Y:S01]  /*f350*/  MOV R2, 0x0 ;  /* 0x0000000000027802 */ /* 0x000fe20000000f00 */
[----:B------:R-:W0:Y:S01]  /*f360*/  LDCU.64 UR4, c[0x4][0x128] ;  /* 0x01002500ff0477ac */ /* 0x000e220008000a00 */
[----:B------:R-:W-:Y:S02]  /*f370*/  HFMA2 R8, -RZ, RZ, 0, 4.64916229248046875e-06 ;  /* 0x0000004eff087431 */ /* 0x000fe400000001ff */
[----:B------:R-:W-:Y:S01]  /*f380*/  IMAD.MOV.U32 R12, RZ, RZ, 0x1 ;  /* 0x00000001ff0c7424 */ /* 0x000fe200078e00ff */
[----:B------:R-:W2:Y:S01]  /*f390*/  LDCU.64 UR6, c[0x4][0x130] ;  /* 0x01002600ff0677ac */ /* 0x000ea20008000a00 */
[----:B------:R-:W3:Y:S01]  /*f3a0*/  LDC.64 R2, c[0x4][R2] ;  /* 0x0100000002027b82 */ /* 0x000ee20000000a00 */
[----:B------:R-:W-:Y:S01]  /*f3b0*/  IMAD.MOV.U32 R13, RZ, RZ, RZ ;  /* 0x000000ffff0d7224 */ /* 0x000fe200078e00ff */
[----:B------:R-:W4:Y:S01]  /*f3c0*/  LDCU.64 UR8, c[0x4][0x18] ;  /* 0x01000300ff0877ac */ /* 0x000f220008000a00 */
[----:B0-----:R-:W-:Y:S01]  /*f3d0*/  MOV R4, UR4 ;  /* 0x0000000400047c02 */ /* 0x001fe20008000f00 */
[----:B------:R-:W-:-:S02]  /*f3e0*/  IMAD.U32 R5, RZ, RZ, UR5 ;  /* 0x00000005ff057e24 */ /* 0x000fc4000f8e00ff */
[----:B--2---:R-:W-:Y:S01]  /*f3f0*/  IMAD.U32 R6, RZ, RZ, UR6 ;  /* 0x00000006ff067e24 */ /* 0x004fe2000f8e00ff */
[----:B------:R-:W-:Y:S01]  /*f400*/  MOV R7, UR7 ;  /* 0x0000000700077c02 */ /* 0x000fe20008000f00 */
[----:B----4-:R-:W-:Y:S02]  /*f410*/  IMAD.U32 R10, RZ, RZ, UR8 ;  /* 0x00000008ff0a7e24 */ /* 0x010fe4000f8e00ff */
[----:B------:R-:W-:-:S07]  /*f420*/  IMAD.U32 R11, RZ, RZ, UR9 ;  /* 0x00000009ff0b7e24 */ /* 0x000fce000f8e00ff */
[----:B------:R-:W-:-:S07]  /*f430*/  LEPC R20, `(.L_x_2097) ;  /* 0x000000001014794e */ /* 0x000fce0000000000 */
[----:B-1-3-5:R-:W-:Y:S05]  /*f440*/  CALL.ABS.NOINC R2 ;  /* 0x0000000002007343 */ /* 0x02afea0003c00000 */
.L_x_2097:
[----:B------:R-:W-:Y:S01]  /*f450*/  MOV R0, RZ ;  /* 0x000000ff00007202 */ /* 0x000fe20000000f00 */
[----:B------:R-:W-:Y:S06]  /*f460*/  BRA `(.L_x_2076) ;  /* 0x0000000000147947 */ /* 0x000fec0003800000 */
.L_x_2096:
[----:B------:R-:W2:Y:S02]  /*f470*/  LDG.E.64 R2, desc[UR36][R2.64] ;  /* 0x0000002402027981 */ /* 0x000ea4000c1e1b00 */
[----:B--2---:R0:W2:Y:S01]  /*f480*/  I2F.U64 R0, R2 ;  /* 0x0000000200007312 */ /* 0x0040a20000301000 */
[----:B------:R-:W-:Y:S05]  /*f490*/  BRA `(.L_x_2076) ;  /* 0x0000000000087947 */ /* 0x000fea0003800000 */
.L_x_2095:
[----:B------:R-:W2:Y:S02]  /*f4a0*/  LDG.E R0, desc[UR36][R2.64] ;  /* 0x0000002402007981 */ /* 0x000ea4000c1e1900 */
[----:B--2---:R-:W-:-:S07]  /*f4b0*/  I2FP.F32.U32 R0, R0 ;  /* 0x0000000000007245 */ /* 0x004fce0000201000 */
.L_x_2076:
[----:B------:R-:W-:Y:S05]  /*f4c0*/  BSYNC.RECONVERGENT B6 ;  /* 0x0000000000067941 */ /* 0x000fea0003800200 */
.L_x_2070:
[----:B------:R-:W-:Y:S01]  /*f4d0*/  ULOP3.LUT UR4, UR40, 0xff, URZ, 0xc0, !UPT ;  /* 0x000000ff28047892 */ /* 0x000fe2000f8ec0ff */
[----:B01-3-5:R-:W-:Y:S01]  /*f4e0*/  FMUL.FTZ R2, R19, 0.16666667163372039795 ;  /* 0x3e2aaaab13027820 */ /* 0x02bfe20000410000 */
[----:B--2-4-:R-:W-:Y:S02]  /*f4f0*/  FSETP.GEU.FTZ.AND P0, PT, |R0|, 3, PT ;  /* 0x404000000000780b */ /* 0x014fe40003f1e200 */
[----:B------:R-:W-:Y:S02]  /*f500*/  UISETP.GT.AND UP0, UPT, UR4, 0x9, UPT ;  /* 0x000000090400788c */ /* 0x000fe4000bf04270 */
[----:B------:R-:W-:-:S07]  /*f510*/  FSEL R2, R2, RZ, !P0 ;  /* 0x000000ff02027208 */ /* 0x000fce0004000000 */
        /* <DEDUP_REMOVED lines=10> */
[----:B0-----:R-:W-:Y:S01]  /*f5c0*/  STG.E.U8 desc[UR36][R16.64], R3 ;  /* 0x0000000310007986 */ /* 0x001fe2000c101124 */
[----:B------:R-:W-:Y:S05]  /*f5d0*/  EXIT ;  /* 0x000000000000794d */ /* 0x000fea0003800000 */
.L_x_2101:
[----:B------:R-:W0:Y:S02]  /*f5e0*/  F2I.S64.TRUNC R2, R2 ;  /* 0x0000000200027311 */ /* 0x000e24000020d900 */
[----:B0-----:R-:W-:-:S05]  /*f5f0*/  IMAD.MOV.U32 R5, RZ, RZ, R2 ;  /* 0x000000ffff057224 */ /* 0x001fca00078e0002 */
[----:B------:R-:W-:Y:S01]  /*f600*/  STG.E.U8 desc[UR36][R16.64], R5 ;  /* 0x0000000510007986 */ /* 0x000fe2000c101124 */
[----:B------:R-:W-:Y:S05]  /*f610*/  EXIT ;  /* 0x000000000000794d */ /* 0x000fea0003800000 */
.L_x_2100:
[----:B------:R-:W-:-:S09]  /*f620*/  UISETP.NE.AND UP0, UPT, UR4, 0x2, UPT ;  /* 0x000000020400788c */ /* 0x000fd2000bf05270 */
[----:B------:R-:W-:Y:S05]  /*f630*/  BRA.U !UP0, `(.L_x_2103) ;  /* 0x0000000108287547 */ /* 0x000fea000b800000 */
[----:B------:R-:W-:-:S09]  /*f640*/  UISETP.NE.AND UP0, UPT, UR4, 0x3, UPT ;  /* 0x000000030400788c */ /* 0x000fd2000bf05270 */
[----:B------:R-:W-:Y:S05]  /*f650*/  BRA.U !UP0, `(.L_x_2104) ;  /* 0x0000000108147547 */ /* 0x000fea000b800000 */
[----:B------:R-:W-:-:S09]  /*f660*/  UISETP.NE.AND UP0, UPT, UR4, 0x4, UPT ;  /* 0x000000040400788c */ /* 0x000fd2000bf05270 */
[----:B------:R-:W-:Y:S05]  /*f670*/  BRA.U UP0, `(.L_x_2102) ;  /* 0x0000000900387547 */ /* 0x000fea000b800000 */
[----:B------:R-:W0:Y:S02]  /*f680*/  F2I.S64.TRUNC R2, R2 ;  /* 0x0000000200027311 */ /* 0x000e24000020d900 */
[----:B0-----:R-:W-:Y:S01]  /*f690*/  STG.E.64 desc[UR36][R16.64], R2 ;  /* 0x0000000210007986 */ /* 0x001fe2000c101b24 */
[----:B------:R-:W-:Y:S05]  /*f6a0*/  EXIT ;  /* 0x000000000000794d */ /* 0x000fea0003800000 */
.L_x_2104:
[----:B------:R-:W0:Y:S02]  /*f6b0*/  F2I.FTZ.TRUNC.NTZ R3, R2 ;  /* 0x0000000200037305 */ /* 0x000e24000021f100 */
[----:B0-----:R-:W-:Y:S01]  /*f6c0*/  STG.E desc[UR36][R16.64], R3 ;  /* 0x0000000310007986 */ /* 0x001fe2000c101924 */
[----:B------:R-:W-:Y:S05]  /*f6d0*/  EXIT ;  /* 0x000000000000794d */ /* 0x000fea0003800000 */
.L_x_2103:
[----:B------:R-:W0:Y:S02]  /*f6e0*/  F2I.FTZ.TRUNC.NTZ R3, R2 ;  /* 0x0000000200037305 */ /* 0x000e24000021f100 */
[----:B0-----:R-:W-:Y:S01]  /*f6f0*/  STG.E.U16 desc[UR36][R16.64], R3 ;  /* 0x0000000310007986 */ /* 0x001fe2000c101524 */
[----:B------:R-:W-:Y:S05]  /*f700*/  EXIT ;  /* 0x000000000000794d */ /* 0x000fea0003800000 */
.L_x_2099:
[----:B------:R-:W-:-:S09]  /*f710*/  UISETP.GT.AND UP0, UPT, UR4, 0x6, UPT ;  /* 0x000000060400788c */ /* 0x000fd2000bf04270 */
[----:B------:R-:W-:Y:S05]  /*f720*/  BRA.U UP0, `(.L_x_2105) ;  /* 0x0000000100247547 */ /* 0x000fea000b800000 */
[----:B------:R-:W-:-:S09]  /*f730*/  UISETP.NE.AND UP0, UPT, UR4, 0x5, UPT ;  /* 0x000000050400788c */ /* 0x000fd2000bf05270 */
[----:B------:R-:W-:Y:S05]  /*f740*/  BRA.U !UP0, `(.L_x_2106) ;  /* 0x0000000108107547 */ /* 0x000fea000b800000 */
[----:B------:R-:W-:-:S09]  /*f750*/  UISETP.NE.AND UP0, UPT, UR4, 0x6, UPT ;  /* 0x000000060400788c */ /* 0x000fd2000bf05270 */
[----:B------:R-:W-:Y:S05]  /*f760*/  BRA.U UP0, `(.L_x_2102) ;  /* 0x0000000500fc7547 */ /* 0x000fea000b800000 */
[----:B------:R-:W-:Y:S01]  /*f770*/  STG.E desc[UR36][R16.64], R2 ;  /* 0x0000000210007986 */ /* 0x000fe2000c101924 */
[----:B------:R-:W-:Y:S05]  /*f780*/  EXIT ;  /* 0x000000000000794d */ /* 0x000fea0003800000 */
.L_x_2106:
[----:B------:R-:W-:-:S05]  /*f790*/  F2FP.F16.F32.PACK_AB R2, RZ, R2 ;  /* 0x00000002ff02723e */ /* 0x000fca00000000ff */
[----:B------:R-:W-:Y:S01]  /*f7a0*/  STG.E.U16 desc[UR36][R16.64], R2 ;  /* 0x0000000210007986 */ /* 0x000fe2000c101524 */
[----:B------:R-:W-:Y:S05]  /*f7b0*/  EXIT ;  /* 0x000000000000794d */ /* 0x000fea0003800000 */
.L_x_2105:
[----:B------:R-:W-:-:S09]  /*f7c0*/  UISETP.NE.AND UP0, UPT, UR4, 0x7, UPT ;  /* 0x000000070400788c */ /* 0x000fd2000bf05270 */
[----:B------:R-:W-:Y:S05]  /*f7d0*/  BRA.U !UP0, `(.L_x_2107) ;  /* 0x00000001082c7547 */ /* 0x000fea000b800000 */
[----:B------:R-:W-:-:S09]  /*f7e0*/  UISETP.NE.AND UP0, UPT, UR4, 0x8, UPT ;  /* 0x000000080400788c */ /* 0x000fd2000bf05270 */
[----:B------:R-:W-:Y:S05]  /*f7f0*/  BRA.U !UP0, `(.L_x_2108) ;  /* 0x0000000108147547 */ /* 0x000fea000b800000 */
[----:B------:R-:W-:-:S09]  /*f800*/  UISETP.NE.AND UP0, UPT, UR4, 0x9, UPT ;  /* 0x000000090400788c */ /* 0x000fd2000bf05270 */
[----:B------:R-:W-:Y:S05]  /*f810*/  BRA.U UP0, `(.L_x_2102) ;  /* 0x0000000500d07547 */ /* 0x000fea000b800000 */
[----:B------:R-:W-:-:S05]  /*f820*/  IMAD.MOV.U32 R3, RZ, RZ, RZ ;  /* 0x000000ffff037224 */ /* 0x000fca00078e00ff */
[----:B------:R-:W-:Y:S01]  /*f830*/  STG.E.64 desc[UR36][R16.64], R2 ;  /* 0x0000000210007986 */ /* 0x000fe2000c101b24 */
[----:B------:R-:W-:Y:S05]  /*f840*/  EXIT ;  /* 0x000000000000794d */ /* 0x000fea0003800000 */
.L_x_2108:
[----:B------:R-:W-:-:S04]  /*f850*/  F2FP.F16.F32.PACK_AB R3, RZ, R2 ;  /* 0x00000002ff03723e */ /* 0x000fc800000000ff */
[----:B------:R-:W-:-:S05]  /*f860*/  PRMT R3, R3, 0x5410, RZ ;  /* 0x0000541003037816 */ /* 0x000fca00000000ff */
[----:B------:R-:W-:Y:S01]  /*f870*/  STG.E desc[UR36][R16.64], R3 ;  /* 0x0000000310007986 */ /* 0x000fe2000c101924 */
[----:B------:R-:W-:Y:S05]  /*f880*/  EXIT ;  /* 0x000000000000794d */ /* 0x000fea0003800000 */
.L_x_2107:
[----:B------:R-:W-:-:S06]  /*f890*/  FMUL.FTZ R2, R2, 1 ;  /* 0x3f80000002027820 */ /* 0x000fcc0000410000 */
[----:B------:R-:W0:Y:S02]  /*f8a0*/  F2F.F64.F32 R2, R2 ;  /* 0x0000000200027310 */ /* 0x000e240000201800 */
[----:B0-----:R-:W-:Y:S01]  /*f8b0*/  STG.E.64 desc[UR36][R16.64], R2 ;  /* 0x0000000210007986 */ /* 0x001fe2000c101b24 */
[----:B------:R-:W-:Y:S05]  /*f8c0*/  EXIT ;  /* 0x000000000000794d */ /* 0x000fea0003800000 */
.L_x_2098:
        /* <DEDUP_REMOVED lines=11> */
[----:B0-----:R-:W-:Y:S01]  /*f980*/  STG.E.U16 desc[UR36][R16.64], R3 ;  /* 0x0000000310007986 */ /* 0x001fe2000c101524 */
[----:B------:R-:W-:Y:S05]  /*f990*/  EXIT ;  /* 0x000000000000794d */ /* 0x000fea0003800000 */
.L_x_2112:
        /* <DEDUP_REMOVED lines=16> */
.L_x_2115:
[----:B------:R-:W-:-:S04]  /*faa0*/  SHF.R.U32.HI R2, RZ, 0x18, R2 ;  /* 0x00000018ff027819 */ /* 0x000fc80000011602 */
[----:B------:R-:W-:-:S04]  /*fab0*/  LOP3.LUT R2, R3, 0x80, R2, 0xf8, !PT ;  /* 0x0000008003027812 */ /* 0x000fc800078ef802 */
[----:B------:R-:W-:-:S07]  /*fac0*/  PRMT R8, R2, 0x7610, R8 ;  /* 0x0000761002087816 */ /* 0x000fce0000000008 */
.L_x_2114:
[----:B------:R-:W-:Y:S05]  /*fad0*/  BSYNC.RECONVERGENT B0 ;  /* 0x0000000000007941 */ /* 0x000fea0003800200 */
.L_x_2113:
[----:B------:R-:W-:Y:S01]  /*fae0*/  STG.E.U8 desc[UR36][R16.64], R8 ;  /* 0x0000000810007986 */ /* 0x000fe2000c101124 */
[----:B------:R-:W-:Y:S05]  /*faf0*/  EXIT ;  /* 0x000000000000794d */ /* 0x000fea0003800000 */
.L_x_2111:
        /* <DEDUP_REMOVED lines=16> */
.L_x_2118:
[----:B------:R-:W-:-:S04]  /*fc00*/  SHF.R.U32.HI R2, RZ, 0x18, R2 ;  /* 0x00000018ff027819 */ /* 0x000fc80000011602 */
[----:B------:R-:W-:-:S04]  /*fc10*/  LOP3.LUT R3, R3, 0x80, R2, 0xf8, !PT ;  /* 0x0000008003037812 */ /* 0x000fc800078ef802 */
[----:B------:R-:W-:-:S07]  /*fc20*/  PRMT R8, R3, 0x7610, R8 ;  /* 0x0000761003087816 */ /* 0x000fce0000000008 */
.L_x_2117:
[----:B------:R-:W-:Y:S05]  /*fc30*/  BSYNC.RECONVERGENT B0 ;  /* 0x0000000000007941 */ /* 0x000fea0003800200 */
.L_x_2116:
[----:B------:R-:W-:Y:S01]  /*fc40*/  STG.E.U8 desc[UR36][R16.64], R8 ;  /* 0x0000000810007986 */ /* 0x000fe2000c101124 */
[----:B------:R-:W-:Y:S05]  /*fc50*/  EXIT ;  /* 0x000000000000794d */ /* 0x000fea0003800000 */
.L_x_2110:
        /* <DEDUP_REMOVED lines=21> */
.L_x_2120:
[----:B------:R-:W0:Y:S02]  /*fdb0*/  F2I.U64.TRUNC R2, R2 ;  /* 0x0000000200027311 */ /* 0x000e24000020d800 */
[----:B0-----:R-:W-:Y:S01]  /*fdc0*/  STG.E.64 desc[UR36][R16.64], R2 ;  /* 0x0000000210007986 */ /* 0x001fe2000c101b24 */
[----:B------:R-:W-:Y:S05]  /*fdd0*/  EXIT ;  /* 0x000000000000794d */ /* 0x000fea0003800000 */
.L_x_2119:
[----:B------:R-:W0:Y:S02]  /*fde0*/  F2I.FTZ.U32.TRUNC.NTZ R3, R2 ;  /* 0x0000000200037305 */ /* 0x000e24000021f000 */
[----:B0-----:R-:W-:Y:S01]  /*fdf0*/  STG.E desc[UR36][R16.64], R3 ;  /* 0x0000000310007986 */ /* 0x001fe2000c101924 */
[----:B------:R-:W-:Y:S05]  /*fe00*/  EXIT ;  /* 0x000000000000794d */ /* 0x000fea0003800000 */
.L_x_2109:
        /* <DEDUP_REMOVED lines=8> */
[----:B------:R-:W-:Y:S01]  /*fe90*/  STG.E.U8 desc[UR36][R16.64], R3 ;  /* 0x0000000310007986 */ /* 0x000fe2000c101124 */
[----:B------:R-:W-:Y:S05]  /*fea0*/  EXIT ;  /* 0x000000000000794d */ /* 0x000fea0003800000 */
.L_x_2122:
[----:B------:R-:W-:Y:S01]  /*feb0*/  FMUL.FTZ R4, R2, 1 ;  /* 0x3f80000002047820 */ /* 0x000fe20000410000 */
[----:B------:R-:W-:-:S05]  /*fec0*/  CS2R R6, SRZ ;  /* 0x0000000000067805 */ /* 0x000fca000001ff00 */
[----:B------:R-:W0:Y:S02]  /*fed0*/  F2F.F64.F32 R4, R4 ;  /* 0x0000000400047310 */ /* 0x000e240000201800 */
[----:B0-----:R-:W-:Y:S01]  /*fee0*/  STG.E.128 desc[UR36][R16.64], R4 ;  /* 0x0000000410007986 */ /* 0x001fe2000c101d24 */
[----:B------:R-:W-:Y:S05]  /*fef0*/  EXIT ;  /* 0x000000000000794d */ /* 0x000fea0003800000 */
.L_x_2121:
[----:B------:R-:W-:-:S09]  /*ff00*/  UISETP.NE.AND UP0, UPT, UR4, 0xf, UPT ;  /* 0x0000000f0400788c */ /* 0x000fd2000bf05270 */
[----:B------:R-:W-:Y:S05]  /*ff10*/  BRA.U !UP0, `(.L_x_2123) ;  /* 0x0000000108e07547 */ /* 0x000fea000b800000 */
[----:B------:R-:W-:-:S09]  /*ff20*/  UISETP.NE.AND UP0, UPT, UR4, 0x17, UPT ;  /* 0x000000170400788c */ /* 0x000fd2000bf05270 */
[----:B------:R-:W-:Y:S05]  /*ff30*/  BRA.U !UP0, `(.L_x_2124) ;  /* 0x00000001088c7547 */ /* 0x000fea000b800000 */
[----:B------:R-:W-:-:S09]  /*ff40*/  UISETP.NE.AND UP0, UPT, UR4, 0x18, UPT ;  /* 0x000000180400788c */ /* 0x000fd2000bf05270 */
[----:B------:R-:W-:Y:S05]  /*ff50*/  BRA.U !UP0, `(.L_x_2125) ;  /* 0x0000000108447547 */ /* 0x000fea000b800000 */
.L_x_2102:
        /* <DEDUP_REMOVED lines=10> */
[----:B---3--:R-:W-:Y:S01]  /*10000*/  IMAD.U32 R6, RZ, RZ, UR6 ;  /* 0x00000006ff067e24 */ /* 0x008fe2000f8e00ff */
[----:B------:R-:W-:Y:S01]  /*10010*/  MOV R7, UR7 ;  /* 0x0000000700077c02 */ /* 0x000fe20008000f00 */
[----:B----4-:R-:W-:Y:S02]  /*10020*/  IMAD.U32 R10, RZ, RZ, UR8 ;  /* 0x00000008ff0a7e24 */ /* 0x010fe4000f8e00ff */
[----:B-1----:R-:W-:-:S07]  /*10030*/  IMAD.U32 R11, RZ, RZ, UR9 ;  /* 0x00000009ff0b7e24 */ /* 0x002fce000f8e00ff */
[----:B------:R-:W-:-:S07]  /*10040*/  LEPC R20, `(.L_x_2126) ;  /* 0x000000001014794e */ /* 0x000fce0000000000 */
[----:B--2---:R-:W-:Y:S05]  /*10050*/  CALL.ABS.NOINC R2 ;  /* 0x0000000002007343 */ /* 0x004fea0003c00000 */
.L_x_2126:
[----:B------:R-:W-:Y:S05]  /*10060*/  EXIT ;  /* 0x000000000000794d */ /* 0x000fea0003800000 */
.L_x_2125:
[----:B------:R-:W-:Y:S01]  /*10070*/  LOP3.LUT R4, R2, 0x7fffffff, RZ, 0xc0, !PT ;  /* 0x7fffffff02047812 */ /* 0x000fe200078ec0ff */
[----:B------:R-:W-:Y:S01]  /*10080*/  BSSY.RECONVERGENT B0, `(.L_x_2127) ;  /* 0x000000b000007945 */ /* 0x000fe20003800200 */
[----:B------:R-:W-:Y:S02]  /*10090*/  SHF.R.U32.HI R5, RZ, 0x18, R2 ;  /* 0x00000018ff057819 */ /* 0x000fe40000011602 */
[----:B------:R-:W-:Y:S02]  /*100a0*/  ISETP.GT.U32.AND P0, PT, R4, 0x43efffff, PT ;  /* 0x43efffff0400780c */ /* 0x000fe40003f04070 */
[----:B------:R-:W-:-:S11]  /*100b0*/  MOV R0, 0x7f ;  /* 0x0000007f00007802 */ /* 0x000fd60000000f00 */
[----:B------:R-:W-:Y:S05]  /*100c0*/  @P0 BRA `(.L_x_2128) ;  /* 0x0000000000180947 */ /* 0x000fea0003800000 */
[----:B------:R-:W-:-:S13]  /*100d0*/  ISETP.GE.U32.AND P0, PT, R4, 0x3c800000, PT ;  /* 0x3c8000000400780c */ /* 0x000fda0003f06070 */
[----:B------:R-:W-:-:S04]  /*100e0*/  @P0 SHF.R.U32.HI R0, RZ, 0x14, R2 ;  /* 0x00000014ff000819 */ /* 0x000fc80000011602 */
[----:B------:R-:W-:-:S04]  /*100f0*/  @P0 LOP3.LUT R3, R0, 0x1, RZ, 0xc0, !PT ;  /* 0x0000000100030812 */ /* 0x000fc800078ec0ff */
[----:B------:R-:W-:-:S04]  /*10100*/  @P0 IADD3 R0, PT, PT, R2, 0x407ffff, R3 ;  /* 0x0407ffff02000810 */ /* 0x000fc80007ffe003 */
[----:B------:R-:W-:Y:S01]  /*10110*/  @P0 SHF.R.U32.HI R0, RZ, 0x14, R0 ;  /* 0x00000014ff000819 */ /* 0x000fe20000011600 */
[----:B------:R-:W-:-:S07]  /*10120*/  @!P0 FADD.FTZ R0, R4, 16384 ;  /* 0x4680000004008421 */ /* 0x000fce0000010000 */
.L_x_2128:
[----:B------:R-:W-:Y:S05]  /*10130*/  BSYNC.RECONVERGENT B0 ;  /* 0x0000000000007941 */ /* 0x000fea0003800200 */
.L_x_2127:
[----:B------:R-:W-:-:S05]  /*10140*/  LOP3.LUT R3, R0, 0x80, R5, 0xf8, !PT ;  /* 0x0000008000037812 */ /* 0x000fca00078ef805 */
[----:B------:R-:W-:Y:S01]  /*10150*/  STG.E.U8 desc[UR36][R16.64], R3 ;  /* 0x0000000310007986 */ /* 0x000fe2000c101124 */
[----:B------:R-:W-:Y:S05]  /*10160*/  EXIT ;  /* 0x000000000000794d */ /* 0x000fea0003800000 */
.L_x_2124:
        /* <DEDUP_REMOVED lines=11> */
.L_x_2130:
[----:B------:R-:W-:Y:S01]  /*10220*/  IMAD.MOV.U32 R0, RZ, RZ, 0x7f ;  /* 0x0000007fff007424 */ /* 0x000fe200078e00ff */
[----:B------:R-:W-:-:S04]  /*10230*/  ISETP.GT.U32.AND P0, PT, R4, 0x7f800000, PT ;  /* 0x7f8000000400780c */ /* 0x000fc80003f04070 */
[----:B------:R-:W-:-:S09]  /*10240*/  SEL R0, R0, 0x7c, P0 ;  /* 0x0000007c00007807 */ /* 0x000fd20000000000 */
.L_x_2131:
[----:B------:R-:W-:Y:S05]  /*10250*/  BSYNC.RECONVERGENT B0 ;  /* 0x0000000000007941 */ /* 0x000fea0003800200 */
.L_x_2129:
[----:B------:R-:W-:-:S04]  /*10260*/  SHF.R.U32.HI R3, RZ, 0x18, R2 ;  /* 0x00000018ff037819 */ /* 0x000fc80000011602 */
[----:B------:R-:W-:-:S05]  /*10270*/  LOP3.LUT R3, R0, 0x80, R3, 0xf8, !PT ;  /* 0x0000008000037812 */ /* 0x000fca00078ef803 */
[----:B------:R-:W-:Y:S01]  /*10280*/  STG.E.U8 desc[UR36][R16.64], R3 ;  /* 0x0000000310007986 */ /* 0x000fe2000c101124 */
[----:B------:R-:W-:Y:S05]  /*10290*/  EXIT ;  /* 0x000000000000794d */ /* 0x000fea0003800000 */
.L_x_2123:
[----:B------:R-:W-:-:S05]  /*102a0*/  F2FP.BF16.F32.PACK_AB R2, RZ, R2 ;  /* 0x00000002ff02723e */ /* 0x000fca00000010ff */
[----:B------:R-:W-:Y:S01]  /*102b0*/  STG.E.U16 desc[UR36][R16.64], R2 ;  /* 0x0000000210007986 */ /* 0x000fe2000c101524 */
[----:B------:R-:W-:Y:S05]  /*102c0*/  EXIT ;  /* 0x000000000000794d */ /* 0x000fea0003800000 */
.L_x_2132:
        /* <DEDUP_REMOVED lines=11> */
.L_x_5915:


//--------------------- .text._ZN2at6native27unrolled_elementwise_kernelIZZZNS0_68_GLOBAL__N__08176361_30_ActivationHardsigmoidKernel_cu_1520ed90_310227hardsigmoid_backward_kernelERNS_18TensorIteratorBaseEENKUlvE_clEvENKUlvE0_clEvEUlffE_St5arrayIPcLm3EELi4E23TrivialOffsetCalculatorILi2EjESB_ILi1EjENS0_6memory12LoadWithCastILi2EEENSE_13StoreWithCastILi1EEEEEviT_T0_T2_T3_T4_T5_ --------------------------
	.section	.text._ZN2at6native27unrolled_elementwise_kernelIZZZNS0_68_GLOBAL__N__08176361_30_ActivationHardsigmoidKernel_cu_1520ed90_310227hardsigmoid_backward_kernelERNS_18TensorIteratorBaseEENKUlvE_clEvENKUlvE0_clEvEUlffE_St5arrayIPcLm3EELi4E23TrivialOffsetCalculatorILi2EjESB_ILi1EjENS0_6memory12LoadWithCastILi2EEENSE_13StoreWithCastILi1EEEEEviT_T0_T2_T3_T4_T5_,"ax",@progbits
	.align	128
        .global         _ZN2at6native27unrolled_elementwise_kernelIZZZNS0_68_GLOBAL__N__08176361_30_ActivationHardsigmoidKernel_cu_1520ed90_310227hardsigmoid_backward_kernelERNS_18TensorIteratorBaseEENKUlvE_clEvENKUlvE0_clEvEUlffE_St5arrayIPcLm3EELi4E23TrivialOffsetCalculatorILi2EjESB_ILi1EjENS0_6memory12LoadWithCastILi2EEENSE_13StoreWithCastILi1EEEEEviT_T0_T2_T3_T4_T5_
        .type           _ZN2at6native27unrolled_elementwise_kernelIZZZNS0_68_GLOBAL__N__08176361_30_ActivationHardsigmoidKernel_cu_1520ed90_310227hardsigmoid_backward_kernelERNS_18TensorIteratorBaseEENKUlvE_clEvENKUlvE0_clEvEUlffE_St5arrayIPcLm3EELi4E23TrivialOffsetCalculatorILi2EjESB_ILi1EjENS0_6memory12LoadWithCastILi2EEENSE_13StoreWithCastILi1EEEEEviT_T0_T2_T3_T4_T5_,@function
        .size           _ZN2at6native27unrolled_elementwise_kernelIZZZNS0_68_GLOBAL__N__08176361_30_ActivationHardsigmoidKernel_cu_1520ed90_310227hardsigmoid_backward_kernelERNS_18TensorIteratorBaseEENKUlvE_clEvENKUlvE0_clEvEUlffE_St5arrayIPcLm3EELi4E23TrivialOffsetCalculatorILi2EjESB_ILi1EjENS0_6memory12LoadWithCastILi2EEENSE_13StoreWithCastILi1EEEEEviT_T0_T2_T3_T4_T5_,(.L_x_5916 - _ZN2at6native27unrolled_elementwise_kernelIZZZNS0_68_GLOBAL__N__08176361_30_ActivationHardsigmoidKernel_cu_1520ed90_310227hardsigmoid_backward_kernelERNS_18TensorIteratorBaseEENKUlvE_clEvENKUlvE0_clEvEUlffE_St5arrayIPcLm3EELi4E23TrivialOffsetCalculatorILi2EjESB_ILi1EjENS0_6memory12LoadWithCastILi2EEENSE_13StoreWithCastILi1EEEEEviT_T0_T2_T3_T4_T5_)
        .other          _ZN2at6native27unrolled_elementwise_kernelIZZZNS0_68_GLOBAL__N__08176361_30_ActivationHardsigmoidKernel_cu_1520ed90_310227hardsigmoid_backward_kernelERNS_18TensorIteratorBaseEENKUlvE_clEvENKUlvE0_clEvEUlffE_St5arrayIPcLm3EELi4E23TrivialOffsetCalculatorILi2EjESB_ILi1EjENS0_6memory12LoadWithCastILi2EEENSE_13StoreWithCastILi1EEEEEviT_T0_T2_T3_T4_T5_,@"STO_CUDA_ENTRY STV_DEFAULT"
_ZN2at6native27unrolled_elementwise_kernelIZZZNS0_68_GLOBAL__N__08176361_30_ActivationHardsigmoidKernel_cu_1520ed90_310227hardsigmoid_backward_kernelERNS_18TensorIteratorBaseEENKUlvE_clEvENKUlvE0_clEvEUlffE_St5arrayIPcLm3EELi4E23TrivialOffsetCalculatorILi2EjESB_ILi1EjENS0_6memory12LoadWithCastILi2EEENSE_13StoreWithCastILi1EEEEEviT_T0_T2_T3_T4_T5_:
.text._ZN2at6native27unrolled_elementwise_kernelIZZZNS0_68_GLOBAL__N__08176361_30_ActivationHardsigmoidKernel_cu_1520ed90_310227hardsigmoid_backward_kernelERNS_18TensorIteratorBaseEENKUlvE_clEvENKUlvE0_clEvEUlffE_St5arrayIPcLm3EELi4E23TrivialOffsetCalculatorILi2EjESB_ILi1EjENS0_6memory12LoadWithCastILi2EEENSE_13StoreWithCastILi1EEEEEviT_T0_T2_T3_T4_T5_:
[----:B------:R-:W0:Y:S01]  /*0000*/  LDC R1, c[0x0][0x37c] ;  /* 0x0000df00ff017b82 */ /* 0x000e220000000800 */
[----:B------:R-:W1:Y:S07]  /*0010*/  S2R R2, SR_CTAID.X ;  /* 0x0000000000027919 */ /* 0x000e6e0000002500 */
[----:B------:R-:W1:Y:S01]  /*0020*/  LDC R17, c[0x0][0x380] ;  /* 0x0000e000ff117b82 */ /* 0x000e620000000800 */
[----:B------:R-:W2:Y:S01]  /*0030*/  LDCU.64 UR36, c[0x0][0x358] ;  /* 0x00006b00ff2477ac */ /* 0x000ea20008000a00 */
[----:B------:R-:W-:Y:S01]  /*0040*/  BSSY.RECONVERGENT B7, `(.L_x_2133) ;  /* 0x00001d0000077945 */ /* 0x000fe20003800200 */
[----:B------:R-:W3:Y:S01]  /*0050*/  S2R R16, SR_TID.X ;  /* 0x0000000000107919 */ /* 0x000ee20000002100 */
[----:B------:R-:W-:Y:S01]  /*0060*/  IMAD.MOV.U32 R26, RZ, RZ, RZ ;  /* 0x000000ffff1a7224 */ /* 0x000fe200078e00ff */
[----:B------:R-:W4:Y:S01]  /*0070*/  LDCU.U8 UR38, c[0x0][0x3bc] ;  /* 0x00007780ff2677ac */ /* 0x000f220008000000 */
[----:B------:R-:W-:Y:S01]  /*0080*/  IMAD.MOV.U32 R25, RZ, RZ, RZ ;  /* 0x000000ffff197224 */ /* 0x000fe200078e00ff */
        /* <DEDUP_REMOVED lines=8> */
[----:B------:R-:W-:Y:S01]  /*0110*/  BSSY.RECONVERGENT B6, `(.L_x_2135) ;  /* 0x00000df000067945 */ /* 0x000fe20003800200 */
        /* <DEDUP_REMOVED lines=17> */
.L_x_2139:
[----:B------:R-:W2:Y:S02]  /*0230*/  LDG.E.U8 R4, desc[UR36][R4.64] ;  /* 0x0000002404047981 */ /* 0x000ea4000c1e1100 */
[----:B--2---:R-:W-:Y:S01]  /*0240*/  I2FP.F32.U32 R26, R4 ;  /* 0x00000004001a7245 */ /* 0x004fe20000201000 */
[----:B------:R-:W-:Y:S06]  /*0250*/  BRA `(.L_x_2141) ;  /* 0x0000000c00287947 */ /* 0x000fec0003800000 */
.L_x_2138:
        /* <DEDUP_REMOVED lines=9> */
.L_x_2143:
[----:B------:R-:W2:Y:S02]  /*02f0*/  LDG.E R4, desc[UR36][R4.64] ;  /* 0x0000002404047981 */ /* 0x000ea4000c1e1900 */
[----:B--2---:R-:W-:Y:S01]  /*0300*/  I2FP.F32.S32 R26, R4 ;  /* 0x00000004001a7245 */ /* 0x004fe20000201400 */
[----:B------:R-:W-:Y:S06]  /*0310*/  BRA `(.L_x_2141) ;  /* 0x0000000800f87947 */ /* 0x000fec0003800000 */
.L_x_2142:
[----:B------:R-:W2:Y:S02]  /*0320*/  LDG.E.U16 R4, desc[UR36][R4.64] ;  /* 0x0000002404047981 */ /* 0x000ea4000c1e1500 */
[----:B--2---:R2:W3:Y:S01]  /*0330*/  I2F.S16 R26, R4 ;  /* 0x00000004001a7306 */ /* 0x0044e20000101400 */
[----:B------:R-:W-:Y:S05]  /*0340*/  BRA `(.L_x_2141) ;  /* 0x0000000800ec7947 */ /* 0x000fea0003800000 */
.L_x_2137:
        /* <DEDUP_REMOVED lines=8> */
.L_x_2145:
[----:B------:R-:W2:Y:S02]  /*03d0*/  LDG.E.U16 R4, desc[UR36][R4.64] ;  /* 0x0000002404047981 */ /* 0x000ea4000c1e1500 */
[----:B--2---:R-:W-:Y:S01]  /*03e0*/  HADD2.F32 R26, -RZ, R4.H0_H0 ;  /* 0x20000004ff1a7230 */ /* 0x004fe20000004100 */
[----:B------:R-:W-:Y:S06]  /*03f0*/  BRA `(.L_x_2141) ;  /* 0x0000000800c07947 */ /* 0x000fec0003800000 */
.L_x_2144:
        /* <DEDUP_REMOVED lines=8> */
.L_x_2147:
[----:B------:R-:W2:Y:S02]  /*0480*/  LDG.E.U16 R4, desc[UR36][R4.64] ;  /* 0x0000002404047981 */ /* 0x000ea4000c1e1500 */
[----:B--2---:R-:W-:Y:S01]  /*0490*/  HADD2.F32 R26, -RZ, R4.H0_H0 ;  /* 0x20000004ff1a7230 */ /* 0x004fe20000004100 */
[----:B------:R-:W-:Y:S06]  /*04a0*/  BRA `(.L_x_2141) ;  /* 0x0000000800947947 */ /* 0x000fec0003800000 */
.L_x_2146:
[----:B------:R-:W2:Y:S01]  /*04b0*/  LDG.E.64 R4, desc[UR36][R4.64] ;  /* 0x0000002404047981 */ /* 0x000ea2000c1e1b00 */
[----:B------:R-:W-:Y:S01]  /*04c0*/  UMOV UR4, 0xf0000000 ;  /* 0xf000000000047882 */ /* 0x000fe20000000000 */
[----:B------:R-:W-:Y:S01]  /*04d0*/  UMOV UR5, 0x380fffff ;  /* 0x380fffff00057882 */ /* 0x000fe20000000000 */
[----:B--2---:R-:W0:Y:S01]  /*04e0*/  F2F.F32.F64 R26, R4 ;  /* 0x00000004001a7310 */ /* 0x004e220000301000 */
[----:B------:R-:W-:-:S14]  /*04f0*/  DSETP.GEU.AND P0, PT, |R4|, UR4, PT ;  /* 0x0000000404007e2a */ /* 0x000fdc000bf0e200 */
[----:B0-----:R-:W-:Y:S01]  /*0500*/  @!P0 FMUL R26, R26, 1.175494350822287508e-38 ;  /* 0x008000001a1a8820 */ /* 0x001fe20000400000 */
[----:B------:R-:W-:Y:S06]  /*0510*/  BRA `(.L_x_2141) ;  /* 0x0000000800787947 */ /* 0x000fec0003800000 */
.L_x_2136:
        /* <DEDUP_REMOVED lines=12> */
.L_x_2150:
[----:B------:R-:W2:Y:S01]  /*05e0*/  LDG.E.64 R4, desc[UR36][R4.64] ;  /* 0x0000002404047981 */ /* 0x000ea2000c1e1b00 */
[----:B------:R-:W-:Y:S01]  /*05f0*/  UMOV UR4, 0xf0000000 ;  /* 0xf000000000047882 */ /* 0x000fe20000000000 */
[----:B------:R-:W-:Y:S01]  /*0600*/  UMOV UR5, 0x380fffff ;  /* 0x380fffff00057882 */ /* 0x000fe20000000000 */
[----:B--2---:R-:W0:Y:S01]  /*0610*/  F2F.F32.F64 R26, R4 ;  /* 0x00000004001a7310 */ /* 0x004e220000301000 */
[----:B------:R-:W-:-:S14]  /*0620*/  DSETP.GEU.AND P0, PT, |R4|, UR4, PT ;  /* 0x0000000404007e2a */ /* 0x000fdc000bf0e200 */
[----:B0-----:R-:W-:Y:S01]  /*0630*/  @!P0 FMUL R26, R26, 1.175494350822287508e-38 ;  /* 0x008000001a1a8820 */ /* 0x001fe20000400000 */
[----:B------:R-:W-:Y:S06]  /*0640*/  BRA `(.L_x_2141) ;  /* 0x00000008002c7947 */ /* 0x000fec0003800000 */
.L_x_2149:
        /* <DEDUP_REMOVED lines=25> */
.L_x_2152:
        /* <DEDUP_REMOVED lines=11> */
[----:B------:R-:W-:Y:S01]  /*0890*/  LOP3.LUT R26, R0, 0x80000000, R3, 0xf8, !PT ;  /* 0x80000000001a7812 */ /* 0x000fe200078ef803 */
[----:B------:R-:W-:Y:S06]  /*08a0*/  BRA `(.L_x_2141) ;  /* 0x0000000400947947 */ /* 0x000fec0003800000 */
.L_x_2151:
[----:B------:R-:W2:Y:S02]  /*08b0*/  LDG.E.U16 R4, desc[UR36][R4.64] ;  /* 0x0000002404047981 */ /* 0x000ea4000c1e1500 */
[----:B--2---:R-:W-:Y:S01]  /*08c0*/  IMAD.U32 R26, R4, 0x10000, RZ ;  /* 0x00010000041a7824 */ /* 0x004fe200078e00ff */
[----:B------:R-:W-:Y:S06]  /*08d0*/  BRA `(.L_x_2141) ;  /* 0x0000000400887947 */ /* 0x000fec0003800000 */
.L_x_2148:
        /* <DEDUP_REMOVED lines=11> */
.L_x_2155:
        /* <DEDUP_REMOVED lines=20> */
.L_x_2157:
[----:B------:R-:W-:Y:S05]  /*0ad0*/  BSYNC.RECONVERGENT B0 ;  /* 0x0000000000007941 */ /* 0x000fea0003800200 */
.L_x_2156:
[----:B------:R-:W-:Y:S01]  /*0ae0*/  IMAD.SHL.U32 R0, R0, 0x100000, RZ ;  /* 0x0010000000007824 */ /* 0x000fe200078e00ff */
[----:B------:R-:W-:-:S04]  /*0af0*/  LEA R3, R3, 0x3b800000, 0x17 ;  /* 0x3b80000003037811 */ /* 0x000fc800078eb8ff */
[----:B------:R-:W-:Y:S01]  /*0b00*/  LOP3.LUT R26, R3, R0, R7, 0xfe, !PT ;  /* 0x00000000031a7212 */ /* 0x000fe200078efe07 */
[----:B------:R-:W-:Y:S06]  /*0b10*/  BRA `(.L_x_2141) ;  /* 0x0000000000f87947 */ /* 0x000fec0003800000 */
.L_x_2154:
        /* <DEDUP_REMOVED lines=20> */
.L_x_2159:
[----:B------:R-:W-:Y:S05]  /*0c60*/  BSYNC.RECONVERGENT B0 ;  /* 0x0000000000007941 */ /* 0x000fea0003800200 */
.L_x_2158:
[----:B------:R-:W-:Y:S01]  /*0c70*/  IMAD.SHL.U32 R0, R0, 0x200000, RZ ;  /* 0x0020000000007824 */ /* 0x000fe200078e00ff */
[----:B------:R-:W-:-:S04]  /*0c80*/  LEA R3, R3, 0x37800000, 0x17 ;  /* 0x3780000003037811 */ /* 0x000fc800078eb8ff */
[----:B------:R-:W-:Y:S01]  /*0c90*/  LOP3.LUT R26, R3, R0, R7, 0xfe, !PT ;  /* 0x00000000031a7212 */ /* 0x000fe200078efe07 */
[----:B------:R-:W-:Y:S06]  /*0ca0*/  BRA `(.L_x_2141) ;  /* 0x0000000000947947 */ /* 0x000fec0003800000 */
.L_x_2153:
[----:B------:R-:W-:-:S09]  /*0cb0*/  UISETP.NE.AND UP0, UPT, UR4, 0x1c, UPT ;  /* 0x0000001c0400788c */ /* 0x000fd2000bf05270 */
[----:B------:R-:W-:Y:S05]  /*0cc0*/  BRA.U !UP0, `(.L_x_2160) ;  /* 0x0000000108847547 */ /* 0x000fea000b800000 */
[----:B------:R-:W-:-:S09]  /*0cd0*/  UISETP.NE.AND UP0, UPT, UR4, 0x1d, UPT ;  /* 0x0000001d0400788c */ /* 0x000fd2000bf05270 */
[----:B------:R-:W-:Y:S05]  /*0ce0*/  BRA.U !UP0, `(.L_x_2161) ;  /* 0x0000000108707547 */ /* 0x000fea000b800000 */
[----:B------:R-:W-:-:S09]  /*0cf0*/  UISETP.NE.AND UP0, UPT, UR4, 0x2c, UPT ;  /* 0x0000002c0400788c */ /* 0x000fd2000bf05270 */
[----:B------:R-:W-:Y:S05]  /*0d00*/  BRA.U !UP0, `(.L_x_2162) ;  /* 0x0000000108487547 */ /* 0x000fea000b800000 */
.L_x_2140:
        /* <DEDUP_REMOVED lines=16> */
.L_x_2163:
[----:B------:R-:W-:Y:S01]  /*0e10*/  IMAD.MOV.U32 R26, RZ, RZ, RZ ;  /* 0x000000ffff1a7224 */ /* 0x000fe200078e00ff */
[----:B------:R-:W-:Y:S06]  /*0e20*/  BRA `(.L_x_2141) ;  /* 0x0000000000347947 */ /* 0x000fec0003800000 */
.L_x_2162:
[----:B------:R-:W2:Y:S01]  /*0e30*/  LDG.E.U8 R4, desc[UR36][R4.64] ;  /* 0x0000002404047981 */ /* 0x000ea2000c1e1100 */
[----:B------:R-:W-:Y:S01]  /*0e40*/  IMAD.MOV.U32 R26, RZ, RZ, 0x400000 ;  /* 0x00400000ff1a7424 */ /* 0x000fe200078e00ff */
[----:B--2---:R-:W-:-:S13]  /*0e50*/  ISETP.NE.AND P0, PT, R4, RZ, PT ;  /* 0x000000ff0400720c */ /* 0x004fda0003f05270 */
[----:B------:R-:W-:Y:S05]  /*0e60*/  @!P0 BRA `(.L_x_2141) ;  /* 0x0000000000248947 */ /* 0x000fea0003800000 */
[----:B------:R-:W-:-:S13]  /*0e70*/  ISETP.NE.AND P0, PT, R4, 0xff, PT ;  /* 0x000000ff0400780c */ /* 0x000fda0003f05270 */
[----:B------:R-:W-:Y:S02]  /*0e80*/  @!P0 IMAD.MOV.U32 R26, RZ, RZ, 0x7f800001 ;  /* 0x7f800001ff1a8424 */ /* 0x000fe400078e00ff */
[----:B------:R-:W-:Y:S01]  /*0e90*/  @P0 IMAD.SHL.U32 R26, R4, 0x800000, RZ ;  /* 0x00800000041a0824 */ /* 0x000fe200078e00ff */
[----:B------:R-:W-:Y:S06]  /*0ea0*/  BRA `(.L_x_2141) ;  /* 0x0000000000147947 */ /* 0x000fec0003800000 */
.L_x_2161:
[----:B------:R-:W2:Y:S02]  /*0eb0*/  LDG.E.64 R26, desc[UR36][R4.64] ;  /* 0x00000024041a7981 */ /* 0x000ea4000c1e1b00 */
[----:B--2---:R0:W1:Y:S01]  /*0ec0*/  I2F.U64 R26, R26 ;  /* 0x0000001a001a7312 */ /* 0x0040620000301000 */
[----:B------:R-:W-:Y:S05]  /*0ed0*/  BRA `(.L_x_2141) ;  /* 0x0000000000087947 */ /* 0x000fea0003800000 */
.L_x_2160:
[----:B------:R-:W2:Y:S02]  /*0ee0*/  LDG.E R4, desc[UR36][R4.64] ;  /* 0x0000002404047981 */ /* 0x000ea4000c1e1900 */
[----:B--2---:R-:W-:-:S07]  /*0ef0*/  I2FP.F32.U32 R26, R4 ;  /* 0x00000004001a7245 */ /* 0x004fce0000201000 */
.L_x_2141:
[----:B------:R-:W-:Y:S05]  /*0f00*/  BSYNC.RECONVERGENT B6 ;  /* 0x0000000000067941 */ /* 0x000fea0003800200 */
.L_x_2135:
[----:B0-2-4-:R-:W0:Y:S01]  /*0f10*/  LDC.64 R4, c[0x0][0x3b0] ;  /* 0x0000ec00ff047b82 */ /* 0x015e220000000a00 */
[----:B------:R-:W2:Y:S01]  /*0f20*/  LDCU UR5, c[0x0][0x3c4] ;  /* 0x00007880ff0577ac */ /* 0x000ea20008000800 */
[----:B------:R-:W-:Y:S01]  /*0f30*/  BSSY.RECONVERGENT B6, `(.L_x_2164) ;  /* 0x00000de000067945 */ /* 0x000fe20003800200 */
[----:B------:R-:W-:-:S04]  /*0f40*/  UPRMT UR4, UR39, 0x9910, URZ ;  /* 0x0000991027047896 */ /* 0x000fc800080000ff */
        /* <DEDUP_REMOVED lines=16> */
.L_x_2168:
[----:B------:R-:W2:Y:S02]  /*1050*/  LDG.E.U8 R4, desc[UR36][R4.64] ;  /* 0x0000002404047981 */ /* 0x000ea4000c1e1100 */
[----:B--2---:R-:W-:Y:S01]  /*1060*/  I2FP.F32.U32 R25, R4 ;  /* 0x0000000400197245 */ /* 0x004fe20000201000 */
[----:B------:R-:W-:Y:S06]  /*1070*/  BRA `(.L_x_2170) ;  /* 0x0000000c00247947 */ /* 0x000fec0003800000 */
.L_x_2167:
        /* <DEDUP_REMOVED lines=9> */
.L_x_2172:
[----:B------:R-:W2:Y:S02]  /*1110*/  LDG.E R4, desc[UR36][R4.64] ;  /* 0x0000002404047981 */ /* 0x000ea4000c1e1900 */
[----:B--2---:R-:W-:Y:S01]  /*1120*/  I2FP.F32.S32 R25, R4 ;  /* 0x0000000400197245 */ /* 0x004fe20000201400 */
[----:B------:R-:W-:Y:S06]  /*1130*/  BRA `(.L_x_2170) ;  /* 0x0000000800f47947 */ /* 0x000fec0003800000 */
.L_x_2171:
[----:B------:R-:W2:Y:S02]  /*1140*/  LDG.E.U16 R4, desc[UR36][R4.64] ;  /* 0x0000002404047981 */ /* 0x000ea4000c1e1500 */
[----:B--2---:R0:W2:Y:S01]  /*1150*/  I2F.S16 R25, R4 ;  /* 0x0000000400197306 */ /* 0x0040a20000101400 */
[----:B------:R-:W-:Y:S05]  /*1160*/  BRA `(.L_x_2170) ;  /* 0x0000000800e87947 */ /* 0x000fea0003800000 */
.L_x_2166:
        /* <DEDUP_REMOVED lines=8> */
.L_x_2174:
[----:B------:R-:W2:Y:S02]  /*11f0*/  LDG.E.U16 R4, desc[UR36][R4.64] ;  /* 0x0000002404047981 */ /* 0x000ea4000c1e1500 */
[----:B--2---:R-:W-:Y:S01]  /*1200*/  HADD2.F32 R25, -RZ, R4.H0_H0 ;  /* 0x20000004ff197230 */ /* 0x004fe20000004100 */
[----:B------:R-:W-:Y:S06]  /*1210*/  BRA `(.L_x_2170) ;  /* 0x0000000800bc7947 */ /* 0x000fec0003800000 */
.L_x_2173:
        /* <DEDUP_REMOVED lines=8> */
.L_x_2176:
[----:B------:R-:W2:Y:S02]  /*12a0*/  LDG.E.U16 R4, desc[UR36][R4.64] ;  /* 0x0000002404047981 */ /* 0x000ea4000c1e1500 */
[----:B--2---:R-:W-:Y:S01]  /*12b0*/  HADD2.F32 R25, -RZ, R4.H0_H0 ;  /* 0x20000004ff197230 */ /* 0x004fe20000004100 */
[----:B------:R-:W-:Y:S06]  /*12c0*/  BRA `(.L_x_2170) ;  /* 0x0000000800907947 */ /* 0x000fec0003800000 */
.L_x_2175:
[----:B------:R-:W2:Y:S01]  /*12d0*/  LDG.E.64 R4, desc[UR36][R4.64] ;  /* 0x0000002404047981 */ /* 0x000ea2000c1e1b00 */
[----:B------:R-:W-:Y:S01]  /*12e0*/  UMOV UR4, 0xf0000000 ;  /* 0xf000000000047882 */ /* 0x000fe20000000000 */
[----:B------:R-:W-:Y:S01]  /*12f0*/  UMOV UR5, 0x380fffff ;  /* 0x380fffff00057882 */ /* 0x000fe20000000000 */
[----:B--2---:R-:W0:Y:S01]  /*1300*/  F2F.F32.F64 R25, R4 ;  /* 0x0000000400197310 */ /* 0x004e220000301000 */
[----:B------:R-:W-:-:S14]  /*1310*/  DSETP.GEU.AND P0, PT, |R4|, UR4, PT ;  /* 0x0000000404007e2a */ /* 0x000fdc000bf0e200 */
[----:B0-----:R-:W-:Y:S01]  /*1320*/  @!P0 FMUL R25, R25, 1.175494350822287508e-38 ;  /* 0x0080000019198820 */ /* 0x001fe20000400000 */
[----:B------:R-:W-:Y:S06]  /*1330*/  BRA `(.L_x_2170) ;  /* 0x0000000800747947 */ /* 0x000fec0003800000 */
.L_x_2165:
        /* <DEDUP_REMOVED lines=12> */
.L_x_2179:
[----:B------:R-:W2:Y:S01]  /*1400*/  LDG.E.64 R4, desc[UR36][R4.64] ;  /* 0x0000002404047981 */ /* 0x000ea2000c1e1b00 */
[----:B------:R-:W-:Y:S01]  /*1410*/  UMOV UR4, 0xf0000000 ;  /* 0xf000000000047882 */ /* 0x000fe20000000000 */
[----:B------:R-:W-:Y:S01]  /*1420*/  UMOV UR5, 0x380fffff ;  /* 0x380fffff00057882 */ /* 0x000fe20000000000 */
[----:B--2---:R-:W0:Y:S01]  /*1430*/  F2F.F32.F64 R25, R4 ;  /* 0x0000000400197310 */ /* 0x004e220000301000 */
[----:B------:R-:W-:-:S14]  /*1440*/  DSETP.GEU.AND P0, PT, |R4|, UR4, PT ;  /* 0x0000000404007e2a */ /* 0x000fdc000bf0e200 */
[----:B0-----:R-:W-:Y:S01]  /*1450*/  @!P0 FMUL R25, R25, 1.175494350822287508e-38 ;  /* 0x0080000019198820 */ /* 0x001fe20000400000 */
[----:B------:R-:W-:Y:S06]  /*1460*/  BRA `(.L_x_2170) ;  /* 0x0000000800287947 */ /* 0x000fec0003800000 */
.L_x_2178:
        /* <DEDUP_REMOVED lines=25> */
.L_x_2181:
[----:B------:R-:W2:Y:S02]  /*1600*/  LDG.E.U8 R4, desc[UR36][R4.64] ;  /* 0x0000002404047981 */ /* 0x000ea4000c1e1100 */
[C---:B--2---:R-:W-:Y:S02]  /*1610*/  IMAD.SHL.U32 R3, R4.reuse, 0x2000000, RZ ;  /* 0x0200000004037824 */ /* 0x044fe400078e00ff */
        /* <DEDUP_REMOVED lines=10> */
.L_x_2180:
[----:B------:R-:W2:Y:S02]  /*16c0*/  LDG.E.U16 R4, desc[UR36][R4.64] ;  /* 0x0000002404047981 */ /* 0x000ea4000c1e1500 */
[----:B--2---:R-:W-:Y:S01]  /*16d0*/  IMAD.U32 R25, R4, 0x10000, RZ ;  /* 0x0001000004197824 */ /* 0x004fe200078e00ff */
[----:B------:R-:W-:Y:S06]  /*16e0*/  BRA `(.L_x_2170) ;  /* 0x0000000400887947 */ /* 0x000fec0003800000 */
.L_x_2177:
        /* <DEDUP_REMOVED lines=11> */
.L_x_2184:
        /* <DEDUP_REMOVED lines=20> */
.L_x_2186:
[----:B------:R-:W-:Y:S05]  /*18e0*/  BSYNC.RECONVERGENT B0 ;  /* 0x0000000000007941 */ /* 0x000fea0003800200 */
.L_x_2185:
[----:B------:R-:W-:Y:S01]  /*18f0*/  IMAD.SHL.U32 R0, R0, 0x100000, RZ ;  /* 0x0010000000007824 */ /* 0x000fe200078e00ff */
[----:B------:R-:W-:-:S04]  /*1900*/  LEA R3, R3, 0x3b800000, 0x17 ;  /* 0x3b80000003037811 */ /* 0x000fc800078eb8ff */
[----:B------:R-:W-:Y:S01]  /*1910*/  LOP3.LUT R25, R3, R0, R25, 0xfe, !PT ;  /* 0x0000000003197212 */ /* 0x000fe200078efe19 */
[----:B------:R-:W-:Y:S06]  /*1920*/  BRA `(.L_x_2170) ;  /* 0x0000000000f87947 */ /* 0x000fec0003800000 */
.L_x_2183:
        /* <DEDUP_REMOVED lines=20> */
.L_x_2188:
[----:B------:R-:W-:Y:S05]  /*1a70*/  BSYNC.RECONVERGENT B0 ;  /* 0x0000000000007941 */ /* 0x000fea0003800200 */
.L_x_2187:
[----:B------:R-:W-:Y:S01]  /*1a80*/  IMAD.SHL.U32 R0, R0, 0x200000, RZ ;  /* 0x0020000000007824 */ /* 0x000fe200078e00ff */
[----:B------:R-:W-:-:S04]  /*1a90*/  LEA R3, R3, 0x37800000, 0x17 ;  /* 0x3780000003037811 */ /* 0x000fc800078eb8ff */
[----:B------:R-:W-:Y:S01]  /*1aa0*/  LOP3.LUT R25, R3, R0, R25, 0xfe, !PT ;  /* 0x0000000003197212 */ /* 0x000fe200078efe19 */
[----:B------:R-:W-:Y:S06]  /*1ab0*/  BRA `(.L_x_2170) ;  /* 0x0000000000947947 */ /* 0x000fec0003800000 */
.L_x_2182:
[----:B------:R-:W-:-:S09]  /*1ac0*/  UISETP.NE.AND UP0, UPT, UR4, 0x1c, UPT ;  /* 0x0000001c0400788c */ /* 0x000fd2000bf05270 */
[----:B------:R-:W-:Y:S05]  /*1ad0*/  BRA.U !UP0, `(.L_x_2189) ;  /* 0x0000000108847547 */ /* 0x000fea000b800000 */
[----:B------:R-:W-:-:S09]  /*1ae0*/  UISETP.NE.AND UP0, UPT, UR4, 0x1d, UPT ;  /* 0x0000001d0400788c */ /* 0x000fd2000bf05270 */
[----:B------:R-:W-:Y:S05]  /*1af0*/  BRA.U !UP0, `(.L_x_2190) ;  /* 0x0000000108707547 */ /* 0x000fea000b800000 */
[----:B------:R-:W-:-:S09]  /*1b00*/  UISETP.NE.AND UP0, UPT, UR4, 0x2c, UPT ;  /* 0x0000002c0400788c */ /* 0x000fd2000bf05270 */
[----:B------:R-:W-:Y:S05]  /*1b10*/  BRA.U !UP0, `(.L_x_2191) ;  /* 0x0000000108487547 */ /* 0x000fea000b800000 */
.L_x_2169:
[----:B------:R-:W-:Y:S01]  /*1b20*/  MOV R14, 0x0 ;  /* 0x00000000000e7802 */ /* 0x000fe20000000f00 */
[----:B------:R-:W0:Y:S01]  /*1b30*/  LDCU.64 UR4, c[0x4][0x128] ;  /* 0x01002500ff0477ac */ /* 0x000e220008000a00 */
[----:B------:R-:W-:Y:S02]  /*1b40*/  IMAD.MOV.U32 R8, RZ, RZ, 0x4e ;  /* 0x0000004eff087424 */ /* 0x000fe400078e00ff */
[----:B------:R-:W-:Y:S01]  /*1b50*/  IMAD.MOV.U32 R12, RZ, RZ, 0x1 ;  /* 0x00000001ff0c7424 */ /* 0x000fe200078e00ff */
[----:B------:R-:W2:Y:S01]  /*1b60*/  LDCU.64 UR6, c[0x4][0x130] ;  /* 0x01002600ff0677ac */ /* 0x000ea20008000a00 */
[----:B------:R-:W4:Y:S01]  /*1b70*/  LDC.64 R14, c[0x4][R14] ;  /* 0x010000000e0e7b82 */ /* 0x000f220000000a00 */
[----:B------:R-:W-:Y:S01]  /*1b80*/  IMAD.MOV.U32 R13, RZ, RZ, RZ ;  /* 0x000000ffff0d7224 */ /* 0x000fe200078e00ff */
[----:B------:R-:W1:Y:S01]  /*1b90*/  LDCU.64 UR8, c[0x4][0x18] ;  /* 0x01000300ff0877ac */ /* 0x000e620008000a00 */
[----:B0-----:R-:W-:Y:S02]  /*1ba0*/  IMAD.U32 R4, RZ, RZ, UR4 ;  /* 0x00000004ff047e24 */ /* 0x001fe4000f8e00ff */
[----:B------:R-:W-:-:S02]  /*1bb0*/  IMAD.U32 R5, RZ, RZ, UR5 ;  /* 0x00000005ff057e24 */ /* 0x000fc4000f8e00ff */
[----:B--2---:R-:W-:Y:S02]  /*1bc0*/  IMAD.U32 R6, RZ, RZ, UR6 ;  /* 0x00000006ff067e24 */ /* 0x004fe4000f8e00ff */
[----:B------:R-:W-:Y:S02]  /*1bd0*/  IMAD.U32 R7, RZ, RZ, UR7 ;  /* 0x00000007ff077e24 */ /* 0x000fe4000f8e00ff */
[----:B-1----:R-:W-:Y:S02]  /*1be0*/  IMAD.U32 R10, RZ, RZ, UR8 ;  /* 0x00000008ff0a7e24 */ /* 0x002fe4000f8e00ff */
[----:B------:R-:W-:-:S07]  /*1bf0*/  IMAD.U32 R11, RZ, RZ, UR9 ;  /* 0x00000009ff0b7e24 */ /* 0x000fce000f8e00ff */
[----:B------:R-:W-:-:S07]  /*1c00*/  LEPC R20, `(.L_x_2192) ;  /* 0x000000001014794e */ /* 0x000fce0000000000 */
[----:B---345:R-:W-:Y:S05]  /*1c10*/  CALL.ABS.NOINC R14 ;  /* 0x000000000e007343 */ /* 0x038fea0003c00000 */
.L_x_2192:
[----:B------:R-:W-:Y:S01]  /*1c20*/  IMAD.MOV.U32 R25, RZ, RZ, RZ ;  /* 0x000000ffff197224 */ /* 0x000fe200078e00ff */
[----:B------:R-:W-:Y:S06]  /*1c30*/  BRA `(.L_x_2170) ;  /* 0x0000000000347947 */ /* 0x000fec0003800000 */
.L_x_2191:
        /* <DEDUP_REMOVED lines=8> */
.L_x_2190:
[----:B------:R-:W2:Y:S02]  /*1cc0*/  LDG.E.64 R4, desc[UR36][R4.64] ;  /* 0x0000002404047981 */ /* 0x000ea4000c1e1b00 */
[----:B--2---:R0:W2:Y:S01]  /*1cd0*/  I2F.U64 R25, R4 ;  /* 0x0000000400197312 */ /* 0x0040a20000301000 */
[----:B------:R-:W-:Y:S05]  /*1ce0*/  BRA `(.L_x_2170) ;  /* 0x0000000000087947 */ /* 0x000fea0003800000 */
.L_x_2189:
[----:B------:R-:W2:Y:S02]  /*1cf0*/  LDG.E R4, desc[UR36][R4.64] ;  /* 0x0000002404047981 */ /* 0x000ea4000c1e1900 */
[----:B--2---:R-:W-:-:S07]  /*1d00*/  I2FP.F32.U32 R25, R4 ;  /* 0x0000000400197245 */ /* 0x004fce0000201000 */
.L_x_2170:
[----:B------:R-:W-:Y:S05]  /*1d10*/  BSYNC.RECONVERGENT B6 ;  /* 0x0000000000067941 */ /* 0x000fea0003800200 */
.L_x_2164:
[----:B-1-3-5:R-:W-:Y:S01]  /*1d20*/  FMUL.FTZ R26, R26, 0.16666667163372039795 ;  /* 0x3e2aaaab1a1a7820 */ /* 0x02afe20000410000 */
[----:B------:R-:W-:-:S07]  /*1d30*/  VIADD R16, R19, 0x80 ;  /* 0x0000008013107836 */ /* 0x000fce0000000000 */
.L_x_2134:
[----:B------:R-:W-:Y:S05]  /*1d40*/  BSYNC.RECONVERGENT B7 ;  /* 0x0000000000077941 */ /* 0x000fea0003800200 */
.L_x_2133:
[----:B------:R-:W-:Y:S01]  /*1d50*/  ISETP.GE.AND P0, PT, R16, R17, PT ;  /* 0x000000111000720c */ /* 0x000fe20003f06270 */
[----:B------:R-:W-:Y:S01]  /*1d60*/  BSSY.RECONVERGENT B7, `(.L_x_2193) ;  /* 0x00001c9000077945 */ /* 0x000fe20003800200 */
[----:B------:R-:W-:-:S11]  /*1d70*/  CS2R R22, SRZ ;  /* 0x0000000000167805 */ /* 0x000fd6000001ff00 */
[----:B------:R-:W-:Y:S05]  /*1d80*/  @P0 BRA `(.L_x_2194) ;  /* 0x0000001c00180947 */ /* 0x000fea0003800000 */
[----:B0---4-:R-:W0:Y:S01]  /*1d90*/  LDC.64 R4, c[0x0][0x3a8] ;  /* 0x0000ea00ff047b82 */ /* 0x011e220000000a00 */
        /* <DEDUP_REMOVED lines=17> */
[----:B------:R-:W3:Y:S02]  /*1eb0*/  LDG.E.S8 R4, desc[UR36][R4.64] ;  /* 0x0000002404047981 */ /* 0x000ee4000c1e1300 */
[----:B---3--:R0:W1:Y:S01]  /*1ec0*/  I2F.S16 R23, R4 ;  /* 0x0000000400177306 */ /* 0x0080620000101400 */
[----:B------:R-:W-:Y:S05]  /*1ed0*/  BRA `(.L_x_2201) ;  /* 0x0000000c00307947 */ /* 0x000fea0003800000 */
.L_x_2199:
[----:B------:R-:W3:Y:S02]  /*1ee0*/  LDG.E.U8 R4, desc[UR36][R4.64] ;  /* 0x0000002404047981 */ /* 0x000ee4000c1e1100 */
[----:B---3--:R-:W-:Y:S01]  /*1ef0*/  I2FP.F32.U32 R23, R4 ;  /* 0x0000000400177245 */ /* 0x008fe20000201000 */
[----:B------:R-:W-:Y:S06]  /*1f00*/  BRA `(.L_x_2201) ;  /* 0x0000000c00247947 */ /* 0x000fec0003800000 */
.L_x_2198:
[----:B------:R-:W-:-:S09]  /*1f10*/  UISETP.NE.AND UP0, UPT, UR4, 0x2, UPT ;  /* 0x000000020400788c */ /* 0x000fd2000bf05270 */
[----:B------:R-:W-:Y:S05]  /*1f20*/  BRA.U !UP0, `(.L_x_2202) ;  /* 0x0000000108287547 */ /* 0x000fea000b800000 */
[----:B------:R-:W-:-:S09]  /*1f30*/  UISETP.NE.AND UP0, UPT, UR4, 0x3, UPT ;  /* 0x000000030400788c */ /* 0x000fd2000bf05270 */
[----:B------:R-:W-:Y:S05]  /*1f40*/  BRA.U !UP0, `(.L_x_2203) ;  /* 0x0000000108147547 */ /* 0x000fea000b800000 */
[----:B------:R-:W-:-:S09]  /*1f50*/  UISETP.NE.AND UP0, UPT, UR4, 0x4, UPT ;  /* 0x000000040400788c */ /* 0x000fd2000bf05270 */
[----:B------:R-:W-:Y:S05]  /*1f60*/  BRA.U UP0, `(.L_x_2200) ;  /* 0x0000000900b07547 */ /* 0x000fea000b800000 */
[----:B------:R-:W3:Y:S02]  /*1f70*/  LDG.E.64 R4, desc[UR36][R4.64] ;  /* 0x0000002404047981 */ /* 0x000ee4000c1e1b00 */
[----:B---3--:R0:W1:Y:S01]  /*1f80*/  I2F.S64 R23, R4 ;  /* 0x0000000400177312 */ /* 0x0080620000301400 */
[----:B------:R-:W-:Y:S05]  /*1f90*/  BRA `(.L_x_2201) ;  /* 0x0000000c00007947 */ /* 0x000fea0003800000 */
.L_x_2203:
[----:B------:R-:W3:Y:S02]  /*1fa0*/  LDG.E R4, desc[UR36][R4.64] ;  /* 0x0000002404047981 */ /* 0x000ee4000c1e1900 */
[----:B---3--:R-:W-:Y:S01]  /*1fb0*/  I2FP.F32.S32 R23, R4 ;  /* 0x0000000400177245 */ /* 0x008fe20000201400 */
[----:B------:R-:W-:Y:S06]  /*1fc0*/  BRA `(.L_x_2201) ;  /* 0x0000000800f47947 */ /* 0x000fec0003800000 */
.L_x_2202:
[----:B------:R-:W3:Y:S02]  /*1fd0*/  LDG.E.U16 R4, desc[UR36][R4.64] ;  /* 0x0000002404047981 */ /* 0x000ee4000c1e1500 */
[----:B---3--:R0:W1:Y:S01]  /*1fe0*/  I2F.S16 R23, R4 ;  /* 0x0000000400177306 */ /* 0x0080620000101400 */
[----:B------:R-:W-:Y:S05]  /*1ff0*/  BRA `(.L_x_2201) ;  /* 0x0000000800e87947 */ /* 0x000fea0003800000 */
.L_x_2197:
        /* <DEDUP_REMOVED lines=8> */
.L_x_2205:
[----:B------:R-:W3:Y:S02]  /*2080*/  LDG.E.U16 R4, desc[UR36][R4.64] ;  /* 0x0000002404047981 */ /* 0x000ee4000c1e1500 */
[----:B---3--:R-:W-:Y:S01]  /*2090*/  HADD2.F32 R23, -RZ, R4.H0_H0 ;  /* 0x20000004ff177230 */ /* 0x008fe20000004100 */
[----:B------:R-:W-:Y:S06]  /*20a0*/  BRA `(.L_x_2201) ;  /* 0x0000000800bc7947 */ /* 0x000fec0003800000 */
.L_x_2204:
        /* <DEDUP_REMOVED lines=8> */
.L_x_2207:
[----:B------:R-:W3:Y:S02]  /*2130*/  LDG.E.U16 R4, desc[UR36][R4.64] ;  /* 0x0000002404047981 */ /* 0x000ee4000c1e1500 */
[----:B---3--:R-:W-:Y:S01]  /*2140*/  HADD2.F32 R23, -RZ, R4.H0_H0 ;  /* 0x20000004ff177230 */ /* 0x008fe20000004100 */
[----:B------:R-:W-:Y:S06]  /*2150*/  BRA `(.L_x_2201) ;  /* 0x0000000800907947 */ /* 0x000fec0003800000 */
.L_x_2206:
[----:B------:R-:W3:Y:S01]  /*2160*/  LDG.E.64 R4, desc[UR36][R4.64] ;  /* 0x0000002404047981 */ /* 0x000ee2000c1e1b00 */
[----:B------:R-:W-:Y:S01]  /*2170*/  UMOV UR4, 0xf0000000 ;  /* 0xf000000000047882 */ /* 0x000fe20000000000 */
[----:B------:R-:W-:Y:S01]  /*2180*/  UMOV UR5, 0x380fffff ;  /* 0x380fffff00057882 */ /* 0x000fe20000000000 */
[----:B---3--:R-:W0:Y:S01]  /*2190*/  F2F.F32.F64 R23, R4 ;  /* 0x0000000400177310 */ /* 0x008e220000301000 */
[----:B------:R-:W-:-:S14]  /*21a0*/  DSETP.GEU.AND P0, PT, |R4|, UR4, PT ;  /* 0x0000000404007e2a */ /* 0x000fdc000bf0e200 */
[----:B0-----:R-:W-:Y:S01]  /*21b0*/  @!P0 FMUL R23, R23, 1.175494350822287508e-38 ;  /* 0x0080000017178820 */ /* 0x001fe20000400000 */
[----:B------:R-:W-:Y:S06]  /*21c0*/  BRA `(.L_x_2201) ;  /* 0x0000000800747947 */ /* 0x000fec0003800000 */
.L_x_2196:
        /* <DEDUP_REMOVED lines=8> */
[----:B------:R-:W3:Y:S02]  /*2250*/  LDG.E.U8 R4, desc[UR36][R4.64] ;  /* 0x0000002404047981 */ /* 0x000ee4000c1e1100 */
[----:B---3--:R-:W-:-:S04]  /*2260*/  ISETP.NE.AND P0, PT, R4, RZ, PT ;  /* 0x000000ff0400720c */ /* 0x008fc80003f05270 */
[----:B------:R-:W-:Y:S01]  /*2270*/  FSEL R23, RZ, 1, !P0 ;  /* 0x3f800000ff177808 */ /* 0x000fe20004000000 */
[----:B------:R-:W-:Y:S08]  /*2280*/  BRA `(.L_x_2201) ;  /* 0x0000000800447947 */ /* 0x000ff00003800000 */
.L_x_2210:
[----:B------:R-:W3:Y:S01]  /*2290*/  LDG.E.64 R4, desc[UR36][R4.64] ;  /* 0x0000002404047981 */ /* 0x000ee2000c1e1b00 */
[----:B------:R-:W-:Y:S01]  /*22a0*/  UMOV UR4, 0xf0000000 ;  /* 0xf000000000047882 */ /* 0x000fe20000000000 */
[----:B------:R-:W-:Y:S01]  /*22b0*/  UMOV UR5, 0x380fffff ;  /* 0x380fffff00057882 */ /* 0x000fe20000000000 */
[----:B---3--:R-:W0:Y:S01]  /*22c0*/  F2F.F32.F64 R23, R4 ;  /* 0x0000000400177310 */ /* 0x008e220000301000 */
[----:B------:R-:W-:-:S14]  /*22d0*/  DSETP.GEU.AND P0, PT, |R4|, UR4, PT ;  /* 0x0000000404007e2a */ /* 0x000fdc000bf0e200 */
[----:B0-----:R-:W-:Y:S01]  /*22e0*/  @!P0 FMUL R23, R23, 1.175494350822287508e-38 ;  /* 0x0080000017178820 */ /* 0x001fe20000400000 */
[----:B------:R-:W-:Y:S06]  /*22f0*/  BRA `(.L_x_2201) ;  /* 0x0000000800287947 */ /* 0x000fec0003800000 */
.L_x_2209:
[----:B------:R-:W-:-:S09]  /*2300*/  UISETP.NE.AND UP0, UPT, UR4, 0xf, UPT ;  /* 0x0000000f0400788c */ /* 0x000fd2000bf05270 */
[----:B------:R-:W-:Y:S05]  /*2310*/  BRA.U !UP0, `(.L_x_2211) ;  /* 0x00000001088c7547 */ /* 0x000fea000b800000 */
[----:B------:R-:W-:-:S09]  /*2320*/  UISETP.NE.AND UP0, UPT, UR4, 0x17, UPT ;  /* 0x000000170400788c */ /* 0x000fd2000bf05270 */
[----:B------:R-:W-:Y:S05]  /*2330*/  BRA.U !UP0, `(.L_x_2212) ;  /* 0x0000000108547547 */ /* 0x000fea000b800000 */
[----:B------:R-:W-:-:S09]  /*2340*/  UISETP.NE.AND UP0, UPT, UR4, 0x18, UPT ;  /* 0x000000180400788c */ /* 0x000fd2000bf05270 */
[----:B------:R-:W-:Y:S05]  /*2350*/  BRA.U UP0, `(.L_x_2200) ;  /* 0x0000000500b47547 */ /* 0x000fea000b800000 */
[----:B------:R-:W3:Y:S01]  /*2360*/  LDG.E.U8 R23, desc[UR36][R4.64] ;  /* 0x0000002404177981 */ /* 0x000ee2000c1e1100 */
[----:B------:R-:W-:Y:S02]  /*2370*/  IMAD.MOV.U32 R6, RZ, RZ, 0x1f ;  /* 0x0000001fff067424 */ /* 0x000fe400078e00ff */
[----:B---3--:R-:W-:-:S05]  /*2380*/  IMAD.SHL.U32 R23, R23, 0x1000000, RZ ;  /* 0x0100000017177824 */ /* 0x008fca00078e00ff */
        /* <DEDUP_REMOVED lines=16> */
.L_x_2212:
[----:B------:R-:W3:Y:S02]  /*2490*/  LDG.E.U8 R4, desc[UR36][R4.64] ;  /* 0x0000002404047981 */ /* 0x000ee4000c1e1100 */
[C---:B---3--:R-:W-:Y:S02]  /*24a0*/  IMAD.SHL.U32 R0, R4.reuse, 0x2000000, RZ ;  /* 0x0200000004007824 */ /* 0x048fe400078e00ff */
        /* <DEDUP_REMOVED lines=10> */
.L_x_2211:
[----:B------:R-:W3:Y:S02]  /*2550*/  LDG.E.U16 R4, desc[UR36][R4.64] ;  /* 0x0000002404047981 */ /* 0x000ee4000c1e1500 */
[----:B---3--:R-:W-:Y:S01]  /*2560*/  IMAD.U32 R23, R4, 0x10000, RZ ;  /* 0x0001000004177824 */ /* 0x008fe200078e00ff */
[----:B------:R-:W-:Y:S06]  /*2570*/  BRA `(.L_x_2201) ;  /* 0x0000000400887947 */ /* 0x000fec0003800000 */
.L_x_2208:
        /* <DEDUP_REMOVED lines=8> */
[----:B------:R-:W3:Y:S02]  /*2600*/  LDG.E.U16 R4, desc[UR36][R4.64] ;  /* 0x0000002404047981 */ /* 0x000ee4000c1e1500 */
[----:B---3--:R-:W-:Y:S01]  /*2610*/  I2FP.F32.U32 R23, R4 ;  /* 0x0000000400177245 */ /* 0x008fe20000201000 */
[----:B------:R-:W-:Y:S06]  /*2620*/  BRA `(.L_x_2201) ;  /* 0x00000004005c7947 */ /* 0x000fec0003800000 */
.L_x_2215:
[----:B------:R-:W3:Y:S01]  /*2630*/  LDG.E.U8 R4, desc[UR36][R4.64] ;  /* 0x0000002404047981 */ /* 0x000ee2000c1e1100 */
[----:B------:R-:W-:Y:S01]  /*2640*/  IMAD.MOV.U32 R23, RZ, RZ, RZ ;  /* 0x000000ffff177224 */ /* 0x000fe200078e00ff */
[----:B---3--:R-:W-:-:S13]  /*2650*/  ISETP.NE.AND P0, PT, R4, RZ, PT ;  /* 0x000000ff0400720c */ /* 0x008fda0003f05270 */
        /* <DEDUP_REMOVED lines=17> */
.L_x_2217:
[----:B------:R-:W-:Y:S05]  /*2770*/  BSYNC.RECONVERGENT B0 ;  /* 0x0000000000007941 */ /* 0x000fea0003800200 */
.L_x_2216:
[----:B------:R-:W-:Y:S01]  /*2780*/  IMAD.SHL.U32 R0, R0, 0x100000, RZ ;  /* 0x0010000000007824 */ /* 0x000fe200078e00ff */
[----:B------:R-:W-:-:S04]  /*2790*/  LEA R3, R3, 0x3b800000, 0x17 ;  /* 0x3b80000003037811 */ /* 0x000fc800078eb8ff */
[----:B------:R-:W-:Y:S01]  /*27a0*/  LOP3.LUT R23, R3, R0, R23, 0xfe, !PT ;  /* 0x0000000003177212 */ /* 0x000fe200078efe17 */
[----:B------:R-:W-:Y:S06]  /*27b0*/  BRA `(.L_x_2201) ;  /* 0x0000000000f87947 */ /* 0x000fec0003800000 */
.L_x_2214:
        /* <DEDUP_REMOVED lines=20> */
.L_x_2219:
[----:B------:R-:W-:Y:S05]  /*2900*/  BSYNC.RECONVERGENT B0 ;  /* 0x0000000000007941 */ /* 0x000fea0003800200 */
.L_x_2218:
[----:B------:R-:W-:Y:S01]  /*2910*/  IMAD.SHL.U32 R0, R0, 0x200000, RZ ;  /* 0x0020000000007824 */ /* 0x000fe200078e00ff */
[----:B------:R-:W-:-:S04]  /*2920*/  LEA R3, R3, 0x37800000, 0x17 ;  /* 0x3780000003037811 */ /* 0x000fc800078eb8ff */
[----:B------:R-:W-:Y:S01]  /*2930*/  LOP3.LUT R23, R3, R0, R23, 0xfe, !PT ;  /* 0x0000000003177212 */ /* 0x000fe200078efe17 */
[----:B------:R-:W-:Y:S06]  /*2940*/  BRA `(.L_x_2201) ;  /* 0x0000000000947947 */ /* 0x000fec0003800000 */
.L_x_2213:
[----:B------:R-:W-:-:S09]  /*2950*/  UISETP.NE.AND UP0, UPT, UR4, 0x1c, UPT ;  /* 0x0000001c0400788c */ /* 0x000fd2000bf05270 */
[----:B------:R-:W-:Y:S05]  /*2960*/  BRA.U !UP0, `(.L_x_2220) ;  /* 0x0000000108847547 */ /* 0x000fea000b800000 */
[----:B------:R-:W-:-:S09]  /*2970*/  UISETP.NE.AND UP0, UPT, UR4, 0x1d, UPT ;  /* 0x0000001d0400788c */ /* 0x000fd2000bf05270 */
[----:B------:R-:W-:Y:S05]  /*2980*/  BRA.U !UP0, `(.L_x_2221) ;  /* 0x0000000108707547 */ /* 0x000fea000b800000 */
[----:B------:R-:W-:-:S09]  /*2990*/  UISETP.NE.AND UP0, UPT, UR4, 0x2c, UPT ;  /* 0x0000002c0400788c */ /* 0x000fd2000bf05270 */
[----:B------:R-:W-:Y:S05]  /*29a0*/  BRA.U UP0, `(.L_x_2200) ;  /* 0x0000000100207547 */ /* 0x000fea000b800000 */
[----:B------:R-:W3:Y:S01]  /*29b0*/  LDG.E.U8 R4, desc[UR36][R4.64] ;  /* 0x0000002404047981 */ /* 0x000ee2000c1e1100 */
[----:B------:R-:W-:Y:S01]  /*29c0*/  IMAD.MOV.U32 R23, RZ, RZ, 0x400000 ;  /* 0x00400000ff177424 */ /* 0x000fe200078e00ff */
[----:B---3--:R-:W-:-:S13]  /*29d0*/  ISETP.NE.AND P0, PT, R4, RZ, PT ;  /* 0x000000ff0400720c */ /* 0x008fda0003f05270 */
[----:B------:R-:W-:Y:S05]  /*29e0*/  @!P0 BRA `(.L_x_2201) ;  /* 0x00000000006c8947 */ /* 0x000fea0003800000 */
[----:B------:R-:W-:-:S13]  /*29f0*/  ISETP.NE.AND P0, PT, R4, 0xff, PT ;  /* 0x000000ff0400780c */ /* 0x000fda0003f05270 */
[----:B------:R-:W-:Y:S02]  /*2a00*/  @!P0 IMAD.MOV.U32 R23, RZ, RZ, 0x7f800001 ;  /* 0x7f800001ff178424 */ /* 0x000fe400078e00ff */
[----:B------:R-:W-:Y:S01]  /*2a10*/  @P0 IMAD.SHL.U32 R23, R4, 0x800000, RZ ;  /* 0x0080000004170824 */ /* 0x000fe200078e00ff */
[----:B------:R-:W-:Y:S06]  /*2a20*/  BRA `(.L_x_2201) ;  /* 0x00000000005c7947 */ /* 0x000fec0003800000 */
.L_x_2200:
[----:B------:R-:W-:Y:S01]  /*2a30*/  MOV R14, 0x0 ;  /* 0x00000000000e7802 */ /* 0x000fe20000000f00 */
[----:B------:R-:W0:Y:S01]  /*2a40*/  LDCU.64 UR4, c[0x4][0x128] ;  /* 0x01002500ff0477ac */ /* 0x000e220008000a00 */
[----:B------:R-:W-:Y:S02]  /*2a50*/  IMAD.MOV.U32 R8, RZ, RZ, 0x4e ;  /* 0x0000004eff087424 */ /* 0x000fe400078e00ff */
[----:B------:R-:W-:Y:S01]  /*2a60*/  IMAD.MOV.U32 R12, RZ, RZ, 0x1 ;  /* 0x00000001ff0c7424 */ /* 0x000fe200078e00ff */
[----:B------:R-:W1:Y:S01]  /*2a70*/  LDCU.64 UR6, c[0x4][0x130] ;  /* 0x01002600ff0677ac */ /* 0x000e620008000a00 */
[----:B------:R-:W3:Y:S01]  /*2a80*/  LDC.64 R14, c[0x4][R14] ;  /* 0x010000000e0e7b82 */ /* 0x000ee20000000a00 */
[----:B------:R-:W-:Y:S01]  /*2a90*/  IMAD.MOV.U32 R13, RZ, RZ, RZ ;  /* 0x000000ffff0d7224 */ /* 0x000fe200078e00ff */
[----:B------:R-:W4:Y:S01]  /*2aa0*/  LDCU.64 UR8, c[0x4][0x18] ;  /* 0x01000300ff0877ac */ /* 0x000f220008000a00 */
[----:B0-----:R-:W-:Y:S02]  /*2ab0*/  IMAD.U32 R4, RZ, RZ, UR4 ;  /* 0x00000004ff047e24 */ /* 0x001fe4000f8e00ff */
[----:B------:R-:W-:-:S02]  /*2ac0*/  IMAD.U32 R5, RZ, RZ, UR5 ;  /* 0x00000005ff057e24 */ /* 0x000fc4000f8e00ff */
[----:B-1----:R-:W-:Y:S02]  /*2ad0*/  IMAD.U32 R6, RZ, RZ, UR6 ;  /* 0x00000006ff067e24 */ /* 0x002fe4000f8e00ff */
[----:B------:R-:W-:Y:S02]  /*2ae0*/  IMAD.U32 R7, RZ, RZ, UR7 ;  /* 0x00000007ff077e24 */ /* 0x000fe4000f8e00ff */
[----:B----4-:R-:W-:Y:S02]  /*2af0*/  IMAD.U32 R10, RZ, RZ, UR8 ;  /* 0x00000008ff0a7e24 */ /* 0x010fe4000f8e00ff */
[----:B------:R-:W-:-:S07]  /*2b00*/  IMAD.U32 R11, RZ, RZ, UR9 ;  /* 0x00000009ff0b7e24 */ /* 0x000fce000f8e00ff */
[----:B------:R-:W-:-:S07]  /*2b10*/  LEPC R20, `(.L_x_2222) ;  /* 0x000000001014794e */ /* 0x000fce0000000000 */
[----:B--23--:R-:W-:Y:S05]  /*2b20*/  CALL.ABS.NOINC R14 ;  /* 0x000000000e007343 */ /* 0x00cfea0003c00000 */
.L_x_2222:
[----:B------:R-:W-:Y:S01]  /*2b30*/  IMAD.MOV.U32 R23, RZ, RZ, RZ ;  /* 0x000000ffff177224 */ /* 0x000fe200078e00ff */
[----:B------:R-:W-:Y:S06]  /*2b40*/  BRA `(.L_x_2201) ;  /* 0x0000000000147947 */ /* 0x000fec0003800000 */
.L_x_2221:
[----:B------:R-:W3:Y:S02]  /*2b50*/  LDG.E.64 R4, desc[UR36][R4.64] ;  /* 0x0000002404047981 */ /* 0x000ee4000c1e1b00 */
[----:B---3--:R0:W1:Y:S01]  /*2b60*/  I2F.U64 R23, R4 ;  /* 0x0000000400177312 */ /* 0x0080620000301000 */
[----:B------:R-:W-:Y:S05]  /*2b70*/  BRA `(.L_x_2201) ;  /* 0x0000000000087947 */ /* 0x000fea0003800000 */
.L_x_2220:
[----:B------:R-:W3:Y:S02]  /*2b80*/  LDG.E R4, desc[UR36][R4.64] ;  /* 0x0000002404047981 */ /* 0x000ee4000c1e1900 */
[----:B---3--:R-:W-:-:S07]  /*2b90*/  I2FP.F32.U32 R23, R4 ;  /* 0x0000000400177245 */ /* 0x008fce0000201000 */
.L_x_2201:
[----:B------:R-:W-:Y:S05]  /*2ba0*/  BSYNC.RECONVERGENT B6 ;  /* 0x0000000000067941 */ /* 0x000fea0003800200 */
.L_x_2195:
[----:B0--34-:R-:W0:Y:S01]  /*2bb0*/  LDC.64 R4, c[0x0][0x3b0] ;  /* 0x0000ec00ff047b82 */ /* 0x019e220000000a00 */
[----:B------:R-:W3:Y:S01]  /*2bc0*/  LDCU UR5, c[0x0][0x3c4] ;  /* 0x00007880ff0577ac */ /* 0x000ee20008000800 */
[----:B------:R-:W-:Y:S01]  /*2bd0*/  BSSY.RECONVERGENT B6, `(.L_x_2223) ;  /* 0x00000df000067945 */ /* 0x000fe20003800200 */
[----:B------:R-:W-:-:S04]  /*2be0*/  UPRMT UR4, UR39, 0x9910, URZ ;  /* 0x0000991027047896 */ /* 0x000fc800080000ff */
[----:B------:R-:W-:Y:S01]  /*2bf0*/  UISETP.GT.AND UP0, UPT, UR4, 0x9, UPT ;  /* 0x000000090400788c */ /* 0x000fe2000bf04270 */
[----:B---3--:R-:W-:-:S05]  /*2c00*/  IMAD R3, R18, UR5, RZ ;  /* 0x0000000512037c24 */ /* 0x008fca000f8e02ff */
        /* <DEDUP_REMOVED lines=12> */
[----:B---3--:R0:W3:Y:S01]  /*2cd0*/  I2F.S16 R22, R4 ;  /* 0x0000000400167306 */ /* 0x0080e20000101400 */
[----:B------:R-:W-:Y:S05]  /*2ce0*/  BRA `(.L_x_2229) ;  /* 0x0000000c00347947 */ /* 0x000fea0003800000 */
.L_x_2227:
[----:B------:R-:W3:Y:S02]  /*2cf0*/  LDG.E.U8 R4, desc[UR36][R4.64] ;  /* 0x0000002404047981 */ /* 0x000ee4000c1e1100 */
[----:B---3--:R-:W-:Y:S01]  /*2d00*/  I2FP.F32.U32 R22, R4 ;  /* 0x0000000400167245 */ /* 0x008fe20000201000 */
[----:B------:R-:W-:Y:S06]  /*2d10*/  BRA `(.L_x_2229) ;  /* 0x0000000c00287947 */ /* 0x000fec0003800000 */
.L_x_2226:
[----:B------:R-:W-:-:S09]  /*2d20*/  UISETP.NE.AND UP0, UPT, UR4, 0x2, UPT ;  /* 0x000000020400788c */ /* 0x000fd2000bf05270 */
[----:B------:R-:W-:Y:S05]  /*2d30*/  BRA.U !UP0, `(.L_x_2230) ;  /* 0x0000000108287547 */ /* 0x000fea000b800000 */
[----:B------:R-:W-:-:S09]  /*2d40*/  UISETP.NE.AND UP0, UPT, UR4, 0x3, UPT ;  /* 0x000000030400788c */ /* 0x000fd2000bf05270 */
[----:B------:R-:W-:Y:S05]  /*2d50*/  BRA.U !UP0, `(.L_x_2231) ;  /* 0x0000000108147547 */ /* 0x000fea000b800000 */
[----:B------:R-:W-:-:S09]  /*2d60*/  UISETP.NE.AND UP0, UPT, UR4, 0x4, UPT ;  /* 0x000000040400788c */ /* 0x000fd2000bf05270 */
[----:B------:R-:W-:Y:S05]  /*2d70*/  BRA.U UP0, `(.L_x_2228) ;  /* 0x0000000900b47547 */ /* 0x000fea000b800000 */
[----:B------:R-:W3:Y:S02]  /*2d80*/  LDG.E.64 R4, desc[UR36][R4.64] ;  /* 0x0000002404047981 */ /* 0x000ee4000c1e1b00 */
[----:B---3--:R0:W3:Y:S01]  /*2d90*/  I2F.S64 R22, R4 ;  /* 0x0000000400167312 */ /* 0x0080e20000301400 */
[----:B------:R-:W-:Y:S05]  /*2da0*/  BRA `(.L_x_2229) ;  /* 0x0000000c00047947 */ /* 0x000fea0003800000 */
.L_x_2231:
[----:B------:R-:W3:Y:S02]  /*2db0*/  LDG.E R4, desc[UR36][R4.64] ;  /* 0x0000002404047981 */ /* 0x000ee4000c1e1900 */
[----:B---3--:R-:W-:Y:S01]  /*2dc0*/  I2FP.F32.S32 R22, R4 ;  /* 0x0000000400167245 */ /* 0x008fe20000201400 */
[----:B------:R-:W-:Y:S06]  /*2dd0*/  BRA `(.L_x_2229) ;  /* 0x0000000800f87947 */ /* 0x000fec0003800000 */
.L_x_2230:
[----:B------:R-:W3:Y:S02]  /*2de0*/  LDG.E.U16 R4, desc[UR36][R4.64] ;  /* 0x0000002404047981 */ /* 0x000ee4000c1e1500 */
[----:B---3--:R4:W0:Y:S01]  /*2df0*/  I2F.S16 R22, R4 ;  /* 0x0000000400167306 */ /* 0x0088220000101400 */
[----:B------:R-:W-:Y:S05]  /*2e00*/  BRA `(.L_x_2229) ;  /* 0x0000000800ec7947 */ /* 0x000fea0003800000 */
.L_x_2225:
        /* <DEDUP_REMOVED lines=8> */
.L_x_2233:
[----:B------:R-:W3:Y:S02]  /*2e90*/  LDG.E.U16 R4, desc[UR36][R4.64] ;  /* 0x0000002404047981 */ /* 0x000ee4000c1e1500 */
[----:B---3--:R-:W-:Y:S01]  /*2ea0*/  HADD2.F32 R22, -RZ, R4.H0_H0 ;  /* 0x20000004ff167230 */ /* 0x008fe20000004100 */
[----:B------:R-:W-:Y:S06]  /*2eb0*/  BRA `(.L_x_2229) ;  /* 0x0000000800c07947 */ /* 0x000fec0003800000 */
.L_x_2232:
        /* <DEDUP_REMOVED lines=8> */
.L_x_2235:
[----:B------:R-:W3:Y:S02]  /*2f40*/  LDG.E.U16 R4, desc[UR36][R4.64] ;  /* 0x0000002404047981 */ /* 0x000ee4000c1e1500 */
[----:B---3--:R-:W-:Y:S01]  /*2f50*/  HADD2.F32 R22, -RZ, R4.H0_H0 ;  /* 0x20000004ff167230 */ /* 0x008fe20000004100 */
[----:B------:R-:W-:Y:S06]  /*2f60*/  BRA `(.L_x_2229) ;  /* 0x0000000800947947 */ /* 0x000fec0003800000 */
.L_x_2234:
[----:B------:R-:W3:Y:S01]  /*2f70*/  LDG.E.64 R4, desc[UR36][R4.64] ;  /* 0x0000002404047981 */ /* 0x000ee2000c1e1b00 */
[----:B------:R-:W-:Y:S01]  /*2f80*/  UMOV UR4, 0xf0000000 ;  /* 0xf000000000047882 */ /* 0x000fe20000000000 */
[----:B------:R-:W-:Y:S01]  /*2f90*/  UMOV UR5, 0x380fffff ;  /* 0x380fffff00057882 */ /* 0x000fe20000000000 */
[----:B---3--:R-:W0:Y:S01]  /*2fa0*/  F2F.F32.F64 R22, R4 ;  /* 0x0000000400167310 */ /* 0x008e220000301000 */
[----:B------:R-:W-:-:S14]  /*2fb0*/  DSETP.GEU.AND P0, PT, |R4|, UR4, PT ;  /* 0x0000000404007e2a */ /* 0x000fdc000bf0e200 */
[----:B0-----:R-:W-:Y:S01]  /*2fc0*/  @!P0 FMUL R22, R22, 1.175494350822287508e-38 ;  /* 0x0080000016168820 */ /* 0x001fe20000400000 */
[----:B------:R-:W-:Y:S06]  /*2fd0*/  BRA `(.L_x_2229) ;  /* 0x0000000800787947 */ /* 0x000fec0003800000 */
.L_x_2224:
        /* <DEDUP_REMOVED lines=12> */
.L_x_2238:
[----:B------:R-:W3:Y:S01]  /*30a0*/  LDG.E.64 R4, desc[UR36][R4.64] ;  /* 0x0000002404047981 */ /* 0x000ee2000c1e1b00 */
[----:B------:R-:W-:Y:S01]  /*30b0*/  UMOV UR4, 0xf0000000 ;  /* 0xf000000000047882 */ /* 0x000fe20000000000 */
[----:B------:R-:W-:Y:S01]  /*30c0*/  UMOV UR5, 0x380fffff ;  /* 0x380fffff00057882 */ /* 0x000fe20000000000 */
[----:B---3--:R-:W0:Y:S01]  /*30d0*/  F2F.F32.F64 R22, R4 ;  /* 0x0000000400167310 */ /* 0x008e220000301000 */
[----:B------:R-:W-:-:S14]  /*30e0*/  DSETP.GEU.AND P0, PT, |R4|, UR4, PT ;  /* 0x0000000404007e2a */ /* 0x000fdc000bf0e200 */
[----:B0-----:R-:W-:Y:S01]  /*30f0*/  @!P0 FMUL R22, R22, 1.175494350822287508e-38 ;  /* 0x0080000016168820 */ /* 0x001fe20000400000 */
[----:B------:R-:W-:Y:S06]  /*3100*/  BRA `(.L_x_2229) ;  /* 0x00000008002c7947 */ /* 0x000fec0003800000 */
.L_x_2237:
        /* <DEDUP_REMOVED lines=25> */
.L_x_2240:
[----:B------:R-:W3:Y:S02]  /*32a0*/  LDG.E.U8 R4, desc[UR36][R4.64] ;  /* 0x0000002404047981 */ /* 0x000ee4000c1e1100 */
[C---:B---3--:R-:W-:Y:S02]  /*32b0*/  IMAD.SHL.U32 R0, R4.reuse, 0x2000000, RZ ;  /* 0x0200000004007824 */ /* 0x048fe400078e00ff */
        /* <DEDUP_REMOVED lines=9> */
[----:B------:R-:W-:Y:S01]  /*3350*/  LOP3.LUT R22, R0, 0x80000000, R3, 0xf8, !PT ;  /* 0x8000000000167812 */ /* 0x000fe200078ef803 */
[----:B------:R-:W-:Y:S06]  /*3360*/  BRA `(.L_x_2229) ;  /* 0x0000000400947947 */ /* 0x000fec0003800000 */
.L_x_2239:
[----:B------:R-:W3:Y:S02]  /*3370*/  LDG.E.U16 R4, desc[UR36][R4.64] ;  /* 0x0000002404047981 */ /* 0x000ee4000c1e1500 */
[----:B---3--:R-:W-:Y:S01]  /*3380*/  IMAD.U32 R22, R4, 0x10000, RZ ;  /* 0x0001000004167824 */ /* 0x008fe200078e00ff */
[----:B------:R-:W-:Y:S06]  /*3390*/  BRA `(.L_x_2229) ;  /* 0x0000000400887947 */ /* 0x000fec0003800000 */
.L_x_2236:
        /* <DEDUP_REMOVED lines=11> */
.L_x_2243:
        /* <DEDUP_REMOVED lines=20> */
.L_x_2245:
[----:B------:R-:W-:Y:S05]  /*3590*/  BSYNC.RECONVERGENT B0 ;  /* 0x0000000000007941 */ /* 0x000fea0003800200 */
.L_x_2244:
[----:B------:R-:W-:Y:S01]  /*35a0*/  IMAD.SHL.U32 R0, R0, 0x100000, RZ ;  /* 0x0010000000007824 */ /* 0x000fe200078e00ff */
[----:B------:R-:W-:-:S04]  /*35b0*/  LEA R3, R3, 0x3b800000, 0x17 ;  /* 0x3b80000003037811 */ /* 0x000fc800078eb8ff */
[----:B------:R-:W-:Y:S01]  /*35c0*/  LOP3.LUT R22, R3, R0, R7, 0xfe, !PT ;  /* 0x0000000003167212 */ /* 0x000fe200078efe07 */
[----:B------:R-:W-:Y:S06]  /*35d0*/  BRA `(.L_x_2229) ;  /* 0x0000000000f87947 */ /* 0x000fec0003800000 */
.L_x_2242:
        /* <DEDUP_REMOVED lines=20> */
.L_x_2247:
[----:B------:R-:W-:Y:S05]  /*3720*/  BSYNC.RECONVERGENT B0 ;  /* 0x0000000000007941 */ /* 0x000fea0003800200 */
.L_x_2246:
[----:B------:R-:W-:Y:S01]  /*3730*/  IMAD.SHL.U32 R0, R0, 0x200000, RZ ;  /* 0x0020000000007824 */ /* 0x000fe200078e00ff */
[----:B------:R-:W-:-:S04]  /*3740*/  LEA R3, R3, 0x37800000, 0x17 ;  /* 0x3780000003037811 */ /* 0x000fc800078eb8ff */
[----:B------:R-:W-:Y:S01]  /*3750*/  LOP3.LUT R22, R3, R0, R7, 0xfe, !PT ;  /* 0x0000000003167212 */ /* 0x000fe200078efe07 */
[----:B------:R-:W-:Y:S06]  /*3760*/  BRA `(.L_x_2229) ;  /* 0x0000000000947947 */ /* 0x000fec0003800000 */
.L_x_2241:
        /* <DEDUP_REMOVED lines=14> */
.L_x_2228:
[----:B------:R-:W-:Y:S01]  /*3850*/  MOV R14, 0x0 ;  /* 0x00000000000e7802 */ /* 0x000fe20000000f00 */
[----:B------:R-:W0:Y:S01]  /*3860*/  LDCU.64 UR4, c[0x4][0x128] ;  /* 0x01002500ff0477ac */ /* 0x000e220008000a00 */
[----:B------:R-:W-:Y:S02]  /*3870*/  IMAD.MOV.U32 R8, RZ, RZ, 0x4e ;  /* 0x0000004eff087424 */ /* 0x000fe400078e00ff */
[----:B------:R-:W-:Y:S01]  /*3880*/  IMAD.MOV.U32 R12, RZ, RZ, 0x1 ;  /* 0x00000001ff0c7424 */ /* 0x000fe200078e00ff */
[----:B------:R-:W3:Y:S01]  /*3890*/  LDCU.64 UR6, c[0x4][0x130] ;  /* 0x01002600ff0677ac */ /* 0x000ee20008000a00 */
[----:B------:R-:W4:Y:S01]  /*38a0*/  LDC.64 R14, c[0x4][R14] ;  /* 0x010000000e0e7b82 */ /* 0x000f220000000a00 */
[----:B------:R-:W-:Y:S01]  /*38b0*/  IMAD.MOV.U32 R13, RZ, RZ, RZ ;  /* 0x000000ffff0d7224 */ /* 0x000fe200078e00ff */
[----:B------:R-:W1:Y:S01]  /*38c0*/  LDCU.64 UR8, c[0x4][0x18] ;  /* 0x01000300ff0877ac */ /* 0x000e620008000a00 */
[----:B0-----:R-:W-:Y:S02]  /*38d0*/  IMAD.U32 R4, RZ, RZ, UR4 ;  /* 0x00000004ff047e24 */ /* 0x001fe4000f8e00ff */
[----:B------:R-:W-:-:S02]  /*38e0*/  IMAD.U32 R5, RZ, RZ, UR5 ;  /* 0x00000005ff057e24 */ /* 0x000fc4000f8e00ff */
[----:B---3--:R-:W-:Y:S02]  /*38f0*/  IMAD.U32 R6, RZ, RZ, UR6 ;  /* 0x00000006ff067e24 */ /* 0x008fe4000f8e00ff */
[----:B------:R-:W-:Y:S02]  /*3900*/  IMAD.U32 R7, RZ, RZ, UR7 ;  /* 0x00000007ff077e24 */ /* 0x000fe4000f8e00ff */
[----:B-1----:R-:W-:Y:S02]  /*3910*/  IMAD.U32 R10, RZ, RZ, UR8 ;  /* 0x00000008ff0a7e24 */ /* 0x002fe4000f8e00ff */
[----:B------:R-:W-:-:S07]  /*3920*/  IMAD.U32 R11, RZ, RZ, UR9 ;  /* 0x00000009ff0b7e24 */ /* 0x000fce000f8e00ff */
[----:B------:R-:W-:-:S07]  /*3930*/  LEPC R20, `(.L_x_2250) ;  /* 0x000000001014794e */ /* 0x000fce0000000000 */
[----:B--2-45:R-:W-:Y:S05]  /*3940*/  CALL.ABS.NOINC R14 ;  /* 0x000000000e007343 */ /* 0x034fea0003c00000 */
.L_x_2250:
[----:B------:R-:W-:Y:S01]  /*3950*/  IMAD.MOV.U32 R22, RZ, RZ, RZ ;  /* 0x000000ffff167224 */ /* 0x000fe200078e00ff */
[----:B------:R-:W-:Y:S06]  /*3960*/  BRA `(.L_x_2229) ;  /* 0x0000000000147947 */ /* 0x000fec0003800000 */
.L_x_2249:
[----:B------:R-:W3:Y:S02]  /*3970*/  LDG.E.64 R4, desc[UR36][R4.64] ;  /* 0x0000002404047981 */ /* 0x000ee4000c1e1b00 */
[----:B---3--:R0:W3:Y:S01]  /*3980*/  I2F.U64 R22, R4 ;  /* 0x0000000400167312 */ /* 0x0080e20000301000 */
[----:B------:R-:W-:Y:S05]  /*3990*/  BRA `(.L_x_2229) ;  /* 0x0000000000087947 */ /* 0x000fea0003800000 */
.L_x_2248:
[----:B------:R-:W3:Y:S02]  /*39a0*/  LDG.E R4, desc[UR36][R4.64] ;  /* 0x0000002404047981 */ /* 0x000ee4000c1e1900 */
[----:B---3--:R-:W-:-:S07]  /*39b0*/  I2FP.F32.U32 R22, R4 ;  /* 0x0000000400167245 */ /* 0x008fce0000201000 */
.L_x_2229:
[----:B------:R-:W-:Y:S05]  /*39c0*/  BSYNC.RECONVERGENT B6 ;  /* 0x0000000000067941 */ /* 0x000fea0003800200 */
.L_x_2223:
[----:B------:R-:W-:Y:S02]  /*39d0*/  VIADD R16, R16, 0x80 ;  /* 0x0000008010107836 */ /* 0x000fe40000000000 */
[----:B-1---5:R-:W-:-:S07]  /*39e0*/  FMUL.FTZ R23, R23, 0.16666667163372039795 ;  /* 0x3e2aaaab17177820 */ /* 0x022fce0000410000 */
.L_x_2194:
[----:B------:R-:W-:Y:S05]  /*39f0*/  BSYNC.RECONVERGENT B7 ;  /* 0x0000000000077941 */ /* 0x000fea0003800200 */
.L_x_2193:
[----:B------:R-:W-:Y:S01]  /*3a00*/  ISETP.GE.AND P0, PT, R16, R17, PT ;  /* 0x000000111000720c */ /* 0x000fe20003f06270 */
[----:B------:R-:W-:Y:S01]  /*3a10*/  BSSY.RECONVERGENT B7, `(.L_x_2251) ;  /* 0x00001cc000077945 */ /* 0x000fe20003800200 */
[----:B------:R-:W-:Y:S02]  /*3a20*/  IMAD.MOV.U32 R24, RZ, RZ, RZ ;  /* 0x000000ffff187224 */ /* 0x000fe400078e00ff */
[----:B------:R-:W-:-:S09]  /*3a30*/  IMAD.MOV.U32 R18, RZ, RZ, RZ ;  /* 0x000000ffff127224 */ /* 0x000fd200078e00ff */
        /* <DEDUP_REMOVED lines=19> */
[----:B------:R-:W4:Y:S02]  /*3b70*/  LDG.E.S8 R4, desc[UR36][R4.64] ;  /* 0x0000002404047981 */ /* 0x000f24000c1e1300 */
[----:B----4-:R0:W1:Y:S01]  /*3b80*/  I2F.S16 R24, R4 ;  /* 0x0000000400187306 */ /* 0x0100620000101400 */
[----:B------:R-:W-:Y:S05]  /*3b90*/  BRA `(.L_x_2259) ;  /* 0x0000000c00347947 */ /* 0x000fea0003800000 */
.L_x_2257:
[----:B------:R-:W4:Y:S02]  /*3ba0*/  LDG.E.U8 R4, desc[UR36][R4.64] ;  /* 0x0000002404047981 */ /* 0x000f24000c1e1100 */
[----:B----4-:R-:W-:Y:S01]  /*3bb0*/  I2FP.F32.U32 R24, R4 ;  /* 0x0000000400187245 */ /* 0x010fe20000201000 */
[----:B------:R-:W-:Y:S06]  /*3bc0*/  BRA `(.L_x_2259) ;  /* 0x0000000c00287947 */ /* 0x000fec0003800000 */
.L_x_2256:
[----:B------:R-:W-:-:S09]  /*3bd0*/  UISETP.NE.AND UP0, UPT, UR4, 0x2, UPT ;  /* 0x000000020400788c */ /* 0x000fd2000bf05270 */
[----:B------:R-:W-:Y:S05]  /*3be0*/  BRA.U !UP0, `(.L_x_2260) ;  /* 0x0000000108287547 */ /* 0x000fea000b800000 */
[----:B------:R-:W-:-:S09]  /*3bf0*/  UISETP.NE.AND UP0, UPT, UR4, 0x3, UPT ;  /* 0x000000030400788c */ /* 0x000fd2000bf05270 */
[----:B------:R-:W-:Y:S05]  /*3c00*/  BRA.U !UP0, `(.L_x_2261) ;  /* 0x0000000108147547 */ /* 0x000fea000b800000 */
[----:B------:R-:W-:-:S09]  /*3c10*/  UISETP.NE.AND UP0, UPT, UR4, 0x4, UPT ;  /* 0x000000040400788c */ /* 0x000fd2000bf05270 */
[----:B------:R-:W-:Y:S05]  /*3c20*/  BRA.U UP0, `(.L_x_2258) ;  /* 0x0000000900b47547 */ /* 0x000fea000b800000 */
[----:B------:R-:W4:Y:S02]  /*3c30*/  LDG.E.64 R4, desc[UR36][R4.64] ;  /* 0x0000002404047981 */ /* 0x000f24000c1e1b00 */
[----:B----4-:R4:W0:Y:S01]  /*3c40*/  I2F.S64 R24, R4 ;  /* 0x0000000400187312 */ /* 0x0108220000301400 */
[----:B------:R-:W-:Y:S05]  /*3c50*/  BRA `(.L_x_2259) ;  /* 0x0000000c00047947 */ /* 0x000fea0003800000 */
.L_x_2261:
[----:B------:R-:W4:Y:S02]  /*3c60*/  LDG.E R4, desc[UR36][R4.64] ;  /* 0x0000002404047981 */ /* 0x000f24000c1e1900 */
[----:B----4-:R-:W-:Y:S01]  /*3c70*/  I2FP.F32.S32 R24, R4 ;  /* 0x0000000400187245 */ /* 0x010fe20000201400 */
[----:B------:R-:W-:Y:S06]  /*3c80*/  BRA `(.L_x_2259) ;  /* 0x0000000800f87947 */ /* 0x000fec0003800000 */
.L_x_2260:
[----:B------:R-:W4:Y:S02]  /*3c90*/  LDG.E.U16 R4, desc[UR36][R4.64] ;  /* 0x0000002404047981 */ /* 0x000f24000c1e1500 */
[----:B----4-:R0:W1:Y:S01]  /*3ca0*/  I2F.S16 R24, R4 ;  /* 0x0000000400187306 */ /* 0x0100620000101400 */
[----:B------:R-:W-:Y:S05]  /*3cb0*/  BRA `(.L_x_2259) ;  /* 0x0000000800ec7947 */ /* 0x000fea0003800000 */
.L_x_2255:
        /* <DEDUP_REMOVED lines=8> */
.L_x_2263:
[----:B------:R-:W4:Y:S02]  /*3d40*/  LDG.E.U16 R4, desc[UR36][R4.64] ;  /* 0x0000002404047981 */ /* 0x000f24000c1e1500 */
[----:B----4-:R-:W-:Y:S01]  /*3d50*/  HADD2.F32 R24, -RZ, R4.H0_H0 ;  /* 0x20000004ff187230 */ /* 0x010fe20000004100 */
[----:B------:R-:W-:Y:S06]  /*3d60*/  BRA `(.L_x_2259) ;  /* 0x0000000800c07947 */ /* 0x000fec0003800000 */
.L_x_2262:
        /* <DEDUP_REMOVED lines=8> */
.L_x_2265:
[----:B------:R-:W4:Y:S02]  /*3df0*/  LDG.E.U16 R4, desc[UR36][R4.64] ;  /* 0x0000002404047981 */ /* 0x000f24000c1e1500 */
[----:B----4-:R-:W-:Y:S01]  /*3e00*/  HADD2.F32 R24, -RZ, R4.H0_H0 ;  /* 0x20000004ff187230 */ /* 0x010fe20000004100 */
[----:B------:R-:W-:Y:S06]  /*3e10*/  BRA `(.L_x_2259) ;  /* 0x0000000800947947 */ /* 0x000fec0003800000 */
.L_x_2264:
[----:B------:R-:W4:Y:S01]  /*3e20*/  LDG.E.64 R4, desc[UR36][R4.64] ;  /* 0x0000002404047981 */ /* 0x000f22000c1e1b00 */
[----:B------:R-:W-:Y:S01]  /*3e30*/  UMOV UR4, 0xf0000000 ;  /* 0xf000000000047882 */ /* 0x000fe20000000000 */
[----:B------:R-:W-:Y:S01]  /*3e40*/  UMOV UR5, 0x380fffff ;  /* 0x380fffff00057882 */ /* 0x000fe20000000000 */
[----:B----4-:R-:W0:Y:S01]  /*3e50*/  F2F.F32.F64 R24, R4 ;  /* 0x0000000400187310 */ /* 0x010e220000301000 */
[----:B------:R-:W-:-:S14]  /*3e60*/  DSETP.GEU.AND P0, PT, |R4|, UR4, PT ;  /* 0x0000000404007e2a */ /* 0x000fdc000bf0e200 */
[----:B0-----:R-:W-:Y:S01]  /*3e70*/  @!P0 FMUL R24, R24, 1.175494350822287508e-38 ;  /* 0x0080000018188820 */ /* 0x001fe20000400000 */
[----:B------:R-:W-:Y:S06]  /*3e80*/  BRA `(.L_x_2259) ;  /* 0x0000000800787947 */ /* 0x000fec0003800000 */
.L_x_2254:
        /* <DEDUP_REMOVED lines=8> */
[----:B------:R-:W4:Y:S02]  /*3f10*/  LDG.E.U8 R4, desc[UR36][R4.64] ;  /* 0x0000002404047981 */ /* 0x000f24000c1e1100 */
[----:B----4-:R-:W-:-:S04]  /*3f20*/  ISETP.NE.AND P0, PT, R4, RZ, PT ;  /* 0x000000ff0400720c */ /* 0x010fc80003f05270 */
[----:B------:R-:W-:Y:S01]  /*3f30*/  FSEL R24, RZ, 1, !P0 ;  /* 0x3f800000ff187808 */ /* 0x000fe20004000000 */
[----:B------:R-:W-:Y:S08]  /*3f40*/  BRA `(.L_x_2259) ;  /* 0x0000000800487947 */ /* 0x000ff00003800000 */
.L_x_2268:
[----:B------:R-:W4:Y:S01]  /*3f50*/  LDG.E.64 R4, desc[UR36][R4.64] ;  /* 0x0000002404047981 */ /* 0x000f22000c1e1b00 */
[----:B------:R-:W-:Y:S01]  /*3f60*/  UMOV UR4, 0xf0000000 ;  /* 0xf000000000047882 */ /* 0x000fe20000000000 */
[----:B------:R-:W-:Y:S01]  /*3f70*/  UMOV UR5, 0x380fffff ;  /* 0x380fffff00057882 */ /* 0x000fe20000000000 */
[----:B----4-:R-:W0:Y:S01]  /*3f80*/  F2F.F32.F64 R24, R4 ;  /* 0x0000000400187310 */ /* 0x010e220000301000 */
[----:B------:R-:W-:-:S14]  /*3f90*/  DSETP.GEU.AND P0, PT, |R4|, UR4, PT ;  /* 0x0000000404007e2a */ /* 0x000fdc000bf0e200 */
[----:B0-----:R-:W-:Y:S01]  /*3fa0*/  @!P0 FMUL R24, R24, 1.175494350822287508e-38 ;  /* 0x0080000018188820 */ /* 0x001fe20000400000 */
[----:B------:R-:W-:Y:S06]  /*3fb0*/  BRA `(.L_x_2259) ;  /* 0x00000008002c7947 */ /* 0x000fec0003800000 */
.L_x_2267:
[----:B------:R-:W-:-:S09]  /*3fc0*/  UISETP.NE.AND UP0, UPT, UR4, 0xf, UPT ;  /* 0x0000000f0400788c */ /* 0x000fd2000bf05270 */
[----:B------:R-:W-:Y:S05]  /*3fd0*/  BRA.U !UP0, `(.L_x_2269) ;  /* 0x0000000108907547 */ /* 0x000fea000b800000 */
[----:B------:R-:W-:-:S09]  /*3fe0*/  UISETP.NE.AND UP0, UPT, UR4, 0x17, UPT ;  /* 0x000000170400788c */ /* 0x000fd2000bf05270 */
[----:B------:R-:W-:Y:S05]  /*3ff0*/  BRA.U !UP0, `(.L_x_2270) ;  /* 0x0000000108547547 */ /* 0x000fea000b800000 */
[----:B------:R-:W-:-:S09]  /*4000*/  UISETP.NE.AND UP0, UPT, UR4, 0x18, UPT ;  /* 0x000000180400788c */ /* 0x000fd2000bf05270 */
[----:B------:R-:W-:Y:S05]  /*4010*/  BRA.U UP0, `(.L_x_2258) ;  /* 0x0000000500b87547 */ /* 0x000fea000b800000 */
[----:B------:R-:W4:Y:S01]  /*4020*/  LDG.E.U8 R24, desc[UR36][R4.64] ;  /* 0x0000002404187981 */ /* 0x000f22000c1e1100 */
[----:B------:R-:W-:Y:S02]  /*4030*/  IMAD.MOV.U32 R6, RZ, RZ, 0x1f ;  /* 0x0000001fff067424 */ /* 0x000fe400078e00ff */
[----:B----4-:R-:W-:-:S05]  /*4040*/  IMAD.SHL.U32 R24, R24, 0x1000000, RZ ;  /* 0x0100000018187824 */ /* 0x010fca00078e00ff */
        /* <DEDUP_REMOVED lines=16> */
.L_x_2270:
[----:B------:R-:W4:Y:S02]  /*4150*/  LDG.E.U8 R4, desc[UR36][R4.64] ;  /* 0x0000002404047981 */ /* 0x000f24000c1e1100 */
[C---:B----4-:R-:W-:Y:S02]  /*4160*/  IMAD.SHL.U32 R0, R4.reuse, 0x2000000, RZ ;  /* 0x0200000004007824 */ /* 0x050fe400078e00ff */
        /* <DEDUP_REMOVED lines=11> */
.L_x_2269:
[----:B------:R-:W4:Y:S02]  /*4220*/  LDG.E.U16 R4, desc[UR36][R4.64] ;  /* 0x0000002404047981 */ /* 0x000f24000c1e1500 */
[----:B----4-:R-:W-:Y:S01]  /*4230*/  IMAD.U32 R24, R4, 0x10000, RZ ;  /* 0x0001000004187824 */ /* 0x010fe200078e00ff */
[----:B------:R-:W-:Y:S06]  /*4240*/  BRA `(.L_x_2259) ;  /* 0x0000000400887947 */ /* 0x000fec0003800000 */
.L_x_2266:
        /* <DEDUP_REMOVED lines=8> */
[----:B------:R-:W4:Y:S02]  /*42d0*/  LDG.E.U16 R4, desc[UR36][R4.64] ;  /* 0x0000002404047981 */ /* 0x000f24000c1e1500 */
[----:B----4-:R-:W-:Y:S01]  /*42e0*/  I2FP.F32.U32 R24, R4 ;  /* 0x0000000400187245 */ /* 0x010fe20000201000 */
[----:B------:R-:W-:Y:S06]  /*42f0*/  BRA `(.L_x_2259) ;  /* 0x00000004005c7947 */ /* 0x000fec0003800000 */
.L_x_2273:
[----:B------:R-:W4:Y:S01]  /*4300*/  LDG.E.U8 R4, desc[UR36][R4.64] ;  /* 0x0000002404047981 */ /* 0x000f22000c1e1100 */
[----:B------:R-:W-:Y:S01]  /*4310*/  IMAD.MOV.U32 R24, RZ, RZ, RZ ;  /* 0x000000ffff187224 */ /* 0x000fe200078e00ff */
[----:B----4-:R-:W-:-:S13]  /*4320*/  ISETP.NE.AND P0, PT, R4, RZ, PT ;  /* 0x000000ff0400720c */ /* 0x010fda0003f05270 */
        /* <DEDUP_REMOVED lines=17> */
.L_x_2275:
[----:B------:R-:W-:Y:S05]  /*4440*/  BSYNC.RECONVERGENT B0 ;  /* 0x0000000000007941 */ /* 0x000fea0003800200 */
.L_x_2274:
[----:B------:R-:W-:Y:S01]  /*4450*/  IMAD.SHL.U32 R0, R0, 0x100000, RZ ;  /* 0x0010000000007824 */ /* 0x000fe200078e00ff */
[----:B------:R-:W-:-:S04]  /*4460*/  LEA R3, R3, 0x3b800000, 0x17 ;  /* 0x3b80000003037811 */ /* 0x000fc800078eb8ff */
[----:B------:R-:W-:Y:S01]  /*4470*/  LOP3.LUT R24, R3, R0, R7, 0xfe, !PT ;  /* 0x0000000003187212 */ /* 0x000fe200078efe07 */
[----:B------:R-:W-:Y:S06]  /*4480*/  BRA `(.L_x_2259) ;  /* 0x0000000000f87947 */ /* 0x000fec0003800000 */
.L_x_2272:
        /* <DEDUP_REMOVED lines=20> */
.L_x_2277:
[----:B------:R-:W-:Y:S05]  /*45d0*/  BSYNC.RECONVERGENT B0 ;  /* 0x0000000000007941 */ /* 0x000fea0003800200 */
.L_x_2276:
[----:B------:R-:W-:Y:S01]  /*45e0*/  IMAD.SHL.U32 R0, R0, 0x200000, RZ ;  /* 0x0020000000007824 */ /* 0x000fe200078e00ff */
[----:B------:R-:W-:-:S04]  /*45f0*/  LEA R3, R3, 0x37800000, 0x17 ;  /* 0x3780000003037811 */ /* 0x000fc800078eb8ff */
[----:B------:R-:W-:Y:S01]  /*4600*/  LOP3.LUT R24, R3, R0, R7, 0xfe, !PT ;  /* 0x0000000003187212 */ /* 0x000fe200078efe07 */
[----:B------:R-:W-:Y:S06]  /*4610*/  BRA `(.L_x_2259) ;  /* 0x0000000000947947 */ /* 0x000fec0003800000 */
.L_x_2271:
[----:B------:R-:W-:-:S09]  /*4620*/  UISETP.NE.AND UP0, UPT, UR4, 0x1c, UPT ;  /* 0x0000001c0400788c */ /* 0x000fd2000bf05270 */
[----:B------:R-:W-:Y:S05]  /*4630*/  BRA.U !UP0, `(.L_x_2278) ;  /* 0x0000000108847547 */ /* 0x000fea000b800000 */
[----:B------:R-:W-:-:S09]  /*4640*/  UISETP.NE.AND UP0, UPT, UR4, 0x1d, UPT ;  /* 0x0000001d0400788c */ /* 0x000fd2000bf05270 */
[----:B------:R-:W-:Y:S05]  /*4650*/  BRA.U !UP0, `(.L_x_2279) ;  /* 0x0000000108707547 */ /* 0x000fea000b800000 */
[----:B------:R-:W-:-:S09]  /*4660*/  UISETP.NE.AND UP0, UPT, UR4, 0x2c, UPT ;  /* 0x0000002c0400788c */ /* 0x000fd2000bf05270 */
[----:B------:R-:W-:Y:S05]  /*4670*/  BRA.U UP0, `(.L_x_2258) ;  /* 0x0000000100207547 */ /* 0x000fea000b800000 */
[----:B------:R-:W4:Y:S01]  /*4680*/  LDG.E.U8 R4, desc[UR36][R4.64] ;  /* 0x0000002404047981 */ /* 0x000f22000c1e1100 */
[----:B------:R-:W-:Y:S01]  /*4690*/  IMAD.MOV.U32 R24, RZ, RZ, 0x400000 ;  /* 0x00400000ff187424 */ /* 0x000fe200078e00ff */
[----:B----4-:R-:W-:-:S13]  /*46a0*/  ISETP.NE.AND P0, PT, R4, RZ, PT ;  /* 0x000000ff0400720c */ /* 0x010fda0003f05270 */
[----:B------:R-:W-:Y:S05]  /*46b0*/  @!P0 BRA `(.L_x_2259) ;  /* 0x00000000006c8947 */ /* 0x000fea0003800000 */
[----:B------:R-:W-:-:S13]  /*46c0*/  ISETP.NE.AND P0, PT, R4, 0xff, PT ;  /* 0x000000ff0400780c */ /* 0x000fda0003f05270 */
[----:B------:R-:W-:Y:S02]  /*46d0*/  @!P0 IMAD.MOV.U32 R24, RZ, RZ, 0x7f800001 ;  /* 0x7f800001ff188424 */ /* 0x000fe400078e00ff */
[----:B------:R-:W-:Y:S01]  /*46e0*/  @P0 IMAD.SHL.U32 R24, R4, 0x800000, RZ ;  /* 0x0080000004180824 */ /* 0x000fe200078e00ff */
[----:B------:R-:W-:Y:S06]  /*46f0*/  BRA `(.L_x_2259) ;  /* 0x00000000005c7947 */ /* 0x000fec0003800000 */
.L_x_2258:
[----:B------:R-:W-:Y:S01]  /*4700*/  MOV R14, 0x0 ;  /* 0x00000000000e7802 */ /* 0x000fe20000000f00 */
[----:B------:R-:W0:Y:S01]  /*4710*/  LDCU.64 UR4, c[0x4][0x128] ;  /* 0x01002500ff0477ac */ /* 0x000e220008000a00 */
[----:B------:R-:W-:Y:S02]  /*4720*/  IMAD.MOV.U32 R8, RZ, RZ, 0x4e ;  /* 0x0000004eff087424 */ /* 0x000fe400078e00ff */
[----:B------:R-:W-:Y:S01]  /*4730*/  IMAD.MOV.U32 R12, RZ, RZ, 0x1 ;  /* 0x00000001ff0c7424 */ /* 0x000fe200078e00ff */
[----:B------:R-:W1:Y:S01]  /*4740*/  LDCU.64 UR6, c[0x4][0x130] ;  /* 0x01002600ff0677ac */ /* 0x000e620008000a00 */
[----:B------:R-:W4:Y:S01]  /*4750*/  LDC.64 R14, c[0x4][R14] ;  /* 0x010000000e0e7b82 */ /* 0x000f220000000a00 */
[----:B------:R-:W-:Y:S01]  /*4760*/  IMAD.MOV.U32 R13, RZ, RZ, RZ ;  /* 0x000000ffff0d7224 */ /* 0x000fe200078e00ff */
[----:B------:R-:W5:Y:S01]  /*4770*/  LDCU.64 UR8, c[0x4][0x18] ;  /* 0x01000300ff0877ac */ /* 0x000f620008000a00 */
[----:B0-----:R-:W-:Y:S02]  /*4780*/  IMAD.U32 R4, RZ, RZ, UR4 ;  /* 0x00000004ff047e24 */ /* 0x001fe4000f8e00ff */
[----:B------:R-:W-:-:S02]  /*4790*/  IMAD.U32 R5, RZ, RZ, UR5 ;  /* 0x00000005ff057e24 */ /* 0x000fc4000f8e00ff */
[----:B-1----:R-:W-:Y:S02]  /*47a0*/  IMAD.U32 R6, RZ, RZ, UR6 ;  /* 0x00000006ff067e24 */ /* 0x002fe4000f8e00ff */
[----:B------:R-:W-:Y:S02]  /*47b0*/  IMAD.U32 R7, RZ, RZ, UR7 ;  /* 0x00000007ff077e24 */ /* 0x000fe4000f8e00ff */
[----:B-----5:R-:W-:Y:S02]  /*47c0*/  IMAD.U32 R10, RZ, RZ, UR8 ;  /* 0x00000008ff0a7e24 */ /* 0x020fe4000f8e00ff */
[----:B------:R-:W-:-:S07]  /*47d0*/  IMAD.U32 R11, RZ, RZ, UR9 ;  /* 0x00000009ff0b7e24 */ /* 0x000fce000f8e00ff */
[----:B------:R-:W-:-:S07]  /*47e0*/  LEPC R20, `(.L_x_2280) ;  /* 0x000000001014794e */ /* 0x000fce0000000000 */
[----:B--234-:R-:W-:Y:S05]  /*47f0*/  CALL.ABS.NOINC R14 ;  /* 0x000000000e007343 */ /* 0x01cfea0003c00000 */
.L_x_2280:
[----:B------:R-:W-:Y:S01]  /*4800*/  IMAD.MOV.U32 R24, RZ, RZ, RZ ;  /* 0x000000ffff187224 */ /* 0x000fe200078e00ff */
[----:B------:R-:W-:Y:S06]  /*4810*/  BRA `(.L_x_2259) ;  /* 0x0000000000147947 */ /* 0x000fec0003800000 */
.L_x_2279:
[----:B------:R-:W4:Y:S02]  /*4820*/  LDG.E.64 R4, desc[UR36][R4.64] ;  /* 0x0000002404047981 */ /* 0x000f24000c1e1b00 */
[----:B----4-:R0:W1:Y:S01]  /*4830*/  I2F.U64 R24, R4 ;  /* 0x0000000400187312 */ /* 0x0100620000301000 */
[----:B------:R-:W-:Y:S05]  /*4840*/  BRA `(.L_x_2259) ;  /* 0x0000000000087947 */ /* 0x000fea0003800000 */
.L_x_2278:
[----:B------:R-:W4:Y:S02]  /*4850*/  LDG.E R4, desc[UR36][R4.64] ;  /* 0x0000002404047981 */ /* 0x000f24000c1e1900 */
[----:B----4-:R-:W-:-:S07]  /*4860*/  I2FP.F32.U32 R24, R4 ;  /* 0x0000000400187245 */ /* 0x010fce0000201000 */
.L_x_2259:
[----:B------:R-:W-:Y:S05]  /*4870*/  BSYNC.RECONVERGENT B6 ;  /* 0x0000000000067941 */ /* 0x000fea0003800200 */
.L_x_2253:
[----:B------:R-:W2:Y:S01]  /*4880*/  LDCU.U8 UR6, c[0x0][0x3bd] ;  /* 0x000077a0ff0677ac */ /* 0x000ea20008000000 */
[----:B0---4-:R-:W0:Y:S01]  /*4890*/  LDC.64 R4, c[0x0][0x3b0] ;  /* 0x0000ec00ff047b82 */ /* 0x011e220000000a00 */
[----:B------:R-:W-:Y:S01]  /*48a0*/  BSSY.RECONVERGENT B6, `(.L_x_2281) ;  /* 0x00000e0000067945 */ /* 0x000fe20003800200 */
[----:B------:R-:W4:Y:S01]  /*48b0*/  LDCU UR5, c[0x0][0x3c4] ;  /* 0x00007880ff0577ac */ /* 0x000f220008000800 */
[----:B--2---:R-:W-:-:S04]  /*48c0*/  UPRMT UR4, UR6, 0x9910, URZ ;  /* 0x0000991006047896 */ /* 0x004fc800080000ff */
[----:B------:R-:W-:Y:S01]  /*48d0*/  UISETP.GT.AND UP0, UPT, UR4, 0x9, UPT ;  /* 0x000000090400788c */ /* 0x000fe2000bf04270 */
[----:B----4-:R-:W-:-:S05]  /*48e0*/  IMAD R3, R18, UR5, RZ ;  /* 0x0000000512037c24 */ /* 0x010fca000f8e02ff */
        /* <DEDUP_REMOVED lines=14> */
.L_x_2285:
[----:B------:R-:W2:Y:S02]  /*49d0*/  LDG.E.U8 R4, desc[UR36][R4.64] ;  /* 0x0000002404047981 */ /* 0x000ea4000c1e1100 */
[----:B--2---:R-:W-:Y:S01]  /*49e0*/  I2FP.F32.U32 R18, R4 ;  /* 0x0000000400127245 */ /* 0x004fe20000201000 */
[----:B------:R-:W-:Y:S06]  /*49f0*/  BRA `(.L_x_2287) ;  /* 0x0000000c00287947 */ /* 0x000fec0003800000 */
.L_x_2284:
        /* <DEDUP_REMOVED lines=9> */
.L_x_2289:
[----:B------:R-:W2:Y:S02]  /*4a90*/  LDG.E R4, desc[UR36][R4.64] ;  /* 0x0000002404047981 */ /* 0x000ea4000c1e1900 */
[----:B--2---:R-:W-:Y:S01]  /*4aa0*/  I2FP.F32.S32 R18, R4 ;  /* 0x0000000400127245 */ /* 0x004fe20000201400 */
[----:B------:R-:W-:Y:S06]  /*4ab0*/  BRA `(.L_x_2287) ;  /* 0x0000000800f87947 */ /* 0x000fec0003800000 */
.L_x_2288:
[----:B------:R-:W2:Y:S02]  /*4ac0*/  LDG.E.U16 R4, desc[UR36][R4.64] ;  /* 0x0000002404047981 */ /* 0x000ea4000c1e1500 */
[----:B--2---:R0:W2:Y:S01]  /*4ad0*/  I2F.S16 R18, R4 ;  /* 0x0000000400127306 */ /* 0x0040a20000101400 */
[----:B------:R-:W-:Y:S05]  /*4ae0*/  BRA `(.L_x_2287) ;  /* 0x0000000800ec7947 */ /* 0x000fea0003800000 */
.L_x_2283:
        /* <DEDUP_REMOVED lines=8> */
.L_x_2291:
[----:B------:R-:W2:Y:S02]  /*4b70*/  LDG.E.U16 R4, desc[UR36][R4.64] ;  /* 0x0000002404047981 */ /* 0x000ea4000c1e1500 */
[----:B--2---:R-:W-:Y:S01]  /*4b80*/  HADD2.F32 R18, -RZ, R4.H0_H0 ;  /* 0x20000004ff127230 */ /* 0x004fe20000004100 */
[----:B------:R-:W-:Y:S06]  /*4b90*/  BRA `(.L_x_2287) ;  /* 0x0000000800c07947 */ /* 0x000fec0003800000 */
.L_x_2290:
        /* <DEDUP_REMOVED lines=8> */
.L_x_2293:
[----:B------:R-:W2:Y:S02]  /*4c20*/  LDG.E.U16 R4, desc[UR36][R4.64] ;  /* 0x0000002404047981 */ /* 0x000ea4000c1e1500 */
[----:B--2---:R-:W-:Y:S01]  /*4c30*/  HADD2.F32 R18, -RZ, R4.H0_H0 ;  /* 0x20000004ff127230 */ /* 0x004fe20000004100 */
[----:B------:R-:W-:Y:S06]  /*4c40*/  BRA `(.L_x_2287) ;  /* 0x0000000800947947 */ /* 0x000fec0003800000 */
.L_x_2292:
[----:B------:R-:W2:Y:S01]  /*4c50*/  LDG.E.64 R4, desc[UR36][R4.64] ;  /* 0x0000002404047981 */ /* 0x000ea2000c1e1b00 */
[----:B------:R-:W-:Y:S01]  /*4c60*/  UMOV UR4, 0xf0000000 ;  /* 0xf000000000047882 */ /* 0x000fe20000000000 */
[----:B------:R-:W-:Y:S01]  /*4c70*/  UMOV UR5, 0x380fffff ;  /* 0x380fffff00057882 */ /* 0x000fe20000000000 */
[----:B--2---:R-:W0:Y:S01]  /*4c80*/  F2F.F32.F64 R18, R4 ;  /* 0x0000000400127310 */ /* 0x004e220000301000 */
[----:B------:R-:W-:-:S14]  /*4c90*/  DSETP.GEU.AND P0, PT, |R4|, UR4, PT ;  /* 0x0000000404007e2a */ /* 0x000fdc000bf0e200 */
[----:B0-----:R-:W-:Y:S01]  /*4ca0*/  @!P0 FMUL R18, R18, 1.175494350822287508e-38 ;  /* 0x0080000012128820 */ /* 0x001fe20000400000 */
[----:B------:R-:W-:Y:S06]  /*4cb0*/  BRA `(.L_x_2287) ;  /* 0x0000000800787947 */ /* 0x000fec0003800000 */
.L_x_2282:
        /* <DEDUP_REMOVED lines=12> */
.L_x_2296:
[----:B------:R-:W2:Y:S01]  /*4d80*/  LDG.E.64 R4, desc[UR36][R4.64] ;  /* 0x0000002404047981 */ /* 0x000ea2000c1e1b00 */
[----:B------:R-:W-:Y:S01]  /*4d90*/  UMOV UR4, 0xf0000000 ;  /* 0xf000000000047882 */ /* 0x000fe20000000000 */
[----:B------:R-:W-:Y:S01]  /*4da0*/  UMOV UR5, 0x380fffff ;  /* 0x380fffff00057882 */ /* 0x000fe20000000000 */
[----:B--2---:R-:W0:Y:S01]  /*4db0*/  F2F.F32.F64 R18, R4 ;  /* 0x0000000400127310 */ /* 0x004e220000301000 */
[----:B------:R-:W-:-:S14]  /*4dc0*/  DSETP.GEU.AND P0, PT, |R4|, UR4, PT ;  /* 0x0000000404007e2a */ /* 0x000fdc000bf0e200 */
[----:B0-----:R-:W-:Y:S01]  /*4dd0*/  @!P0 FMUL R18, R18, 1.175494350822287508e-38 ;  /* 0x0080000012128820 */ /* 0x001fe20000400000 */
[----:B------:R-:W-:Y:S06]  /*4de0*/  BRA `(.L_x_2287) ;  /* 0x00000008002c7947 */ /* 0x000fec0003800000 */
.L_x_2295:
        /* <DEDUP_REMOVED lines=25> */
.L_x_2298:
        /* <DEDUP_REMOVED lines=13> */
.L_x_2297:
[----:B------:R-:W2:Y:S02]  /*5050*/  LDG.E.U16 R4, desc[UR36][R4.64] ;  /* 0x0000002404047981 */ /* 0x000ea4000c1e1500 */
[----:B--2---:R-:W-:Y:S01]  /*5060*/  IMAD.U32 R18, R4, 0x10000, RZ ;  /* 0x0001000004127824 */ /* 0x004fe200078e00ff */
[----:B------:R-:W-:Y:S06]  /*5070*/  BRA `(.L_x_2287) ;  /* 0x0000000400887947 */ /* 0x000fec0003800000 */
.L_x_2294:
        /* <DEDUP_REMOVED lines=11> */
.L_x_2301:
        /* <DEDUP_REMOVED lines=20> */
.L_x_2303:
[----:B------:R-:W-:Y:S05]  /*5270*/  BSYNC.RECONVERGENT B0 ;  /* 0x0000000000007941 */ /* 0x000fea0003800200 */
.L_x_2302:
[----:B------:R-:W-:Y:S01]  /*5280*/  IMAD.SHL.U32 R0, R0, 0x100000, RZ ;  /* 0x0010000000007824 */ /* 0x000fe200078e00ff */
[----:B------:R-:W-:-:S04]  /*5290*/  LEA R3, R3, 0x3b800000, 0x17 ;  /* 0x3b80000003037811 */ /* 0x000fc800078eb8ff */
[----:B------:R-:W-:Y:S01]  /*52a0*/  LOP3.LUT R18, R3, R0, R7, 0xfe, !PT ;  /* 0x0000000003127212 */ /* 0x000fe200078efe07 */
[----:B------:R-:W-:Y:S06]  /*52b0*/  BRA `(.L_x_2287) ;  /* 0x0000000000f87947 */ /* 0x000fec0003800000 */
.L_x_2300:
        /* <DEDUP_REMOVED lines=20> */
.L_x_2305:
[----:B------:R-:W-:Y:S05]  /*5400*/  BSYNC.RECONVERGENT B0 ;  /* 0x0000000000007941 */ /* 0x000fea0003800200 */
.L_x_2304:
[----:B------:R-:W-:Y:S01]  /*5410*/  IMAD.SHL.U32 R0, R0, 0x200000, RZ ;  /* 0x0020000000007824 */ /* 0x000fe200078e00ff */
[----:B------:R-:W-:-:S04]  /*5420*/  LEA R3, R3, 0x37800000, 0x17 ;  /* 0x3780000003037811 */ /* 0x000fc800078eb8ff */
[----:B------:R-:W-:Y:S01]  /*5430*/  LOP3.LUT R18, R3, R0, R7, 0xfe, !PT ;  /* 0x0000000003127212 */ /* 0x000fe200078efe07 */
[----:B------:R-:W-:Y:S06]  /*5440*/  BRA `(.L_x_2287) ;  /* 0x0000000000947947 */ /* 0x000fec0003800000 */
.L_x_2299:
        /* <DEDUP_REMOVED lines=14> */
.L_x_2286:
        /* <DEDUP_REMOVED lines=16> */
.L_x_2308:
[----:B------:R-:W-:Y:S01]  /*5630*/  IMAD.MOV.U32 R18, RZ, RZ, RZ ;  /* 0x000000ffff127224 */ /* 0x000fe200078e00ff */
[----:B------:R-:W-:Y:S06]  /*5640*/  BRA `(.L_x_2287) ;  /* 0x0000000000147947 */ /* 0x000fec0003800000 */
.L_x_2307:
[----:B------:R-:W2:Y:S02]  /*5650*/  LDG.E.64 R4, desc[UR36][R4.64] ;  /* 0x0000002404047981 */ /* 0x000ea4000c1e1b00 */
[----:B--2---:R0:W2:Y:S01]  /*5660*/  I2F.U64 R18, R4 ;  /* 0x0000000400127312 */ /* 0x0040a20000301000 */
[----:B------:R-:W-:Y:S05]  /*5670*/  BRA `(.L_x_2287) ;  /* 0x0000000000087947 */ /* 0x000fea0003800000 */
.L_x_2306:
[----:B------:R-:W2:Y:S02]  /*5680*/  LDG.E R4, desc[UR36][R4.64] ;  /* 0x0000002404047981 */ /* 0x000ea4000c1e1900 */
[----:B--2---:R-:W-:-:S07]  /*5690*/  I2FP.F32.U32 R18, R4 ;  /* 0x0000000400127245 */ /* 0x004fce0000201000 */
.L_x_2287:
[----:B------:R-:W-:Y:S05]  /*56a0*/  BSYNC.RECONVERGENT B6 ;  /* 0x0000000000067941 */ /* 0x000fea0003800200 */
.L_x_2281:
[----:B------:R-:W-:Y:S02]  /*56b0*/  VIADD R16, R16, 0x80 ;  /* 0x0000008010107836 */ /* 0x000fe40000000000 */
[----:B-1---5:R-:W-:-:S07]  /*56c0*/  FMUL.FTZ R24, R24, 0.16666667163372039795 ;  /* 0x3e2aaaab18187820 */ /* 0x022fce0000410000 */
.L_x_2252:
[----:B------:R-:W-:Y:S05]  /*56d0*/  BSYNC.RECONVERGENT B7 ;  /* 0x0000000000077941 */ /* 0x000fea0003800200 */
.L_x_2251:
        /* <DEDUP_REMOVED lines=26> */
.L_x_2315:
[----:B------:R-:W4:Y:S02]  /*5880*/  LDG.E.U8 R4, desc[UR36][R4.64] ;  /* 0x0000002404047981 */ /* 0x000f24000c1e1100 */
[----:B----4-:R-:W-:Y:S01]  /*5890*/  I2FP.F32.U32 R16, R4 ;  /* 0x0000000400107245 */ /* 0x010fe20000201000 */
[----:B------:R-:W-:Y:S06]  /*58a0*/  BRA `(.L_x_2317) ;  /* 0x0000000c00287947 */ /* 0x000fec0003800000 */
.L_x_2314:
        /* <DEDUP_REMOVED lines=9> */
.L_x_2319:
[----:B------:R-:W4:Y:S02]  /*5940*/  LDG.E R4, desc[UR36][R4.64] ;  /* 0x0000002404047981 */ /* 0x000f24000c1e1900 */
[----:B----4-:R-:W-:Y:S01]  /*5950*/  I2FP.F32.S32 R16, R4 ;  /* 0x0000000400107245 */ /* 0x010fe20000201400 */
[----:B------:R-:W-:Y:S06]  /*5960*/  BRA `(.L_x_2317) ;  /* 0x0000000800f87947 */ /* 0x000fec0003800000 */
.L_x_2318:
[----:B------:R-:W4:Y:S02]  /*5970*/  LDG.E.U16 R4, desc[UR36][R4.64] ;  /* 0x0000002404047981 */ /* 0x000f24000c1e1500 */
[----:B----4-:R0:W1:Y:S01]  /*5980*/  I2F.S16 R16, R4 ;  /* 0x0000000400107306 */ /* 0x0100620000101400 */
[----:B------:R-:W-:Y:S05]  /*5990*/  BRA `(.L_x_2317) ;  /* 0x0000000800ec7947 */ /* 0x000fea0003800000 */
.L_x_2313:
        /* <DEDUP_REMOVED lines=8> */
.L_x_2321:
[----:B------:R-:W4:Y:S02]  /*5a20*/  LDG.E.U16 R4, desc[UR36][R4.64] ;  /* 0x0000002404047981 */ /* 0x000f24000c1e1500 */
[----:B----4-:R-:W-:Y:S01]  /*5a30*/  HADD2.F32 R16, -RZ, R4.H0_H0 ;  /* 0x20000004ff107230 */ /* 0x010fe20000004100 */
[----:B------:R-:W-:Y:S06]  /*5a40*/  BRA `(.L_x_2317) ;  /* 0x0000000800c07947 */ /* 0x000fec0003800000 */
.L_x_2320:
        /* <DEDUP_REMOVED lines=8> */
.L_x_2323:
[----:B------:R-:W4:Y:S02]  /*5ad0*/  LDG.E.U16 R4, desc[UR36][R4.64] ;  /* 0x0000002404047981 */ /* 0x000f24000c1e1500 */
[----:B----4-:R-:W-:Y:S01]  /*5ae0*/  HADD2.F32 R16, -RZ, R4.H0_H0 ;  /* 0x20000004ff107230 */ /* 0x010fe20000004100 */
[----:B------:R-:W-:Y:S06]  /*5af0*/  BRA `(.L_x_2317) ;  /* 0x0000000800947947 */ /* 0x000fec0003800000 */
.L_x_2322:
[----:B------:R-:W4:Y:S01]  /*5b00*/  LDG.E.64 R4, desc[UR36][R4.64] ;  /* 0x0000002404047981 */ /* 0x000f22000c1e1b00 */
[----:B------:R-:W-:Y:S01]  /*5b10*/  UMOV UR4, 0xf0000000 ;  /* 0xf000000000047882 */ /* 0x000fe20000000000 */
[----:B------:R-:W-:Y:S01]  /*5b20*/  UMOV UR5, 0x380fffff ;  /* 0x380fffff00057882 */ /* 0x000fe20000000000 */
[----:B----4-:R-:W0:Y:S01]  /*5b30*/  F2F.F32.F64 R16, R4 ;  /* 0x0000000400107310 */ /* 0x010e220000301000 */
[----:B------:R-:W-:-:S14]  /*5b40*/  DSETP.GEU.AND P0, PT, |R4|, UR4, PT ;  /* 0x0000000404007e2a */ /* 0x000fdc000bf0e200 */
[----:B0-----:R-:W-:Y:S01]  /*5b50*/  @!P0 FMUL R16, R16, 1.175494350822287508e-38 ;  /* 0x0080000010108820 */ /* 0x001fe20000400000 */
[----:B------:R-:W-:Y:S06]  /*5b60*/  BRA `(.L_x_2317) ;  /* 0x0000000800787947 */ /* 0x000fec0003800000 */
.L_x_2312:
        /* <DEDUP_REMOVED lines=12> */
.L_x_2326:
[----:B------:R-:W4:Y:S01]  /*5c30*/  LDG.E.64 R4, desc[UR36][R4.64] ;  /* 0x0000002404047981 */ /* 0x000f22000c1e1b00 */
[----:B------:R-:W-:Y:S01]  /*5c40*/  UMOV UR4, 0xf0000000 ;  /* 0xf000000000047882 */ /* 0x000fe20000000000 */
[----:B------:R-:W-:Y:S01]  /*5c50*/  UMOV UR5, 0x380fffff ;  /* 0x380fffff00057882 */ /* 0x000fe20000000000 */
[----:B----4-:R-:W0:Y:S01]  /*5c60*/  F2F.F32.F64 R16, R4 ;  /* 0x0000000400107310 */ /* 0x010e220000301000 */
[----:B------:R-:W-:-:S14]  /*5c70*/  DSETP.GEU.AND P0, PT, |R4|, UR4, PT ;  /* 0x0000000404007e2a */ /* 0x000fdc000bf0e200 */
[----:B0-----:R-:W-:Y:S01]  /*5c80*/  @!P0 FMUL R16, R16, 1.175494350822287508e-38 ;  /* 0x0080000010108820 */ /* 0x001fe20000400000 */
[----:B------:R-:W-:Y:S06]  /*5c90*/  BRA `(.L_x_2317) ;  /* 0x00000008002c7947 */ /* 0x000fec0003800000 */
.L_x_2325:
        /* <DEDUP_REMOVED lines=25> */
.L_x_2328:
        /* <DEDUP_REMOVED lines=13> */
.L_x_2327:
[----:B------:R-:W4:Y:S02]  /*5f00*/  LDG.E.U16 R4, desc[UR36][R4.64] ;  /* 0x0000002404047981 */ /* 0x000f24000c1e1500 */
[----:B----4-:R-:W-:Y:S01]  /*5f10*/  IMAD.U32 R16, R4, 0x10000, RZ ;  /* 0x0001000004107824 */ /* 0x010fe200078e00ff */
[----:B------:R-:W-:Y:S06]  /*5f20*/  BRA `(.L_x_2317) ;  /* 0x0000000400887947 */ /* 0x000fec0003800000 */
.L_x_2324:
        /* <DEDUP_REMOVED lines=11> */
.L_x_2331:
        /* <DEDUP_REMOVED lines=20> */
.L_x_2333:
[----:B------:R-:W-:Y:S05]  /*6120*/  BSYNC.RECONVERGENT B0 ;  /* 0x0000000000007941 */ /* 0x000fea0003800200 */
.L_x_2332:
[----:B------:R-:W-:Y:S01]  /*6130*/  IMAD.SHL.U32 R0, R0, 0x100000, RZ ;  /* 0x0010000000007824 */ /* 0x000fe200078e00ff */
[----:B------:R-:W-:-:S04]  /*6140*/  LEA R3, R3, 0x3b800000, 0x17 ;  /* 0x3b80000003037811 */ /* 0x000fc800078eb8ff */
[----:B------:R-:W-:Y:S01]  /*6150*/  LOP3.LUT R16, R3, R0, R7, 0xfe, !PT ;  /* 0x0000000003107212 */ /* 0x000fe200078efe07 */
[----:B------:R-:W-:Y:S06]  /*6160*/  BRA `(.L_x_2317) ;  /* 0x0000000000f87947 */ /* 0x000fec0003800000 */
.L_x_2330:
        /* <DEDUP_REMOVED lines=20> */
.L_x_2335:
[----:B------:R-:W-:Y:S05]  /*62b0*/  BSYNC.RECONVERGENT B0 ;  /* 0x0000000000007941 */ /* 0x000fea0003800200 */
.L_x_2334:
[----:B------:R-:W-:Y:S01]  /*62c0*/  IMAD.SHL.U32 R0, R0, 0x200000, RZ ;  /* 0x0020000000007824 */ /* 0x000fe200078e00ff */
[----:B------:R-:W-:-:S04]  /*62d0*/  LEA R3, R3, 0x37800000, 0x17 ;  /* 0x3780000003037811 */ /* 0x000fc800078eb8ff */
[----:B------:R-:W-:Y:S01]  /*62e0*/  LOP3.LUT R16, R3, R0, R7, 0xfe, !PT ;  /* 0x0000000003107212 */ /* 0x000fe200078efe07 */
[----:B------:R-:W-:Y:S06]  /*62f0*/  BRA `(.L_x_2317) ;  /* 0x0000000000947947 */ /* 0x000fec0003800000 */
.L_x_2329:
        /* <DEDUP_REMOVED lines=14> */
.L_x_2316:
        /* <DEDUP_REMOVED lines=16> */
.L_x_2338:
[----:B------:R-:W-:Y:S01]  /*64e0*/  IMAD.MOV.U32 R16, RZ, RZ, RZ ;  /* 0x000000ffff107224 */ /* 0x000fe200078e00ff */
[----:B------:R-:W-:Y:S06]  /*64f0*/  BRA `(.L_x_2317) ;  /* 0x0000000000147947 */ /* 0x000fec0003800000 */
.L_x_2337:
[----:B------:R-:W4:Y:S02]  /*6500*/  LDG.E.64 R4, desc[UR36][R4.64] ;  /* 0x0000002404047981 */ /* 0x000f24000c1e1b00 */
[----:B----4-:R0:W1:Y:S01]  /*6510*/  I2F.U64 R16, R4 ;  /* 0x0000000400107312 */ /* 0x0100620000301000 */
[----:B------:R-:W-:Y:S05]  /*6520*/  BRA `(.L_x_2317) ;  /* 0x0000000000087947 */ /* 0x000fea0003800000 */
.L_x_2336:
[----:B------:R-:W4:Y:S02]  /*6530*/  LDG.E R4, desc[UR36][R4.64] ;  /* 0x0000002404047981 */ /* 0x000f24000c1e1900 */
[----:B----4-:R-:W-:-:S07]  /*6540*/  I2FP.F32.U32 R16, R4 ;  /* 0x0000000400107245 */ /* 0x010fce0000201000 */
.L_x_2317:
[----:B------:R-:W-:Y:S05]  /*6550*/  BSYNC.RECONVERGENT B6 ;  /* 0x0000000000067941 */ /* 0x000fea0003800200 */
.L_x_2311:
        /* <DEDUP_REMOVED lines=19> */
[----:B--2---:R-:W4:Y:S01]  /*6690*/  I2F.S16 R3, R3 ;  /* 0x0000000300037306 */ /* 0x004f220000101400 */
[----:B------:R-:W-:Y:S05]  /*66a0*/  BRA `(.L_x_2345) ;  /* 0x0000000c00347947 */ /* 0x000fea0003800000 */
.L_x_2343:
[----:B------:R-:W2:Y:S02]  /*66b0*/  LDG.E.U8 R3, desc[UR36][R4.64] ;  /* 0x0000002404037981 */ /* 0x000ea4000c1e1100 */
[----:B--2---:R-:W-:Y:S01]  /*66c0*/  I2FP.F32.U32 R3, R3 ;  /* 0x0000000300037245 */ /* 0x004fe20000201000 */
[----:B------:R-:W-:Y:S06]  /*66d0*/  BRA `(.L_x_2345) ;  /* 0x0000000c00287947 */ /* 0x000fec0003800000 */
.L_x_2342:
        /* <DEDUP_REMOVED lines=9> */
.L_x_2347:
[----:B------:R-:W2:Y:S02]  /*6770*/  LDG.E R3, desc[UR36][R4.64] ;  /* 0x0000002404037981 */ /* 0x000ea4000c1e1900 */
[----:B--2---:R-:W-:Y:S01]  /*6780*/  I2FP.F32.S32 R3, R3 ;  /* 0x0000000300037245 */ /* 0x004fe20000201400 */
[----:B------:R-:W-:Y:S06]  /*6790*/  BRA `(.L_x_2345) ;  /* 0x0000000800f87947 */ /* 0x000fec0003800000 */
.L_x_2346:
[----:B------:R-:W2:Y:S02]  /*67a0*/  LDG.E.U16 R3, desc[UR36][R4.64] ;  /* 0x0000002404037981 */ /* 0x000ea4000c1e1500 */
[----:B--2---:R-:W0:Y:S01]  /*67b0*/  I2F.S16 R3, R3 ;  /* 0x0000000300037306 */ /* 0x004e220000101400 */
[----:B------:R-:W-:Y:S05]  /*67c0*/  BRA `(.L_x_2345) ;  /* 0x0000000800ec7947 */ /* 0x000fea0003800000 */
.L_x_2341:
        /* <DEDUP_REMOVED lines=8> */
.L_x_2349:
[----:B------:R-:W2:Y:S02]  /*6850*/  LDG.E.U16 R3, desc[UR36][R4.64] ;  /* 0x0000002404037981 */ /* 0x000ea4000c1e1500 */
[----:B--2---:R-:W-:Y:S01]  /*6860*/  HADD2.F32 R3, -RZ, R3.H0_H0 ;  /* 0x20000003ff037230 */ /* 0x004fe20000004100 */
[----:B------:R-:W-:Y:S06]  /*6870*/  BRA `(.L_x_2345) ;  /* 0x0000000800c07947 */ /* 0x000fec0003800000 */
.L_x_2348:
        /* <DEDUP_REMOVED lines=8> */
.L_x_2351:
[----:B------:R-:W2:Y:S02]  /*6900*/  LDG.E.U16 R3, desc[UR36][R4.64] ;  /* 0x0000002404037981 */ /* 0x000ea4000c1e1500 */
[----:B--2---:R-:W-:Y:S01]  /*6910*/  HADD2.F32 R3, -RZ, R3.H0_H0 ;  /* 0x20000003ff037230 */ /* 0x004fe20000004100 */
[----:B------:R-:W-:Y:S06]  /*6920*/  BRA `(.L_x_2345) ;  /* 0x0000000800947947 */ /* 0x000fec0003800000 */
.L_x_2350:
[----:B------:R-:W2:Y:S01]  /*6930*/  LDG.E.64 R4, desc[UR36][R4.64] ;  /* 0x0000002404047981 */ /* 0x000ea2000c1e1b00 */
[----:B------:R-:W-:Y:S01]  /*6940*/  UMOV UR4, 0xf0000000 ;  /* 0xf000000000047882 */ /* 0x000fe20000000000 */
[----:B------:R-:W-:Y:S01]  /*6950*/  UMOV UR5, 0x380fffff ;  /* 0x380fffff00057882 */ /* 0x000fe20000000000 */
[----:B--2---:R-:W0:Y:S01]  /*6960*/  F2F.F32.F64 R3, R4 ;  /* 0x0000000400037310 */ /* 0x004e220000301000 */
[----:B------:R-:W-:-:S14]  /*6970*/  DSETP.GEU.AND P0, PT, |R4|, UR4, PT ;  /* 0x0000000404007e2a */ /* 0x000fdc000bf0e200 */
[----:B0-----:R-:W-:Y:S01]  /*6980*/  @!P0 FMUL R3, R3, 1.175494350822287508e-38 ;  /* 0x0080000003038820 */ /* 0x001fe20000400000 */
[----:B------:R-:W-:Y:S06]  /*6990*/  BRA `(.L_x_2345) ;  /* 0x0000000800787947 */ /* 0x000fec0003800000 */
.L_x_2340:
        /* <DEDUP_REMOVED lines=12> */
.L_x_2354:
[----:B------:R-:W2:Y:S01]  /*6a60*/  LDG.E.64 R4, desc[UR36][R4.64] ;  /* 0x0000002404047981 */ /* 0x000ea2000c1e1b00 */
[----:B------:R-:W-:Y:S01]  /*6a70*/  UMOV UR4, 0xf0000000 ;  /* 0xf000000000047882 */ /* 0x000fe20000000000 */
[----:B------:R-:W-:Y:S01]  /*6a80*/  UMOV UR5, 0x380fffff ;  /* 0x380fffff00057882 */ /* 0x000fe20000000000 */
[----:B--2---:R-:W0:Y:S01]  /*6a90*/  F2F.F32.F64 R3, R4 ;  /* 0x0000000400037310 */ /* 0x004e220000301000 */
[----:B------:R-:W-:-:S14]  /*6aa0*/  DSETP.GEU.AND P0, PT, |R4|, UR4, PT ;  /* 0x0000000404007e2a */ /* 0x000fdc000bf0e200 */
[----:B0-----:R-:W-:Y:S01]  /*6ab0*/  @!P0 FMUL R3, R3, 1.175494350822287508e-38 ;  /* 0x0080000003038820 */ /* 0x001fe20000400000 */
[----:B------:R-:W-:Y:S06]  /*6ac0*/  BRA `(.L_x_2345) ;  /* 0x00000008002c7947 */ /* 0x000fec0003800000 */
.L_x_2353:
        /* <DEDUP_REMOVED lines=25> */
.L_x_2356:
        /* <DEDUP_REMOVED lines=13> */
.L_x_2355:
[----:B------:R-:W2:Y:S02]  /*6d30*/  LDG.E.U16 R3, desc[UR36][R4.64] ;  /* 0x0000002404037981 */ /* 0x000ea4000c1e1500 */
[----:B--2---:R-:W-:Y:S01]  /*6d40*/  IMAD.U32 R3, R3, 0x10000, RZ ;  /* 0x0001000003037824 */ /* 0x004fe200078e00ff */
[----:B------:R-:W-:Y:S06]  /*6d50*/  BRA `(.L_x_2345) ;  /* 0x0000000400887947 */ /* 0x000fec0003800000 */
.L_x_2352:
        /* <DEDUP_REMOVED lines=11> */
.L_x_2359:
        /* <DEDUP_REMOVED lines=20> */
.L_x_2361:
[----:B------:R-:W-:Y:S05]  /*6f50*/  BSYNC.RECONVERGENT B0 ;  /* 0x0000000000007941 */ /* 0x000fea0003800200 */
.L_x_2360:
[----:B------:R-:W-:Y:S01]  /*6f60*/  IMAD.SHL.U32 R0, R0, 0x100000, RZ ;  /* 0x0010000000007824 */ /* 0x000fe200078e00ff */
[----:B------:R-:W-:-:S04]  /*6f70*/  LEA R3, R3, 0x3b800000, 0x17 ;  /* 0x3b80000003037811 */ /* 0x000fc800078eb8ff */
[----:B------:R-:W-:Y:S01]  /*6f80*/  LOP3.LUT R3, R3, R0, R7, 0xfe, !PT ;  /* 0x0000000003037212 */ /* 0x000fe200078efe07 */
[----:B------:R-:W-:Y:S06]  /*6f90*/  BRA `(.L_x_2345) ;  /* 0x0000000000f87947 */ /* 0x000fec0003800000 */
.L_x_2358:
        /* <DEDUP_REMOVED lines=20> */
.L_x_2363:
[----:B------:R-:W-:Y:S05]  /*70e0*/  BSYNC.RECONVERGENT B0 ;  /* 0x0000000000007941 */ /* 0x000fea0003800200 */
.L_x_2362:
[----:B------:R-:W-:Y:S01]  /*70f0*/  IMAD.SHL.U32 R0, R0, 0x200000, RZ ;  /* 0x0020000000007824 */ /* 0x000fe200078e00ff */
[----:B------:R-:W-:-:S04]  /*7100*/  LEA R3, R3, 0x37800000, 0x17 ;  /* 0x3780000003037811 */ /* 0x000fc800078eb8ff */
[----:B------:R-:W-:Y:S01]  /*7110*/  LOP3.LUT R3, R3, R0, R7, 0xfe, !PT ;  /* 0x0000000003037212 */ /* 0x000fe200078efe07 */
[----:B------:R-:W-:Y:S06]  /*7120*/  BRA `(.L_x_2345) ;  /* 0x0000000000947947 */ /* 0x000fec0003800000 */
.L_x_2357:
        /* <DEDUP_REMOVED lines=14> */
.L_x_2344:
        /* <DEDUP_REMOVED lines=16> */
.L_x_2366:
[----:B------:R-:W-:Y:S01]  /*7310*/  IMAD.MOV.U32 R3, RZ, RZ, RZ ;  /* 0x000000ffff037224 */ /* 0x000fe200078e00ff */
[----:B------:R-:W-:Y:S06]  /*7320*/  BRA `(.L_x_2345) ;  /* 0x0000000000147947 */ /* 0x000fec0003800000 */
.L_x_2365:
[----:B------:R-:W2:Y:S02]  /*7330*/  LDG.E.64 R4, desc[UR36][R4.64] ;  /* 0x0000002404047981 */ /* 0x000ea4000c1e1b00 */
[----:B--2---:R0:W2:Y:S01]  /*7340*/  I2F.U64 R3, R4 ;  /* 0x0000000400037312 */ /* 0x0040a20000301000 */
[----:B------:R-:W-:Y:S05]  /*7350*/  BRA `(.L_x_2345) ;  /* 0x0000000000087947 */ /* 0x000fea0003800000 */
.L_x_2364:
[----:B------:R-:W2:Y:S02]  /*7360*/  LDG.E R3, desc[UR36][R4.64] ;  /* 0x0000002404037981 */ /* 0x000ea4000c1e1900 */
[----:B--2---:R-:W-:-:S07]  /*7370*/  I2FP.F32.U32 R3, R3 ;  /* 0x0000000300037245 */ /* 0x004fce0000201000 */
.L_x_2345:
[----:B------:R-:W-:Y:S05]  /*7380*/  BSYNC.RECONVERGENT B6 ;  /* 0x0000000000067941 */ /* 0x000fea0003800200 */
.L_x_2339:
[----:B-1---5:R-:W-:-:S07]  /*7390*/  FMUL.FTZ R0, R16, 0.16666667163372039795 ;  /* 0x3e2aaaab10007820 */ /* 0x022fce0000410000 */
.L_x_2310:
[----:B------:R-:W-:Y:S05]  /*73a0*/  BSYNC.RECONVERGENT B7 ;  /* 0x0000000000077941 */ /* 0x000fea0003800200 */
.L_x_2309:
[----:B------:R-:W1:Y:S01]  /*73b0*/  LDC.U8 R16, c[0x0][0x3c8] ;  /* 0x0000f200ff107b82 */ /* 0x000e620000000000 */
[----:B------:R-:W-:Y:S01]  /*73c0*/  ISETP.GE.AND P4, PT, R19, R17, PT ;  /* 0x000000111300720c */ /* 0x000fe20003f86270 */
[----:B------:R-:W-:Y:S01]  /*73d0*/  BSSY.RECONVERGENT B7, `(.L_x_2367) ;  /* 0x00002bf000077945 */ /* 0x000fe20003800200 */
[----:B--2---:R-:W-:-:S03]  /*73e0*/  FSETP.GEU.FTZ.AND P0, PT, |R25|, 3, PT ;  /* 0x404000001900780b */ /* 0x004fc60003f1e200 */
[----:B------:R-:W-:Y:S01]  /*73f0*/  BSSY.RELIABLE B6, `(.L_x_2368) ;  /* 0x00001d8000067945 */ /* 0x000fe20003800100 */
[----:B0--3--:R-:W-:Y:S02]  /*7400*/  FSETP.GEU.FTZ.AND P1, PT, |R22|, 3, PT ;  /* 0x404000001600780b */ /* 0x009fe40003f3e200 */
[----:B------:R-:W-:Y:S02]  /*7410*/  FSETP.GEU.FTZ.AND P2, PT, |R18|, 3, PT ;  /* 0x404000001200780b */ /* 0x000fe40003f5e200 */
[----:B----4-:R-:W-:Y:S02]  /*7420*/  FSETP.GEU.FTZ.AND P3, PT, |R3|, 3, PT ;  /* 0x404000000300780b */ /* 0x010fe40003f7e200 */
[----:B------:R-:W-:Y:S02]  /*7430*/  FSEL R26, R26, RZ, !P0 ;  /* 0x000000ff1a1a7208 */ /* 0x000fe40004000000 */
[----:B------:R-:W-:Y:S02]  /*7440*/  FSEL R22, R23, RZ, !P1 ;  /* 0x000000ff17167208 */ /* 0x000fe40004800000 */
[----:B------:R-:W-:-:S02]  /*7450*/  FSEL R24, R24, RZ, !P2 ;  /* 0x000000ff18187208 */ /* 0x000fc40005000000 */
[----:B------:R-:W-:Y:S01]  /*7460*/  FSEL R18, R0, RZ, !P3 ;  /* 0x000000ff00127208 */ /* 0x000fe20005800000 */
[----:B------:R-:W-:Y:S06]  /*7470*/  @P4 BRA `(.L_x_2369) ;  /* 0x0000001c00304947 */ /* 0x000fec0003800000 */
[----:B------:R-:W0:Y:S01]  /*7480*/  LDCU UR4, c[0x0][0x3cc] ;  /* 0x00007980ff0477ac */ /* 0x000e220008000800 */
[----:B------:R-:W2:Y:S01]  /*7490*/  LDC.64 R8, c[0x0][0x3a0] ;  /* 0x0000e800ff087b82 */ /* 0x000ea20000000a00 */
[----:B------:R-:W-:Y:S01]  /*74a0*/  IMAD R0, R2, 0x200, R19 ;  /* 0x0000020002007824 */ /* 0x000fe200078e0213 */
[----:B-1----:R-:W-:Y:S01]  /*74b0*/  PRMT R4, R16, 0x9910, RZ ;  /* 0x0000991010047816 */ /* 0x002fe200000000ff */
[----:B------:R-:W-:Y:S02]  /*74c0*/  VIADD R19, R19, 0x80 ;  /* 0x0000008013137836 */ /* 0x000fe40000000000 */
[----:B0-----:R-:W-:Y:S02]  /*74d0*/  IMAD R3, R0, UR4, RZ ;  /* 0x0000000400037c24 */ /* 0x001fe4000f8e02ff */
        /* <DEDUP_REMOVED lines=13> */
[----:B------:R-:W0:Y:S02]  /*75b0*/  F2I.FTZ.TRUNC.NTZ R3, R26 ;  /* 0x0000001a00037305 */ /* 0x000e24000021f100 */
[----:B0-----:R0:W-:Y:S01]  /*75c0*/  STG.E.U8 desc[UR36][R8.64], R3 ;  /* 0x0000000308007986 */ /* 0x0011e2000c101124 */
[----:B------:R-:W-:Y:S05]  /*75d0*/  BRA `(.L_x_2375) ;  /* 0x0000000c003c7947 */ /* 0x000fea0003800000 */
.L_x_2373:
[----:B------:R-:W0:Y:S02]  /*75e0*/  F2I.S64.TRUNC R26, R26 ;  /* 0x0000001a001a7311 */ /* 0x000e24000020d900 */
[----:B0-----:R-:W-:-:S05]  /*75f0*/  IMAD.MOV.U32 R3, RZ, RZ, R26 ;  /* 0x000000ffff037224 */ /* 0x001fca00078e001a */
[----:B------:R0:W-:Y:S01]  /*7600*/  STG.E.U8 desc[UR36][R8.64], R3 ;  /* 0x0000000308007986 */ /* 0x0001e2000c101124 */
[----:B------:R-:W-:Y:S05]  /*7610*/  BRA `(.L_x_2375) ;  /* 0x0000000c002c7947 */ /* 0x000fea0003800000 */
.L_x_2372:
[----:B------:R-:W-:-:S13]  /*7620*/  ISETP.NE.AND P0, PT, R0, 0x2, PT ;  /* 0x000000020000780c */ /* 0x000fda0003f05270 */
[----:B------:R-:W-:Y:S05]  /*7630*/  @!P0 BRA `(.L_x_2376) ;  /* 0x0000000000288947 */ /* 0x000fea0003800000 */
[----:B------:R-:W-:-:S13]  /*7640*/  ISETP.NE.AND P0, PT, R0, 0x3, PT ;  /* 0x000000030000780c */ /* 0x000fda0003f05270 */
[----:B------:R-:W-:Y:S05]  /*7650*/  @!P0 BRA `(.L_x_2377) ;  /* 0x0000000000148947 */ /* 0x000fea0003800000 */
[----:B------:R-:W-:-:S13]  /*7660*/  ISETP.NE.AND P0, PT, R0, 0x4, PT ;  /* 0x000000040000780c */ /* 0x000fda0003f05270 */
[----:B------:R-:W-:Y:S05]  /*7670*/  @P0 BRA `(.L_x_2374) ;  /* 0x0000000800800947 */ /* 0x000fea0003800000 */
[----:B------:R-:W0:Y:S02]  /*7680*/  F2I.S64.TRUNC R26, R26 ;  /* 0x0000001a001a7311 */ /* 0x000e24000020d900 */
[----:B0-----:R0:W-:Y:S01]  /*7690*/  STG.E.64 desc[UR36][R8.64], R26 ;  /* 0x0000001a08007986 */ /* 0x0011e2000c101b24 */
[----:B------:R-:W-:Y:S05]  /*76a0*/  BRA `(.L_x_2375) ;  /* 0x0000000c00087947 */ /* 0x000fea0003800000 */
.L_x_2377:
[----:B------:R-:W0:Y:S02]  /*76b0*/  F2I.FTZ.TRUNC.NTZ R3, R26 ;  /* 0x0000001a00037305 */ /* 0x000e24000021f100 */
[----:B0-----:R0:W-:Y:S01]  /*76c0*/  STG.E desc[UR36][R8.64], R3 ;  /* 0x0000000308007986 */ /* 0x0011e2000c101924 */
[----:B------:R-:W-:Y:S05]  /*76d0*/  BRA `(.L_x_2375) ;  /* 0x0000000800fc7947 */ /* 0x000fea0003800000 */
.L_x_2376:
[----:B------:R-:W0:Y:S02]  /*76e0*/  F2I.FTZ.TRUNC.NTZ R3, R26 ;  /* 0x0000001a00037305 */ /* 0x000e24000021f100 */
[----:B0-----:R0:W-:Y:S01]  /*76f0*/  STG.E.U16 desc[UR36][R8.64], R3 ;  /* 0x0000000308007986 */ /* 0x0011e2000c101524 */
[----:B------:R-:W-:Y:S05]  /*7700*/  BRA `(.L_x_2375) ;  /* 0x0000000800f07947 */ /* 0x000fea0003800000 */
.L_x_2371:
[----:B------:R-:W-:-:S13]  /*7710*/  ISETP.GT.AND P0, PT, R0, 0x6, PT ;  /* 0x000000060000780c */ /* 0x000fda0003f04270 */
[----:B------:R-:W-:Y:S05]  /*7720*/  @P0 BRA `(.L_x_2378) ;  /* 0x0000000000240947 */ /* 0x000fea0003800000 */
[----:B------:R-:W-:-:S13]  /*7730*/  ISETP.NE.AND P0, PT, R0, 0x5, PT ;  /* 0x000000050000780c */ /* 0x000fda0003f05270 */
[----:B------:R-:W-:Y:S05]  /*7740*/  @!P0 BRA `(.L_x_2379) ;  /* 0x0000000000108947 */ /* 0x000fea0003800000 */
[----:B------:R-:W-:-:S13]  /*7750*/  ISETP.NE.AND P0, PT, R0, 0x6, PT ;  /* 0x000000060000780c */ /* 0x000fda0003f05270 */
[----:B------:R-:W-:Y:S05]  /*7760*/  @P0 BRA `(.L_x_2374) ;  /* 0x0000000800440947 */ /* 0x000fea0003800000 */
[----:B------:R0:W-:Y:S01]  /*7770*/  STG.E desc[UR36][R8.64], R26 ;  /* 0x0000001a08007986 */ /* 0x0001e2000c101924 */
[----:B------:R-:W-:Y:S05]  /*7780*/  BRA `(.L_x_2375) ;  /* 0x0000000800d07947 */ /* 0x000fea0003800000 */
.L_x_2379:
[----:B------:R-:W-:-:S05]  /*7790*/  F2FP.F16.F32.PACK_AB R26, RZ, R26 ;  /* 0x0000001aff1a723e */ /* 0x000fca00000000ff */
[----:B------:R0:W-:Y:S01]  /*77a0*/  STG.E.U16 desc[UR36][R8.64], R26 ;  /* 0x0000001a08007986 */ /* 0x0001e2000c101524 */
[----:B------:R-:W-:Y:S05]  /*77b0*/  BRA `(.L_x_2375) ;  /* 0x0000000800c47947 */ /* 0x000fea0003800000 */
.L_x_2378:
[----:B------:R-:W-:-:S13]  /*77c0*/  ISETP.NE.AND P0, PT, R0, 0x7, PT ;  /* 0x000000070000780c */ /* 0x000fda0003f05270 */
[----:B------:R-:W-:Y:S05]  /*77d0*/  @!P0 BRA `(.L_x_2380) ;  /* 0x00000000002c8947 */ /* 0x000fea0003800000 */
[----:B------:R-:W-:-:S13]  /*77e0*/  ISETP.NE.AND P0, PT, R0, 0x8, PT ;  /* 0x000000080000780c */ /* 0x000fda0003f05270 */
[----:B------:R-:W-:Y:S05]  /*77f0*/  @!P0 BRA `(.L_x_2381) ;  /* 0x0000000000148947 */ /* 0x000fea0003800000 */
[----:B------:R-:W-:-:S13]  /*7800*/  ISETP.NE.AND P0, PT, R0, 0x9, PT ;  /* 0x000000090000780c */ /* 0x000fda0003f05270 */
[----:B------:R-:W-:Y:S05]  /*7810*/  @P0 BRA `(.L_x_2374) ;  /* 0x0000000800180947 */ /* 0x000fea0003800000 */
[----:B------:R-:W-:-:S05]  /*7820*/  IMAD.MOV.U32 R27, RZ, RZ, RZ ;  /* 0x000000ffff1b7224 */ /* 0x000fca00078e00ff */
[----:B------:R0:W-:Y:S01]  /*7830*/  STG.E.64 desc[UR36][R8.64], R26 ;  /* 0x0000001a08007986 */ /* 0x0001e2000c101b24 */
[----:B------:R-:W-:Y:S05]  /*7840*/  BRA `(.L_x_2375) ;  /* 0x0000000800a07947 */ /* 0x000fea0003800000 */
.L_x_2381:
[----:B------:R-:W-:-:S04]  /*7850*/  F2FP.F16.F32.PACK_AB R3, RZ, R26 ;  /* 0x0000001aff03723e */ /* 0x000fc800000000ff */
[----:B------:R-:W-:-:S05]  /*7860*/  PRMT R3, R3, 0x5410, RZ ;  /* 0x0000541003037816 */ /* 0x000fca00000000ff */
[----:B------:R0:W-:Y:S01]  /*7870*/  STG.E desc[UR36][R8.64], R3 ;  /* 0x0000000308007986 */ /* 0x0001e2000c101924 */
[----:B------:R-:W-:Y:S05]  /*7880*/  BRA `(.L_x_2375) ;  /* 0x0000000800907947 */ /* 0x000fea0003800000 */
.L_x_2380:
[----:B------:R-:W-:-:S06]  /*7890*/  FMUL.FTZ R4, R26, 1 ;  /* 0x3f8000001a047820 */ /* 0x000fcc0000410000 */
[----:B------:R-:W0:Y:S02]  /*78a0*/  F2F.F64.F32 R4, R4 ;  /* 0x0000000400047310 */ /* 0x000e240000201800 */
[----:B0-----:R0:W-:Y:S01]  /*78b0*/  STG.E.64 desc[UR36][R8.64], R4 ;  /* 0x0000000408007986 */ /* 0x0011e2000c101b24 */
[----:B------:R-:W-:Y:S05]  /*78c0*/  BRA `(.L_x_2375) ;  /* 0x0000000800807947 */ /* 0x000fea0003800000 */
.L_x_2370:
        /* <DEDUP_REMOVED lines=8> */
[----:B------:R-:W-:-:S04]  /*7950*/  FSETP.NEU.FTZ.AND P0, PT, R26, RZ, PT ;  /* 0x000000ff1a00720b */ /* 0x000fc80003f1d000 */
[----:B------:R-:W-:-:S05]  /*7960*/  SEL R3, RZ, 0x1, !P0 ;  /* 0x00000001ff037807 */ /* 0x000fca0004000000 */
[----:B------:R0:W-:Y:S01]  /*7970*/  STG.E.U8 desc[UR36][R8.64], R3 ;  /* 0x0000000308007986 */ /* 0x0001e2000c101124 */
[----:B------:R-:W-:Y:S05]  /*7980*/  BRA `(.L_x_2375) ;  /* 0x0000000800507947 */ /* 0x000fea0003800000 */
.L_x_2384:
[----:B------:R-:W-:Y:S01]  /*7990*/  FMUL.FTZ R4, R26, 1 ;  /* 0x3f8000001a047820 */ /* 0x000fe20000410000 */
[----:B------:R-:W-:-:S05]  /*79a0*/  CS2R R6, SRZ ;  /* 0x0000000000067805 */ /* 0x000fca000001ff00 */
[----:B------:R-:W0:Y:S02]  /*79b0*/  F2F.F64.F32 R4, R4 ;  /* 0x0000000400047310 */ /* 0x000e240000201800 */
[----:B0-----:R0:W-:Y:S01]  /*79c0*/  STG.E.128 desc[UR36][R8.64], R4 ;  /* 0x0000000408007986 */ /* 0x0011e2000c101d24 */
[----:B------:R-:W-:Y:S05]  /*79d0*/  BRA `(.L_x_2375) ;  /* 0x00000008003c7947 */ /* 0x000fea0003800000 */
.L_x_2383:
[----:B------:R-:W-:-:S13]  /*79e0*/  ISETP.NE.AND P0, PT, R0, 0xf, PT ;  /* 0x0000000f0000780c */ /* 0x000fda0003f05270 */
[----:B------:R-:W-:Y:S05]  /*79f0*/  @!P0 BRA `(.L_x_2385) ;  /* 0x0000000000988947 */ /* 0x000fea0003800000 */
[----:B------:R-:W-:-:S13]  /*7a00*/  ISETP.NE.AND P0, PT, R0, 0x17, PT ;  /* 0x000000170000780c */ /* 0x000fda0003f05270 */
[----:B------:R-:W-:Y:S05]  /*7a10*/  @!P0 BRA `(.L_x_2386) ;  /* 0x0000000000488947 */ /* 0x000fea0003800000 */
[----:B------:R-:W-:-:S13]  /*7a20*/  ISETP.NE.AND P0, PT, R0, 0x18, PT ;  /* 0x000000180000780c */ /* 0x000fda0003f05270 */
[----:B------:R-:W-:Y:S05]  /*7a30*/  @P0 BRA `(.L_x_2374) ;  /* 0x0000000400900947 */ /* 0x000fea0003800000 */
[----:B------:R-:W-:Y:S01]  /*7a40*/  LOP3.LUT R4, R26, 0x7fffffff, RZ, 0xc0, !PT ;  /* 0x7fffffff1a047812 */ /* 0x000fe200078ec0ff */
[----:B------:R-:W-:Y:S01]  /*7a50*/  BSSY.RECONVERGENT B0, `(.L_x_2387) ;  /* 0x000000b000007945 */ /* 0x000fe20003800200 */
[----:B------:R-:W-:Y:S01]  /*7a60*/  SHF.R.U32.HI R5, RZ, 0x18, R26 ;  /* 0x00000018ff057819 */ /* 0x000fe2000001161a */
[----:B------:R-:W-:Y:S01]  /*7a70*/  IMAD.MOV.U32 R0, RZ, RZ, 0x7f ;  /* 0x0000007fff007424 */ /* 0x000fe200078e00ff */
        /* <DEDUP_REMOVED lines=8> */
.L_x_2388:
[----:B------:R-:W-:Y:S05]  /*7b00*/  BSYNC.RECONVERGENT B0 ;  /* 0x0000000000007941 */ /* 0x000fea0003800200 */
.L_x_2387:
[----:B------:R-:W-:-:S05]  /*7b10*/  LOP3.LUT R5, R0, 0x80, R5, 0xf8, !PT ;  /* 0x0000008000057812 */ /* 0x000fca00078ef805 */
[----:B------:R0:W-:Y:S01]  /*7b20*/  STG.E.U8 desc[UR36][R8.64], R5 ;  /* 0x0000000508007986 */ /* 0x0001e2000c101124 */
[----:B------:R-:W-:Y:S05]  /*7b30*/  BRA `(.L_x_2375) ;  /* 0x0000000400e47947 */ /* 0x000fea0003800000 */
.L_x_2386:
        /* <DEDUP_REMOVED lines=14> */
.L_x_2390:
[----:B------:R-:W-:Y:S05]  /*7c20*/  BSYNC.RECONVERGENT B0 ;  /* 0x0000000000007941 */ /* 0x000fea0003800200 */
.L_x_2389:
[----:B------:R-:W-:-:S05]  /*7c30*/  LOP3.LUT R3, R0, 0x80, R5, 0xf8, !PT ;  /* 0x0000008000037812 */ /* 0x000fca00078ef805 */
[----:B------:R0:W-:Y:S01]  /*7c40*/  STG.E.U8 desc[UR36][R8.64], R3 ;  /* 0x0000000308007986 */ /* 0x0001e2000c101124 */
[----:B------:R-:W-:Y:S05]  /*7c50*/  BRA `(.L_x_2375) ;  /* 0x00000004009c7947 */ /* 0x000fea0003800000 */
.L_x_2385:
[----:B------:R-:W-:-:S05]  /*7c60*/  F2FP.BF16.F32.PACK_AB R26, RZ, R26 ;  /* 0x0000001aff1a723e */ /* 0x000fca00000010ff */
[----:B------:R0:W-:Y:S01]  /*7c70*/  STG.E.U16 desc[UR36][R8.64], R26 ;  /* 0x0000001a08007986 */ /* 0x0001e2000c101524 */
[----:B------:R-:W-:Y:S05]  /*7c80*/  BRA `(.L_x_2375) ;  /* 0x0000000400907947 */ /* 0x000fea0003800000 */
.L_x_2382:
        /* <DEDUP_REMOVED lines=8> */
[----:B------:R-:W0:Y:S02]  /*7d10*/  F2I.FTZ.U32.TRUNC.NTZ R3, R26 ;  /* 0x0000001a00037305 */ /* 0x000e24000021f000 */
[----:B0-----:R1:W-:Y:S01]  /*7d20*/  STG.E.U16 desc[UR36][R8.64], R3 ;  /* 0x0000000308007986 */ /* 0x0013e2000c101524 */
[----:B------:R-:W-:Y:S05]  /*7d30*/  BRA `(.L_x_2375) ;  /* 0x0000000400647947 */ /* 0x000fea0003800000 */
.L_x_2393:
[----:B------:R-:W-:Y:S01]  /*7d40*/  LOP3.LUT R0, R26, 0x7fffffff, RZ, 0xc0, !PT ;  /* 0x7fffffff1a007812 */ /* 0x000fe200078ec0ff */
[----:B------:R-:W-:Y:S01]  /*7d50*/  BSSY.RECONVERGENT B0, `(.L_x_2394) ;  /* 0x0000013000007945 */ /* 0x000fe20003800200 */
[----:B------:R-:W-:Y:S02]  /*7d60*/  IMAD.MOV.U32 R4, RZ, RZ, 0x80 ;  /* 0x00000080ff047424 */ /* 0x000fe400078e00ff */
        /* <DEDUP_REMOVED lines=9> */
.L_x_2396:
[----:B------:R-:W-:-:S04]  /*7e00*/  SHF.R.U32.HI R0, RZ, 0x14, R26 ;  /* 0x00000014ff007819 */ /* 0x000fc8000001161a */
[----:B------:R-:W-:-:S04]  /*7e10*/  LOP3.LUT R3, R0, 0x1, RZ, 0xc0, !PT ;  /* 0x0000000100037812 */ /* 0x000fc800078ec0ff */
[----:B------:R-:W-:-:S04]  /*7e20*/  IADD3 R0, PT, PT, R26, 0x487ffff, R3 ;  /* 0x0487ffff1a007810 */ /* 0x000fc80007ffe003 */
[----:B------:R-:W-:-:S04]  /*7e30*/  SHF.R.U32.HI R0, RZ, 0x14, R0 ;  /* 0x00000014ff007819 */ /* 0x000fc80000011600 */
[----:B------:R-:W-:-:S07]  /*7e40*/  LOP3.LUT R0, R0, 0xff, RZ, 0xc0, !PT ;  /* 0x000000ff00007812 */ /* 0x000fce00078ec0ff */
.L_x_2397:
[----:B------:R-:W-:-:S04]  /*7e50*/  SHF.R.U32.HI R3, RZ, 0x18, R26 ;  /* 0x00000018ff037819 */ /* 0x000fc8000001161a */
[----:B------:R-:W-:-:S04]  /*7e60*/  LOP3.LUT R0, R0, 0x80, R3, 0xf8, !PT ;  /* 0x0000008000007812 */ /* 0x000fc800078ef803 */
[----:B------:R-:W-:-:S07]  /*7e70*/  PRMT R4, R0, 0x7610, R4 ;  /* 0x0000761000047816 */ /* 0x000fce0000000004 */
.L_x_2395:
[----:B------:R-:W-:Y:S05]  /*7e80*/  BSYNC.RECONVERGENT B0 ;  /* 0x0000000000007941 */ /* 0x000fea0003800200 */
.L_x_2394:
[----:B------:R2:W-:Y:S01]  /*7e90*/  STG.E.U8 desc[UR36][R8.64], R4 ;  /* 0x0000000408007986 */ /* 0x0005e2000c101124 */
[----:B------:R-:W-:Y:S05]  /*7ea0*/  BRA `(.L_x_2375) ;  /* 0x0000000400087947 */ /* 0x000fea0003800000 */
.L_x_2392:
        /* <DEDUP_REMOVED lines=12> */
.L_x_2400:
[----:B------:R-:W-:-:S04]  /*7f70*/  SHF.R.U32.HI R0, RZ, 0x15, R26 ;  /* 0x00000015ff007819 */ /* 0x000fc8000001161a */
[----:B------:R-:W-:-:S04]  /*7f80*/  LOP3.LUT R3, R0, 0x1, RZ, 0xc0, !PT ;  /* 0x0000000100037812 */ /* 0x000fc800078ec0ff */
[----:B------:R-:W-:-:S04]  /*7f90*/  IADD3 R0, PT, PT, R26, 0x88fffff, R3 ;  /* 0x088fffff1a007810 */ /* 0x000fc80007ffe003 */
[----:B------:R-:W-:-:S04]  /*7fa0*/  SHF.R.U32.HI R0, RZ, 0x15, R0 ;  /* 0x00000015ff007819 */ /* 0x000fc80000011600 */
[----:B------:R-:W-:-:S07]  /*7fb0*/  LOP3.LUT R0, R0, 0xff, RZ, 0xc0, !PT ;  /* 0x000000ff00007812 */ /* 0x000fce00078ec0ff */
.L_x_2401:
[----:B------:R-:W-:-:S04]  /*7fc0*/  SHF.R.U32.HI R3, RZ, 0x18, R26 ;  /* 0x00000018ff037819 */ /* 0x000fc8000001161a */
[----:B------:R-:W-:-:S04]  /*7fd0*/  LOP3.LUT R0, R0, 0x80, R3, 0xf8, !PT ;  /* 0x0000008000007812 */ /* 0x000fc800078ef803 */
[----:B------:R-:W-:-:S07]  /*7fe0*/  PRMT R4, R0, 0x7610, R4 ;  /* 0x0000761000047816 */ /* 0x000fce0000000004 */
.L_x_2399:
[----:B------:R-:W-:Y:S05]  /*7ff0*/  BSYNC.RECONVERGENT B0 ;  /* 0x0000000000007941 */ /* 0x000fea0003800200 */
.L_x_2398:
[----:B------:R0:W-:Y:S01]  /*8000*/  STG.E.U8 desc[UR36][R8.64], R4 ;  /* 0x0000000408007986 */ /* 0x0001e2000c101124 */
[----:B------:R-:W-:Y:S05]  /*8010*/  BRA `(.L_x_2375) ;  /* 0x0000000000ac7947 */ /* 0x000fea0003800000 */
.L_x_2391:
[----:B------:R-:W-:-:S13]  /*8020*/  ISETP.NE.AND P0, PT, R0, 0x1c, PT ;  /* 0x0000001c0000780c */ /* 0x000fda0003f05270 */
[----:B------:R-:W-:Y:S05]  /*8030*/  @!P0 BRA `(.L_x_2402) ;  /* 0x00000000009c8947 */ /* 0x000fea0003800000 */
[----:B------:R-:W-:-:S13]  /*8040*/  ISETP.NE.AND P0, PT, R0, 0x1d, PT ;  /* 0x0000001d0000780c */ /* 0x000fda0003f05270 */
[----:B------:R-:W-:Y:S05]  /*8050*/  @!P0 BRA `(.L_x_2403) ;  /* 0x0000000000888947 */ /* 0x000fea0003800000 */
[----:B------:R-:W-:-:S13]  /*8060*/  ISETP.NE.AND P0, PT, R0, 0x2c, PT ;  /* 0x0000002c0000780c */ /* 0x000fda0003f05270 */
[----:B------:R-:W-:Y:S05]  /*8070*/  @!P0 BRA `(.L_x_2404) ;  /* 0x0000000000448947 */ /* 0x000fea0003800000 */
.L_x_2374:
        /* <DEDUP_REMOVED lines=16> */
.L_x_2405:
[----:B------:R-:W-:Y:S05]  /*8180*/  BRA `(.L_x_2375) ;  /* 0x0000000000507947 */ /* 0x000fea0003800000 */
.L_x_2404:
        /* <DEDUP_REMOVED lines=15> */
.L_x_2403:
[----:B------:R-:W0:Y:S02]  /*8280*/  F2I.U64.TRUNC R26, R26 ;  /* 0x0000001a001a7311 */ /* 0x000e24000020d800 */
[----:B0-----:R4:W-:Y:S01]  /*8290*/  STG.E.64 desc[UR36][R8.64], R26 ;  /* 0x0000001a08007986 */ /* 0x0019e2000c101b24 */
[----:B------:R-:W-:Y:S05]  /*82a0*/  BRA `(.L_x_2375) ;  /* 0x0000000000087947 */ /* 0x000fea0003800000 */
.L_x_2402:
[----:B------:R-:W0:Y:S02]  /*82b0*/  F2I.FTZ.U32.TRUNC.NTZ R3, R26 ;  /* 0x0000001a00037305 */ /* 0x000e24000021f000 */
[----:B0-----:R3:W-:Y:S02]  /*82c0*/  STG.E desc[UR36][R8.64], R3 ;  /* 0x0000000308007986 */ /* 0x0017e4000c101924 */
.L_x_2375:
[----:B------:R-:W-:-:S13]  /*82d0*/  ISETP.GE.AND P0, PT, R19, R17, PT ;  /* 0x000000111300720c */ /* 0x000fda0003f06270 */
[----:B------:R-:W-:Y:S05]  /*82e0*/  @P0 BREAK.RELIABLE B6 ;  /* 0x0000000000060942 */ /* 0x000fea0003800100 */
        /* <DEDUP_REMOVED lines=22> */
.L_x_2410:
[----:B------:R-:W0:Y:S02]  /*8450*/  F2I.S64.TRUNC R22, R22 ;  /* 0x0000001600167311 */ /* 0x000e24000020d900 */
[----:B0-----:R-:W-:-:S05]  /*8460*/  IMAD.MOV.U32 R3, RZ, RZ, R22 ;  /* 0x000000ffff037224 */ /* 0x001fca00078e0016 */
[----:B------:R0:W-:Y:S01]  /*8470*/  STG.E.U8 desc[UR36][R8.64], R3 ;  /* 0x0000000308007986 */ /* 0x0001e2000c101124 */
[----:B------:R-:W-:Y:S05]  /*8480*/  BRA `(.L_x_2412) ;  /* 0x0000000c00287947 */ /* 0x000fea0003800000 */
.L_x_2409:
        /* <DEDUP_REMOVED lines=9> */
.L_x_2414:
[----:B------:R-:W0:Y:S02]  /*8520*/  F2I.FTZ.TRUNC.NTZ R3, R22 ;  /* 0x0000001600037305 */ /* 0x000e24000021f100 */
[----:B0-----:R0:W-:Y:S01]  /*8530*/  STG.E desc[UR36][R8.64], R3 ;  /* 0x0000000308007986 */ /* 0x0011e2000c101924 */
[----:B------:R-:W-:Y:S05]  /*8540*/  BRA `(.L_x_2412) ;  /* 0x0000000800f87947 */ /* 0x000fea0003800000 */
.L_x_2413:
[----:B------:R-:W0:Y:S02]  /*8550*/  F2I.FTZ.TRUNC.NTZ R3, R22 ;  /* 0x0000001600037305 */ /* 0x000e24000021f100 */
[----:B0-----:R0:W-:Y:S01]  /*8560*/  STG.E.U16 desc[UR36][R8.64], R3 ;  /* 0x0000000308007986 */ /* 0x0011e2000c101524 */
[----:B------:R-:W-:Y:S05]  /*8570*/  BRA `(.L_x_2412) ;  /* 0x0000000800ec7947 */ /* 0x000fea0003800000 */
.L_x_2408:
        /* <DEDUP_REMOVED lines=8> */
.L_x_2416:
[----:B------:R-:W-:-:S05]  /*8600*/  F2FP.F16.F32.PACK_AB R22, RZ, R22 ;  /* 0x00000016ff16723e */ /* 0x000fca00000000ff */
[----:B------:R0:W-:Y:S01]  /*8610*/  STG.E.U16 desc[UR36][R8.64], R22 ;  /* 0x0000001608007986 */ /* 0x0001e2000c101524 */
[----:B------:R-:W-:Y:S05]  /*8620*/  BRA `(.L_x_2412) ;  /* 0x0000000800c07947 */ /* 0x000fea0003800000 */
.L_x_2415:
        /* <DEDUP_REMOVED lines=9> */
.L_x_2418:
[----:B------:R-:W-:-:S04]  /*86c0*/  F2FP.F16.F32.PACK_AB R3, RZ, R22 ;  /* 0x00000016ff03723e */ /* 0x000fc800000000ff */
[----:B------:R-:W-:-:S05]  /*86d0*/  PRMT R3, R3, 0x5410, RZ ;  /* 0x0000541003037816 */ /* 0x000fca00000000ff */
[----:B------:R2:W-:Y:S01]  /*86e0*/  STG.E desc[UR36][R8.64], R3 ;  /* 0x0000000308007986 */ /* 0x0005e2000c101924 */
[----:B------:R-:W-:Y:S05]  /*86f0*/  BRA `(.L_x_2412) ;  /* 0x00000008008c7947 */ /* 0x000fea0003800000 */
.L_x_2417:
[----:B------:R-:W-:-:S06]  /*8700*/  FMUL.FTZ R4, R22, 1 ;  /* 0x3f80000016047820 */ /* 0x000fcc0000410000 */
[----:B------:R-:W0:Y:S02]  /*8710*/  F2F.F64.F32 R4, R4 ;  /* 0x0000000400047310 */ /* 0x000e240000201800 */
[----:B0-----:R4:W-:Y:S01]  /*8720*/  STG.E.64 desc[UR36][R8.64], R4 ;  /* 0x0000000408007986 */ /* 0x0019e2000c101b24 */
[----:B------:R-:W-:Y:S05]  /*8730*/  BRA `(.L_x_2412) ;  /* 0x00000008007c7947 */ /* 0x000fea0003800000 */
.L_x_2407:
        /* <DEDUP_REMOVED lines=13> */
.L_x_2422:
        /* <DEDUP_REMOVED lines=16> */
.L_x_2425:
[----:B------:R-:W-:-:S04]  /*8910*/  SHF.R.U32.HI R22, RZ, 0x18, R22 ;  /* 0x00000018ff167819 */ /* 0x000fc80000011616 */
[----:B------:R-:W-:-:S04]  /*8920*/  LOP3.LUT R3, R3, 0x80, R22, 0xf8, !PT ;  /* 0x0000008003037812 */ /* 0x000fc800078ef816 */
[----:B------:R-:W-:-:S07]  /*8930*/  PRMT R4, R3, 0x7610, R4 ;  /* 0x0000761003047816 */ /* 0x000fce0000000004 */
.L_x_2424:
[----:B------:R-:W-:Y:S05]  /*8940*/  BSYNC.RECONVERGENT B0 ;  /* 0x0000000000007941 */ /* 0x000fea0003800200 */
.L_x_2423:
[----:B------:R0:W-:Y:S01]  /*8950*/  STG.E.U8 desc[UR36][R8.64], R4 ;  /* 0x0000000408007986 */ /* 0x0001e2000c101124 */
[----:B------:R-:W-:Y:S05]  /*8960*/  BRA `(.L_x_2412) ;  /* 0x0000000400f07947 */ /* 0x000fea0003800000 */
.L_x_2421:
        /* <DEDUP_REMOVED lines=16> */
.L_x_2428:
[----:B------:R-:W-:-:S04]  /*8a70*/  SHF.R.U32.HI R22, RZ, 0x18, R22 ;  /* 0x00000018ff167819 */ /* 0x000fc80000011616 */
[----:B------:R-:W-:-:S04]  /*8a80*/  LOP3.LUT R3, R3, 0x80, R22, 0xf8, !PT ;  /* 0x0000008003037812 */ /* 0x000fc800078ef816 */
[----:B------:R-:W-:-:S07]  /*8a90*/  PRMT R4, R3, 0x7610, R4 ;  /* 0x0000761003047816 */ /* 0x000fce0000000004 */
.L_x_2427:
[----:B------:R-:W-:Y:S05]  /*8aa0*/  BSYNC.RECONVERGENT B0 ;  /* 0x0000000000007941 */ /* 0x000fea0003800200 */
.L_x_2426:
[----:B------:R0:W-:Y:S01]  /*8ab0*/  STG.E.U8 desc[UR36][R8.64], R4 ;  /* 0x0000000408007986 */ /* 0x0001e2000c101124 */
[----:B------:R-:W-:Y:S05]  /*8ac0*/  BRA `(.L_x_2412) ;  /* 0x0000000400987947 */ /* 0x000fea0003800000 */
.L_x_2420:
[----:B------:R-:W-:-:S13]  /*8ad0*/  ISETP.NE.AND P0, PT, R0, 0x1c, PT ;  /* 0x0000001c0000780c */ /* 0x000fda0003f05270 */
[----:B------:R-:W-:Y:S05]  /*8ae0*/  @!P0 BRA `(.L_x_2429) ;  /* 0x0000000000588947 */ /* 0x000fea0003800000 */
[----:B------:R-:W-:-:S13]  /*8af0*/  ISETP.NE.AND P0, PT, R0, 0x1d, PT ;  /* 0x0000001d0000780c */ /* 0x000fda0003f05270 */
[----:B------:R-:W-:Y:S05]  /*8b00*/  @!P0 BRA `(.L_x_2430) ;  /* 0x0000000000448947 */ /* 0x000fea0003800000 */
[----:B------:R-:W-:-:S13]  /*8b10*/  ISETP.NE.AND P0, PT, R0, 0x2c, PT ;  /* 0x0000002c0000780c */ /* 0x000fda0003f05270 */
[----:B------:R-:W-:Y:S05]  /*8b20*/  @P0 BRA `(.L_x_2411) ;  /* 0x0000000000a80947 */ /* 0x000fea0003800000 */
        /* <DEDUP_REMOVED lines=15> */
.L_x_2430:
[----:B------:R-:W0:Y:S02]  /*8c20*/  F2I.U64.TRUNC R22, R22 ;  /* 0x0000001600167311 */ /* 0x000e24000020d800 */
[----:B0-----:R0:W-:Y:S01]  /*8c30*/  STG.E.64 desc[UR36][R8.64], R22 ;  /* 0x0000001608007986 */ /* 0x0011e2000c101b24 */
[----:B------:R-:W-:Y:S05]  /*8c40*/  BRA `(.L_x_2412) ;  /* 0x0000000400387947 */ /* 0x000fea0003800000 */
.L_x_2429:
[----:B------:R-:W0:Y:S02]  /*8c50*/  F2I.FTZ.U32.TRUNC.NTZ R3, R22 ;  /* 0x0000001600037305 */ /* 0x000e24000021f000 */
[----:B0-----:R0:W-:Y:S01]  /*8c60*/  STG.E desc[UR36][R8.64], R3 ;  /* 0x0000000308007986 */ /* 0x0011e2000c101924 */
[----:B------:R-:W-:Y:S05]  /*8c70*/  BRA `(.L_x_2412) ;  /* 0x00000004002c7947 */ /* 0x000fea0003800000 */
.L_x_2419:
        /* <DEDUP_REMOVED lines=10> */
.L_x_2432:
[----:B------:R-:W-:Y:S01]  /*8d20*/  FMUL.FTZ R4, R22, 1 ;  /* 0x3f80000016047820 */ /* 0x000fe20000410000 */
[----:B------:R-:W-:-:S05]  /*8d30*/  CS2R R6, SRZ ;  /* 0x0000000000067805 */ /* 0x000fca000001ff00 */
[----:B------:R-:W0:Y:S02]  /*8d40*/  F2F.F64.F32 R4, R4 ;  /* 0x0000000400047310 */ /* 0x000e240000201800 */
[----:B0-----:R0:W-:Y:S01]  /*8d50*/  STG.E.128 desc[UR36][R8.64], R4 ;  /* 0x0000000408007986 */ /* 0x0011e2000c101d24 */
[----:B------:R-:W-:Y:S05]  /*8d60*/  BRA `(.L_x_2412) ;  /* 0x0000000000f07947 */ /* 0x000fea0003800000 */
.L_x_2431:
[----:B------:R-:W-:-:S13]  /*8d70*/  ISETP.NE.AND P0, PT, R0, 0xf, PT ;  /* 0x0000000f0000780c */ /* 0x000fda0003f05270 */
[----:B------:R-:W-:Y:S05]  /*8d80*/  @!P0 BRA `(.L_x_2433) ;  /* 0x0000000000e08947 */ /* 0x000fea0003800000 */
[----:B------:R-:W-:-:S13]  /*8d90*/  ISETP.NE.AND P0, PT, R0, 0x17, PT ;  /* 0x000000170000780c */ /* 0x000fda0003f05270 */
[----:B------:R-:W-:Y:S05]  /*8da0*/  @!P0 BRA `(.L_x_2434) ;  /* 0x00000000008c8947 */ /* 0x000fea0003800000 */
[----:B------:R-:W-:-:S13]  /*8db0*/  ISETP.NE.AND P0, PT, R0, 0x18, PT ;  /* 0x000000180000780c */ /* 0x000fda0003f05270 */
[----:B------:R-:W-:Y:S05]  /*8dc0*/  @!P0 BRA `(.L_x_2435) ;  /* 0x0000000000448947 */ /* 0x000fea0003800000 */
.L_x_2411:
        /* <DEDUP_REMOVED lines=16> */
.L_x_2436:
[----:B------:R-:W-:Y:S05]  /*8ed0*/  BRA `(.L_x_2412) ;  /* 0x0000000000947947 */ /* 0x000fea0003800000 */
.L_x_2435:
        /* <DEDUP_REMOVED lines=12> */
.L_x_2438:
[----:B------:R-:W-:Y:S05]  /*8fa0*/  BSYNC.RECONVERGENT B0 ;  /* 0x0000000000007941 */ /* 0x000fea0003800200 */
.L_x_2437:
[----:B------:R-:W-:-:S05]  /*8fb0*/  LOP3.LUT R3, R0, 0x80, R5, 0xf8, !PT ;  /* 0x0000008000037812 */ /* 0x000fca00078ef805 */
[----:B------:R0:W-:Y:S01]  /*8fc0*/  STG.E.U8 desc[UR36][R8.64], R3 ;  /* 0x0000000308007986 */ /* 0x0001e2000c101124 */
[----:B------:R-:W-:Y:S05]  /*8fd0*/  BRA `(.L_x_2412) ;  /* 0x0000000000547947 */ /* 0x000fea0003800000 */
.L_x_2434:
        /* <DEDUP_REMOVED lines=11> */
.L_x_2440:
[----:B------:R-:W-:Y:S01]  /*9090*/  IMAD.MOV.U32 R0, RZ, RZ, 0x7f ;  /* 0x0000007fff007424 */ /* 0x000fe200078e00ff */
[----:B------:R-:W-:-:S04]  /*90a0*/  ISETP.GT.U32.AND P0, PT, R4, 0x7f800000, PT ;  /* 0x7f8000000400780c */ /* 0x000fc80003f04070 */
[----:B------:R-:W-:-:S09]  /*90b0*/  SEL R0, R0, 0x7c, P0 ;  /* 0x0000007c00007807 */ /* 0x000fd20000000000 */
.L_x_2441:
[----:B------:R-:W-:Y:S05]  /*90c0*/  BSYNC.RECONVERGENT B0 ;  /* 0x0000000000007941 */ /* 0x000fea0003800200 */
.L_x_2439:
[----:B------:R-:W-:-:S04]  /*90d0*/  SHF.R.U32.HI R3, RZ, 0x18, R22 ;  /* 0x00000018ff037819 */ /* 0x000fc80000011616 */
[----:B------:R-:W-:-:S05]  /*90e0*/  LOP3.LUT R3, R0, 0x80, R3, 0xf8, !PT ;  /* 0x0000008000037812 */ /* 0x000fca00078ef803 */
[----:B------:R0:W-:Y:S01]  /*90f0*/  STG.E.U8 desc[UR36][R8.64], R3 ;  /* 0x0000000308007986 */ /* 0x0001e2000c101124 */
[----:B------:R-:W-:Y:S05]  /*9100*/  BRA `(.L_x_2412) ;  /* 0x0000000000087947 */ /* 0x000fea0003800000 */
.L_x_2433:
[----:B------:R-:W-:-:S05]  /*9110*/  F2FP.BF16.F32.PACK_AB R22, RZ, R22 ;  /* 0x00000016ff16723e */ /* 0x000fca00000010ff */
[----:B------:R0:W-:Y:S02]  /*9120*/  STG.E.U16 desc[UR36][R8.64], R22 ;  /* 0x0000001608007986 */ /* 0x0001e4000c101524 */
.L_x_2412:
[----:B------:R-:W-:-:S07]  /*9130*/  VIADD R19, R19, 0x80 ;  /* 0x0000008013137836 */ /* 0x000fce0000000000 */
.L_x_2369:
[----:B------:R-:W-:-:S13]  /*9140*/  ISETP.GE.AND P0, PT, R19, R17, PT ;  /* 0x000000111300720c */ /* 0x000fda0003f06270 */
[----:B------:R-:W-:Y:S05]  /*9150*/  @P0 BREAK.RELIABLE B6 ;  /* 0x0000000000060942 */ /* 0x000fea0003800100 */
[----:B------:R-:W-:Y:S05]  /*9160*/  @P0 BRA `(.L_x_2406) ;  /* 0x0000000c00940947 */ /* 0x000fea0003800000 */
[----:B------:R-:W-:Y:S05]  /*9170*/  BSYNC.RELIABLE B6 ;  /* 0x0000000000067941 */ /* 0x000fea0003800100 */
.L_x_2368:
        /* <DEDUP_REMOVED lines=21> */
.L_x_2445:
[----:B------:R-:W0:Y:S02]  /*92d0*/  F2I.S64.TRUNC R24, R24 ;  /* 0x0000001800187311 */ /* 0x000e24000020d900 */
[----:B0-----:R-:W-:-:S05]  /*92e0*/  IMAD.MOV.U32 R3, RZ, RZ, R24 ;  /* 0x000000ffff037224 */ /* 0x001fca00078e0018 */
[----:B------:R0:W-:Y:S01]  /*92f0*/  STG.E.U8 desc[UR36][R8.64], R3 ;  /* 0x0000000308007986 */ /* 0x0001e2000c101124 */
[----:B------:R-:W-:Y:S05]  /*9300*/  BRA `(.L_x_2447) ;  /* 0x0000000c00287947 */ /* 0x000fea0003800000 */
.L_x_2444:
        /* <DEDUP_REMOVED lines=9> */
.L_x_2449:
[----:B------:R-:W0:Y:S02]  /*93a0*/  F2I.FTZ.TRUNC.NTZ R3, R24 ;  /* 0x0000001800037305 */ /* 0x000e24000021f100 */
[----:B0-----:R0:W-:Y:S01]  /*93b0*/  STG.E desc[UR36][R8.64], R3 ;  /* 0x0000000308007986 */ /* 0x0011e2000c101924 */
[----:B------:R-:W-:Y:S05]  /*93c0*/  BRA `(.L_x_2447) ;  /* 0x0000000800f87947 */ /* 0x000fea0003800000 */
.L_x_2448:
[----:B------:R-:W0:Y:S02]  /*93d0*/  F2I.FTZ.TRUNC.NTZ R3, R24 ;  /* 0x0000001800037305 */ /* 0x000e24000021f100 */
[----:B0-----:R0:W-:Y:S01]  /*93e0*/  STG.E.U16 desc[UR36][R8.64], R3 ;  /* 0x0000000308007986 */ /* 0x0011e2000c101524 */
[----:B------:R-:W-:Y:S05]  /*93f0*/  BRA `(.L_x_2447) ;  /* 0x0000000800ec7947 */ /* 0x000fea0003800000 */
.L_x_2443:
        /* <DEDUP_REMOVED lines=8> */
.L_x_2451:
[----:B------:R-:W-:-:S05]  /*9480*/  F2FP.F16.F32.PACK_AB R24, RZ, R24 ;  /* 0x00000018ff18723e */ /* 0x000fca00000000ff */
[----:B------:R0:W-:Y:S01]  /*9490*/  STG.E.U16 desc[UR36][R8.64], R24 ;  /* 0x0000001808007986 */ /* 0x0001e2000c101524 */
[----:B------:R-:W-:Y:S05]  /*94a0*/  BRA `(.L_x_2447) ;  /* 0x0000000800c07947 */ /* 0x000fea0003800000 */
.L_x_2450:
        /* <DEDUP_REMOVED lines=9> */
.L_x_2453:
[----:B------:R-:W-:-:S04]  /*9540*/  F2FP.F16.F32.PACK_AB R3, RZ, R24 ;  /* 0x00000018ff03723e */ /* 0x000fc800000000ff */
[----:B------:R-:W-:-:S05]  /*9550*/  PRMT R3, R3, 0x5410, RZ ;  /* 0x0000541003037816 */ /* 0x000fca00000000ff */
[----:B------:R0:W-:Y:S01]  /*9560*/  STG.E desc[UR36][R8.64], R3 ;  /* 0x0000000308007986 */ /* 0x0001e2000c101924 */
[----:B------:R-:W-:Y:S05]  /*9570*/  BRA `(.L_x_2447) ;  /* 0x00000008008c7947 */ /* 0x000fea0003800000 */
.L_x_2452:
[----:B------:R-:W-:-:S06]  /*9580*/  FMUL.FTZ R4, R24, 1 ;  /* 0x3f80000018047820 */ /* 0x000fcc0000410000 */
[----:B------:R-:W0:Y:S02]  /*9590*/  F2F.F64.F32 R4, R4 ;  /* 0x0000000400047310 */ /* 0x000e240000201800 */
[----:B0-----:R0:W-:Y:S01]  /*95a0*/  STG.E.64 desc[UR36][R8.64], R4 ;  /* 0x0000000408007986 */ /* 0x0011e2000c101b24 */
[----:B------:R-:W-:Y:S05]  /*95b0*/  BRA `(.L_x_2447) ;  /* 0x00000008007c7947 */ /* 0x000fea0003800000 */
.L_x_2442:
        /* <DEDUP_REMOVED lines=13> */
.L_x_2457:
        /* <DEDUP_REMOVED lines=16> */
.L_x_2460:
[----:B------:R-:W-:-:S04]  /*9790*/  SHF.R.U32.HI R24, RZ, 0x18, R24 ;  /* 0x00000018ff187819 */ /* 0x000fc80000011618 */
[----:B------:R-:W-:-:S04]  /*97a0*/  LOP3.LUT R3, R3, 0x80, R24, 0xf8, !PT ;  /* 0x0000008003037812 */ /* 0x000fc800078ef818 */
[----:B------:R-:W-:-:S07]  /*97b0*/  PRMT R4, R3, 0x7610, R4 ;  /* 0x0000761003047816 */ /* 0x000fce0000000004 */
.L_x_2459:
[----:B------:R-:W-:Y:S05]  /*97c0*/  BSYNC.RECONVERGENT B0 ;  /* 0x0000000000007941 */ /* 0x000fea0003800200 */
.L_x_2458:
[----:B------:R0:W-:Y:S01]  /*97d0*/  STG.E.U8 desc[UR36][R8.64], R4 ;  /* 0x0000000408007986 */ /* 0x0001e2000c101124 */
[----:B------:R-:W-:Y:S05]  /*97e0*/  BRA `(.L_x_2447) ;  /* 0x0000000400f07947 */ /* 0x000fea0003800000 */
.L_x_2456:
        /* <DEDUP_REMOVED lines=16> */
.L_x_2463:
[----:B------:R-:W-:-:S04]  /*98f0*/  SHF.R.U32.HI R24, RZ, 0x18, R24 ;  /* 0x00000018ff187819 */ /* 0x000fc80000011618 */
[----:B------:R-:W-:-:S04]  /*9900*/  LOP3.LUT R3, R3, 0x80, R24, 0xf8, !PT ;  /* 0x0000008003037812 */ /* 0x000fc800078ef818 */
[----:B------:R-:W-:-:S07]  /*9910*/  PRMT R4, R3, 0x7610, R4 ;  /* 0x0000761003047816 */ /* 0x000fce0000000004 */
.L_x_2462:
[----:B------:R-:W-:Y:S05]  /*9920*/  BSYNC.RECONVERGENT B0 ;  /* 0x0000000000007941 */ /* 0x000fea0003800200 */
.L_x_2461:
[----:B------:R0:W-:Y:S01]  /*9930*/  STG.E.U8 desc[UR36][R8.64], R4 ;  /* 0x0000000408007986 */ /* 0x0001e2000c101124 */
[----:B------:R-:W-:Y:S05]  /*9940*/  BRA `(.L_x_2447) ;  /* 0x0000000400987947 */ /* 0x000fea0003800000 */
.L_x_2455:
        /* <DEDUP_REMOVED lines=21> */
.L_x_2465:
[----:B------:R-:W0:Y:S02]  /*9aa0*/  F2I.U64.TRUNC R24, R24 ;  /* 0x0000001800187311 */ /* 0x000e24000020d800 */
[----:B0-----:R0:W-:Y:S01]  /*9ab0*/  STG.E.64 desc[UR36][R8.64], R24 ;  /* 0x0000001808007986 */ /* 0x0011e2000c101b24 */
[----:B------:R-:W-:Y:S05]  /*9ac0*/  BRA `(.L_x_2447) ;  /* 0x0000000400387947 */ /* 0x000fea0003800000 */
.L_x_2464:
[----:B------:R-:W0:Y:S02]  /*9ad0*/  F2I.FTZ.U32.TRUNC.NTZ R3, R24 ;  /* 0x0000001800037305 */ /* 0x000e24000021f000 */
[----:B0-----:R0:W-:Y:S01]  /*9ae0*/  STG.E desc[UR36][R8.64], R3 ;  /* 0x0000000308007986 */ /* 0x0011e2000c101924 */
[----:B------:R-:W-:Y:S05]  /*9af0*/  BRA `(.L_x_2447) ;  /* 0x00000004002c7947 */ /* 0x000fea0003800000 */
.L_x_2454:
        /* <DEDUP_REMOVED lines=10> */
.L_x_2467:
[----:B------:R-:W-:Y:S01]  /*9ba0*/  FMUL.FTZ R4, R24, 1 ;  /* 0x3f80000018047820 */ /* 0x000fe20000410000 */
[----:B------:R-:W-:-:S05]  /*9bb0*/  CS2R R6, SRZ ;  /* 0x0000000000067805 */ /* 0x000fca000001ff00 */
[----:B------:R-:W0:Y:S02]  /*9bc0*/  F2F.F64.F32 R4, R4 ;  /* 0x0000000400047310 */ /* 0x000e240000201800 */
[----:B0-----:R4:W-:Y:S01]  /*9bd0*/  STG.E.128 desc[UR36][R8.64], R4 ;  /* 0x0000000408007986 */ /* 0x0019e2000c101d24 */
[----:B------:R-:W-:Y:S05]  /*9be0*/  BRA `(.L_x_2447) ;  /* 0x0000000000f07947 */ /* 0x000fea0003800000 */
.L_x_2466:
[----:B------:R-:W-:-:S13]  /*9bf0*/  ISETP.NE.AND P0, PT, R0, 0xf, PT ;  /* 0x0000000f0000780c */ /* 0x000fda0003f05270 */
[----:B------:R-:W-:Y:S05]  /*9c00*/  @!P0 BRA `(.L_x_2468) ;  /* 0x0000000000e08947 */ /* 0x000fea0003800000 */
[----:B------:R-:W-:-:S13]  /*9c10*/  ISETP.NE.AND P0, PT, R0, 0x17, PT ;  /* 0x000000170000780c */ /* 0x000fda0003f05270 */
[----:B------:R-:W-:Y:S05]  /*9c20*/  @!P0 BRA `(.L_x_2469) ;  /* 0x00000000008c8947 */ /* 0x000fea0003800000 */
[----:B------:R-:W-:-:S13]  /*9c30*/  ISETP.NE.AND P0, PT, R0, 0x18, PT ;  /* 0x000000180000780c */ /* 0x000fda0003f05270 */
[----:B------:R-:W-:Y:S05]  /*9c40*/  @!P0 BRA `(.L_x_2470) ;  /* 0x0000000000448947 */ /* 0x000fea0003800000 */
.L_x_2446:
        /* <DEDUP_REMOVED lines=16> */
.L_x_2471:
[----:B------:R-:W-:Y:S05]  /*9d50*/  BRA `(.L_x_2447) ;  /* 0x0000000000947947 */ /* 0x000fea0003800000 */
.L_x_2470:
        /* <DEDUP_REMOVED lines=12> */
.L_x_2473:
[----:B------:R-:W-:Y:S05]  /*9e20*/  BSYNC.RECONVERGENT B0 ;  /* 0x0000000000007941 */ /* 0x000fea0003800200 */
.L_x_2472:
[----:B------:R-:W-:-:S05]  /*9e30*/  LOP3.LUT R3, R0, 0x80, R5, 0xf8, !PT ;  /* 0x0000008000037812 */ /* 0x000fca00078ef805 */
[----:B------:R2:W-:Y:S01]  /*9e40*/  STG.E.U8 desc[UR36][R8.64], R3 ;  /* 0x0000000308007986 */ /* 0x0005e2000c101124 */
[----:B------:R-:W-:Y:S05]  /*9e50*/  BRA `(.L_x_2447) ;  /* 0x0000000000547947 */ /* 0x000fea0003800000 */
.L_x_2469:
        /* <DEDUP_REMOVED lines=11> */
.L_x_2475:
[----:B------:R-:W-:Y:S01]  /*9f10*/  IMAD.MOV.U32 R0, RZ, RZ, 0x7f ;  /* 0x0000007fff007424 */ /* 0x000fe200078e00ff */
[----:B------:R-:W-:-:S04]  /*9f20*/  ISETP.GT.U32.AND P0, PT, R4, 0x7f800000, PT ;  /* 0x7f8000000400780c */ /* 0x000fc80003f04070 */
[----:B------:R-:W-:-:S09]  /*9f30*/  SEL R0, R0, 0x7c, P0 ;  /* 0x0000007c00007807 */ /* 0x000fd20000000000 */
.L_x_2476:
[----:B------:R-:W-:Y:S05]  /*9f40*/  BSYNC.RECONVERGENT B0 ;  /* 0x0000000000007941 */ /* 0x000fea0003800200 */
.L_x_2474:
[----:B------:R-:W-:-:S04]  /*9f50*/  SHF.R.U32.HI R3, RZ, 0x18, R24 ;  /* 0x00000018ff037819 */ /* 0x000fc80000011618 */
[----:B------:R-:W-:-:S05]  /*9f60*/  LOP3.LUT R3, R0, 0x80, R3, 0xf8, !PT ;  /* 0x0000008000037812 */ /* 0x000fca00078ef803 */
[----:B------:R1:W-:Y:S01]  /*9f70*/  STG.E.U8 desc[UR36][R8.64], R3 ;  /* 0x0000000308007986 */ /* 0x0003e2000c101124 */
[----:B------:R-:W-:Y:S05]  /*9f80*/  BRA `(.L_x_2447) ;  /* 0x0000000000087947 */ /* 0x000fea0003800000 */
.L_x_2468:
[----:B------:R-:W-:-:S05]  /*9f90*/  F2FP.BF16.F32.PACK_AB R24, RZ, R24 ;  /* 0x00000018ff18723e */ /* 0x000fca00000010ff */
[----:B------:R0:W-:Y:S02]  /*9fa0*/  STG.E.U16 desc[UR36][R8.64], R24 ;  /* 0x0000001808007986 */ /* 0x0001e4000c101524 */
.L_x_2447:
[----:B------:R-:W-:-:S07]  /*9fb0*/  VIADD R19, R19, 0x80 ;  /* 0x0000008013137836 */ /* 0x000fce0000000000 */
.L_x_2406:
[----:B------:R-:W-:Y:S05]  /*9fc0*/  BSYNC.RECONVERGENT B7 ;  /* 0x0000000000077941 */ /* 0x000fea0003800200 */
.L_x_2367:
[----:B------:R-:W-:-:S13]  /*9fd0*/  ISETP.GE.AND P0, PT, R19, R17, PT ;  /* 0x000000111300720c */ /* 0x000fda0003f06270 */
[----:B------:R-:W-:Y:S05]  /*9fe0*/  @P0 EXIT ;  /* 0x000000000000094d */ /* 0x000fea0003800000 */
[----:B0-2-4-:R-:W0:Y:S01]  /*9ff0*/  LDC.64 R4, c[0x0][0x3a0] ;  /* 0x0000e800ff047b82 */ /* 0x015e220000000a00 */
[----:B------:R-:W3:Y:S01]  /*a000*/  LDCU UR4, c[0x0][0x3cc] ;  /* 0x00007980ff0477ac */ /* 0x000ee20008000800 */
[----:B-1----:R-:W-:Y:S01]  /*a010*/  PRMT R0, R16, 0x9910, RZ ;  /* 0x0000991010007816 */ /* 0x002fe200000000ff */
        /* <DEDUP_REMOVED lines=15> */
[----:B0-----:R-:W-:Y:S01]  /*a110*/  STG.E.U8 desc[UR36][R2.64], R5 ;  /* 0x0000000502007986 */ /* 0x001fe2000c101124 */
[----:B------:R-:W-:Y:S05]  /*a120*/  EXIT ;  /* 0x000000000000794d */ /* 0x000fea0003800000 */
.L_x_2480:
[----:B------:R-:W0:Y:S02]  /*a130*/  F2I.S64.TRUNC R18, R18 ;  /* 0x0000001200127311 */ /* 0x000e24000020d900 */
[----:B0-----:R-:W-:-:S05]  /*a140*/  IMAD.MOV.U32 R5, RZ, RZ, R18 ;  /* 0x000000ffff057224 */ /* 0x001fca00078e0012 */
[----:B------:R-:W-:Y:S01]  /*a150*/  STG.E.U8 desc[UR36][R2.64], R5 ;  /* 0x0000000502007986 */ /* 0x000fe2000c101124 */
[----:B------:R-:W-:Y:S05]  /*a160*/  EXIT ;  /* 0x000000000000794d */ /* 0x000fea0003800000 */
.L_x_2479:
[----:B------:R-:W-:-:S13]  /*a170*/  ISETP.NE.AND P0, PT, R0, 0x2, PT ;  /* 0x000000020000780c */ /* 0x000fda0003f05270 */
[----:B------:R-:W-:Y:S05]  /*a180*/  @!P0 BRA `(.L_x_2482) ;  /* 0x0000000000288947 */ /* 0x000fea0003800000 */
[----:B------:R-:W-:-:S13]  /*a190*/  ISETP.NE.AND P0, PT, R0, 0x3, PT ;  /* 0x000000030000780c */ /* 0x000fda0003f05270 */
[----:B------:R-:W-:Y:S05]  /*a1a0*/  @!P0 BRA `(.L_x_2483) ;  /* 0x0000000000148947 */ /* 0x000fea0003800000 */
[----:B------:R-:W-:-:S13]  /*a1b0*/  ISETP.NE.AND P0, PT, R0, 0x4, PT ;  /* 0x000000040000780c */ /* 0x000fda0003f05270 */
[----:B------:R-:W-:Y:S05]  /*a1c0*/  @P0 BRA `(.L_x_2481) ;  /* 0x0000000800380947 */ /* 0x000fea0003800000 */
[----:B------:R-:W0:Y:S02]  /*a1d0*/  F2I.S64.TRUNC R18, R18 ;  /* 0x0000001200127311 */ /* 0x000e24000020d900 */
[----:B0-----:R-:W-:Y:S01]  /*a1e0*/  STG.E.64 desc[UR36][R2.64], R18 ;  /* 0x0000001202007986 */ /* 0x001fe2000c101b24 */
[----:B------:R-:W-:Y:S05]  /*a1f0*/  EXIT ;  /* 0x000000000000794d */ /* 0x000fea0003800000 */
.L_x_2483:
[----:B------:R-:W0:Y:S02]  /*a200*/  F2I.FTZ.TRUNC.NTZ R5, R18 ;  /* 0x0000001200057305 */ /* 0x000e24000021f100 */
[----:B0-----:R-:W-:Y:S01]  /*a210*/  STG.E desc[UR36][R2.64], R5 ;  /* 0x0000000502007986 */ /* 0x001fe2000c101924 */
[----:B------:R-:W-:Y:S05]  /*a220*/  EXIT ;  /* 0x000000000000794d */ /* 0x000fea0003800000 */
.L_x_2482:
[----:B------:R-:W0:Y:S02]  /*a230*/  F2I.FTZ.TRUNC.NTZ R5, R18 ;  /* 0x0000001200057305 */ /* 0x000e24000021f100 */
[----:B0-----:R-:W-:Y:S01]  /*a240*/  STG.E.U16 desc[UR36][R2.64], R5 ;  /* 0x0000000502007986 */ /* 0x001fe2000c101524 */
[----:B------:R-:W-:Y:S05]  /*a250*/  EXIT ;  /* 0x000000000000794d */ /* 0x000fea0003800000 */
.L_x_2478:
[----:B------:R-:W-:-:S13]  /*a260*/  ISETP.GT.AND P0, PT, R0, 0x6, PT ;  /* 0x000000060000780c */ /* 0x000fda0003f04270 */
[----:B------:R-:W-:Y:S05]  /*a270*/  @P0 BRA `(.L_x_2484) ;  /* 0x0000000000240947 */ /* 0x000fea0003800000 */
[----:B------:R-:W-:-:S13]  /*a280*/  ISETP.NE.AND P0, PT, R0, 0x5, PT ;  /* 0x000000050000780c */ /* 0x000fda0003f05270 */
[----:B------:R-:W-:Y:S05]  /*a290*/  @!P0 BRA `(.L_x_2485) ;  /* 0x0000000000108947 */ /* 0x000fea0003800000 */
[----:B------:R-:W-:-:S13]  /*a2a0*/  ISETP.NE.AND P0, PT, R0, 0x6, PT ;  /* 0x000000060000780c */ /* 0x000fda0003f05270 */
[----:B------:R-:W-:Y:S05]  /*a2b0*/  @P0 BRA `(.L_x_2481) ;  /* 0x0000000400fc0947 */ /* 0x000fea0003800000 */
[----:B------:R-:W-:Y:S01]  /*a2c0*/  STG.E desc[UR36][R2.64], R18 ;  /* 0x0000001202007986 */ /* 0x000fe2000c101924 */
[----:B------:R-:W-:Y:S05]  /*a2d0*/  EXIT ;  /* 0x000000000000794d */ /* 0x000fea0003800000 */
.L_x_2485:
[----:B------:R-:W-:-:S05]  /*a2e0*/  F2FP.F16.F32.PACK_AB R18, RZ, R18 ;  /* 0x00000012ff12723e */ /* 0x000fca00000000ff */
[----:B------:R-:W-:Y:S01]  /*a2f0*/  STG.E.U16 desc[UR36][R2.64], R18 ;  /* 0x0000001202007986 */ /* 0x000fe2000c101524 */
[----:B------:R-:W-:Y:S05]  /*a300*/  EXIT ;  /* 0x000000000000794d */ /* 0x000fea0003800000 */
.L_x_2484:
[----:B------:R-:W-:-:S13]  /*a310*/  ISETP.NE.AND P0, PT, R0, 0x7, PT ;  /* 0x000000070000780c */ /* 0x000fda0003f05270 */
[----:B------:R-:W-:Y:S05]  /*a320*/  @!P0 BRA `(.L_x_2486) ;  /* 0x00000000002c8947 */ /* 0x000fea0003800000 */
[----:B------:R-:W-:-:S13]  /*a330*/  ISETP.NE.AND P0, PT, R0, 0x8, PT ;  /* 0x000000080000780c */ /* 0x000fda0003f05270 */
[----:B------:R-:W-:Y:S05]  /*a340*/  @!P0 BRA `(.L_x_2487) ;  /* 0x0000000000148947 */ /* 0x000fea0003800000 */
[----:B------:R-:W-:-:S13]  /*a350*/  ISETP.NE.AND P0, PT, R0, 0x9, PT ;  /* 0x000000090000780c */ /* 0x000fda0003f05270 */
[----:B------:R-:W-:Y:S05]  /*a360*/  @P0 BRA `(.L_x_2481) ;  /* 0x0000000400d00947 */ /* 0x000fea0003800000 */
[----:B------:R-:W-:-:S05]  /*a370*/  IMAD.MOV.U32 R19, RZ, RZ, RZ ;  /* 0x000000ffff137224 */ /* 0x000fca00078e00ff */
[----:B------:R-:W-:Y:S01]  /*a380*/  STG.E.64 desc[UR36][R2.64], R18 ;  /* 0x0000001202007986 */ /* 0x000fe2000c101b24 */
[----:B------:R-:W-:Y:S05]  /*a390*/  EXIT ;  /* 0x000000000000794d */ /* 0x000fea0003800000 */
.L_x_2487:
[----:B------:R-:W-:-:S04]  /*a3a0*/  F2FP.F16.F32.PACK_AB R5, RZ, R18 ;  /* 0x00000012ff05723e */ /* 0x000fc800000000ff */
[----:B------:R-:W-:-:S05]  /*a3b0*/  PRMT R5, R5, 0x5410, RZ ;  /* 0x0000541005057816 */ /* 0x000fca00000000ff */
[----:B------:R-:W-:Y:S01]  /*a3c0*/  STG.E desc[UR36][R2.64], R5 ;  /* 0x0000000502007986 */ /* 0x000fe2000c101924 */
[----:B------:R-:W-:Y:S05]  /*a3d0*/  EXIT ;  /* 0x000000000000794d */ /* 0x000fea0003800000 */
.L_x_2486:
[----:B------:R-:W-:-:S06]  /*a3e0*/  FMUL.FTZ R4, R18, 1 ;  /* 0x3f80000012047820 */ /* 0x000fcc0000410000 */
[----:B------:R-:W0:Y:S02]  /*a3f0*/  F2F.F64.F32 R4, R4 ;  /* 0x0000000400047310 */ /* 0x000e240000201800 */
[----:B0-----:R-:W-:Y:S01]  /*a400*/  STG.E.64 desc[UR36][R2.64], R4 ;  /* 0x0000000402007986 */ /* 0x001fe2000c101b24 */
[----:B------:R-:W-:Y:S05]  /*a410*/  EXIT ;  /* 0x000000000000794d */ /* 0x000fea0003800000 */
.L_x_2477:
        /* <DEDUP_REMOVED lines=11> */
[----:B0-----:R-:W-:Y:S01]  /*a4d0*/  STG.E.U16 desc[UR36][R2.64], R5 ;  /* 0x0000000502007986 */ /* 0x001fe2000c101524 */
[----:B------:R-:W-:Y:S05]  /*a4e0*/  EXIT ;  /* 0x000000000000794d */ /* 0x000fea0003800000 */
.L_x_2491:
        /* <DEDUP_REMOVED lines=16> */
.L_x_2494:
[----:B------:R-:W-:-:S04]  /*a5f0*/  SHF.R.U32.HI R18, RZ, 0x18, R18 ;  /* 0x00000018ff127819 */ /* 0x000fc80000011612 */
[----:B------:R-:W-:-:S04]  /*a600*/  LOP3.LUT R5, R5, 0x80, R18, 0xf8, !PT ;  /* 0x0000008005057812 */ /* 0x000fc800078ef812 */
[----:B------:R-:W-:-:S07]  /*a610*/  PRMT R0, R5, 0x7610, R0 ;  /* 0x0000761005007816 */ /* 0x000fce0000000000 */
.L_x_2493:
[----:B------:R-:W-:Y:S05]  /*a620*/  BSYNC.RECONVERGENT B0 ;  /* 0x0000000000007941 */ /* 0x000fea0003800200 */
.L_x_2492:
[----:B------:R-:W-:Y:S01]  /*a630*/  STG.E.U8 desc[UR36][R2.64], R0 ;  /* 0x0000000002007986 */ /* 0x000fe2000c101124 */
[----:B------:R-:W-:Y:S05]  /*a640*/  EXIT ;  /* 0x000000000000794d */ /* 0x000fea0003800000 */
.L_x_2490:
        /* <DEDUP_REMOVED lines=16> */
.L_x_2497:
[----:B------:R-:W-:-:S04]  /*a750*/  SHF.R.U32.HI R18, RZ, 0x18, R18 ;  /* 0x00000018ff127819 */ /* 0x000fc80000011612 */
[----:B------:R-:W-:-:S04]  /*a760*/  LOP3.LUT R5, R5, 0x80, R18, 0xf8, !PT ;  /* 0x0000008005057812 */ /* 0x000fc800078ef812 */
[----:B------:R-:W-:-:S07]  /*a770*/  PRMT R0, R5, 0x7610, R0 ;  /* 0x0000761005007816 */ /* 0x000fce0000000000 */
.L_x_2496:
[----:B------:R-:W-:Y:S05]  /*a780*/  BSYNC.RECONVERGENT B0 ;  /* 0x0000000000007941 */ /* 0x000fea0003800200 */
.L_x_2495:
[----:B------:R-:W-:Y:S01]  /*a790*/  STG.E.U8 desc[UR36][R2.64], R0 ;  /* 0x0000000002007986 */ /* 0x000fe2000c101124 */
[----:B------:R-:W-:Y:S05]  /*a7a0*/  EXIT ;  /* 0x000000000000794d */ /* 0x000fea0003800000 */
.L_x_2489:
        /* <DEDUP_REMOVED lines=21> */
.L_x_2499:
[----:B------:R-:W0:Y:S02]  /*a900*/  F2I.U64.TRUNC R18, R18 ;  /* 0x0000001200127311 */ /* 0x000e24000020d800 */
[----:B0-----:R-:W-:Y:S01]  /*a910*/  STG.E.64 desc[UR36][R2.64], R18 ;  /* 0x0000001202007986 */ /* 0x001fe2000c101b24 */
[----:B------:R-:W-:Y:S05]  /*a920*/  EXIT ;  /* 0x000000000000794d */ /* 0x000fea0003800000 */
.L_x_2498:
[----:B------:R-:W0:Y:S02]  /*a930*/  F2I.FTZ.U32.TRUNC.NTZ R5, R18 ;  /* 0x0000001200057305 */ /* 0x000e24000021f000 */
[----:B0-----:R-:W-:Y:S01]  /*a940*/  STG.E desc[UR36][R2.64], R5 ;  /* 0x0000000502007986 */ /* 0x001fe2000c101924 */
[----:B------:R-:W-:Y:S05]  /*a950*/  EXIT ;  /* 0x000000000000794d */ /* 0x000fea0003800000 */
.L_x_2488:
        /* <DEDUP_REMOVED lines=8> */
[----:B------:R-:W-:Y:S01]  /*a9e0*/  STG.E.U8 desc[UR36][R2.64], R5 ;  /* 0x0000000502007986 */ /* 0x000fe2000c101124 */
[----:B------:R-:W-:Y:S05]  /*a9f0*/  EXIT ;  /* 0x000000000000794d */ /* 0x000fea0003800000 */
.L_x_2501:
[----:B------:R-:W-:Y:S01]  /*aa00*/  FMUL.FTZ R4, R18, 1 ;  /* 0x3f80000012047820 */ /* 0x000fe20000410000 */
[----:B------:R-:W-:-:S05]  /*aa10*/  CS2R R6, SRZ ;  /* 0x0000000000067805 */ /* 0x000fca000001ff00 */
[----:B------:R-:W0:Y:S02]  /*aa20*/  F2F.F64.F32 R4, R4 ;  /* 0x0000000400047310 */ /* 0x000e240000201800 */
[----:B0-----:R-:W-:Y:S01]  /*aa30*/  STG.E.128 desc[UR36][R2.64], R4 ;  /* 0x0000000402007986 */ /* 0x001fe2000c101d24 */
[----:B------:R-:W-:Y:S05]  /*aa40*/  EXIT ;  /* 0x000000000000794d */ /* 0x000fea0003800000 */
.L_x_2500:
[----:B------:R-:W-:-:S13]  /*aa50*/  ISETP.NE.AND P0, PT, R0, 0xf, PT ;  /* 0x0000000f0000780c */ /* 0x000fda0003f05270 */
[----:B------:R-:W-:Y:S05]  /*aa60*/  @!P0 BRA `(.L_x_2502) ;  /* 0x0000000000e08947 */ /* 0x000fea0003800000 */
[----:B------:R-:W-:-:S13]  /*aa70*/  ISETP.NE.AND P0, PT, R0, 0x17, PT ;  /* 0x000000170000780c */ /* 0x000fda0003f05270 */
[----:B------:R-:W-:Y:S05]  /*aa80*/  @!P0 BRA `(.L_x_2503) ;  /* 0x00000000008c8947 */ /* 0x000fea0003800000 */
[----:B------:R-:W-:-:S13]  /*aa90*/  ISETP.NE.AND P0, PT, R0, 0x18, PT ;  /* 0x000000180000780c */ /* 0x000fda0003f05270 */
[----:B------:R-:W-:Y:S05]  /*aaa0*/  @!P0 BRA `(.L_x_2504) ;  /* 0x0000000000448947 */ /* 0x000fea0003800000 */
.L_x_2481:
        /* <DEDUP_REMOVED lines=16> */
.L_x_2505:
[----:B------:R-:W-:Y:S05]  /*abb0*/  EXIT ;  /* 0x000000000000794d */ /* 0x000fea0003800000 */
.L_x_2504:
        /* <DEDUP_REMOVED lines=12> */
.L_x_2507:
[----:B------:R-:W-:Y:S05]  /*ac80*/  BSYNC.RECONVERGENT B0 ;  /* 0x0000000000007941 */ /* 0x000fea0003800200 */
.L_x_2506:
[----:B------:R-:W-:-:S05]  /*ac90*/  LOP3.LUT R5, R0, 0x80, R7, 0xf8, !PT ;  /* 0x0000008000057812 */ /* 0x000fca00078ef807 */
[----:B------:R-:W-:Y:S01]  /*aca0*/  STG.E.U8 desc[UR36][R2.64], R5 ;  /* 0x0000000502007986 */ /* 0x000fe2000c101124 */
[----:B------:R-:W-:Y:S05]  /*acb0*/  EXIT ;  /* 0x000000000000794d */ /* 0x000fea0003800000 */
.L_x_2503:
        /* <DEDUP_REMOVED lines=11> */
.L_x_2509:
[----:B------:R-:W-:Y:S01]  /*ad70*/  IMAD.MOV.U32 R0, RZ, RZ, 0x7f ;  /* 0x0000007fff007424 */ /* 0x000fe200078e00ff */
[----:B------:R-:W-:-:S04]  /*ad80*/  ISETP.GT.U32.AND P0, PT, R4, 0x7f800000, PT ;  /* 0x7f8000000400780c */ /* 0x000fc80003f04070 */
[----:B------:R-:W-:-:S09]  /*ad90*/  SEL R0, R0, 0x7c, P0 ;  /* 0x0000007c00007807 */ /* 0x000fd20000000000 */
.L_x_2510:
[----:B------:R-:W-:Y:S05]  /*ada0*/  BSYNC.RECONVERGENT B0 ;  /* 0x0000000000007941 */ /* 0x000fea0003800200 */
.L_x_2508:
[----:B------:R-:W-:-:S04]  /*adb0*/  SHF.R.U32.HI R5, RZ, 0x18, R18 ;  /* 0x00000018ff057819 */ /* 0x000fc80000011612 */
[----:B------:R-:W-:-:S05]  /*adc0*/  LOP3.LUT R5, R0, 0x80, R5, 0xf8, !PT ;  /* 0x0000008000057812 */ /* 0x000fca00078ef805 */
[----:B------:R-:W-:Y:S01]  /*add0*/  STG.E.U8 desc[UR36][R2.64], R5 ;  /* 0x0000000502007986 */ /* 0x000fe2000c101124 */
[----:B------:R-:W-:Y:S05]  /*ade0*/  EXIT ;  /* 0x000000000000794d */ /* 0x000fea0003800000 */
.L_x_2502:
[----:B------:R-:W-:-:S05]  /*adf0*/  F2FP.BF16.F32.PACK_AB R18, RZ, R18 ;  /* 0x00000012ff12723e */ /* 0x000fca00000010ff */
[----:B------:R-:W-:Y:S01]  /*ae00*/  STG.E.U16 desc[UR36][R2.64], R18 ;  /* 0x0000001202007986 */ /* 0x000fe2000c101524 */
[----:B------:R-:W-:Y:S05]  /*ae10*/  EXIT ;  /* 0x000000000000794d */ /* 0x000fea0003800000 */
.L_x_2511:
        /* <DEDUP_REMOVED lines=14> */
.L_x_5916:


//--------------------- .text._ZN2at6native18elementwise_kernelILi128ELi2EZNS0_22gpu_kernel_impl_nocastIZZZNS0_68_GLOBAL__N__08176361_30_ActivationHardsigmoidKernel_cu_1520ed90_310227hardsigmoid_backward_kernelERNS_18TensorIteratorBaseEENKUlvE_clEvENKUlvE0_clEvEUlffE_EEvS5_RKT_EUliE_EEviT1_ --------------------------
	.section	.text._ZN2at6native18elementwise_kernelILi128ELi2EZNS0_22gpu_kernel_impl_nocastIZZZNS0_68_GLOBAL__N__08176361_30_ActivationHardsigmoidKernel_cu_1520ed90_310227hardsigmoid_backward_kernelERNS_18TensorIteratorBaseEENKUlvE_clEvENKUlvE0_clEvEUlffE_EEvS5_RKT_EUliE_EEviT1_,"ax",@progbits
	.align	128
        .global         _ZN2at6native18elementwise_kernelILi128ELi2EZNS0_22gpu_kernel_impl_nocastIZZZNS0_68_GLOBAL__N__08176361_30_ActivationHardsigmoidKernel_cu_1520ed90_310227hardsigmoid_backward_kernelERNS_18TensorIteratorBaseEENKUlvE_clEvENKUlvE0_clEvEUlffE_EEvS5_RKT_EUliE_EEviT1_
        .type           _ZN2at6native18elementwise_kernelILi128ELi2EZNS0_22gpu_kernel_impl_nocastIZZZNS0_68_GLOBAL__N__08176361_30_ActivationHardsigmoidKernel_cu_1520ed90_310227hardsigmoid_backward_kernelERNS_18TensorIteratorBaseEENKUlvE_clEvENKUlvE0_clEvEUlffE_EEvS5_RKT_EUliE_EEviT1_,@function
        .size           _ZN2at6native18elementwise_kernelILi128ELi2EZNS0_22gpu_kernel_impl_nocastIZZZNS0_68_GLOBAL__N__08176361_30_ActivationHardsigmoidKernel_cu_1520ed90_310227hardsigmoid_backward_kernelERNS_18TensorIteratorBaseEENKUlvE_clEvENKUlvE0_clEvEUlffE_EEvS5_RKT_EUliE_EEviT1_,(.L_x_5917 - _ZN2at6native18elementwise_kernelILi128ELi2EZNS0_22gpu_kernel_impl_nocastIZZZNS0_68_GLOBAL__N__08176361_30_ActivationHardsigmoidKernel_cu_1520ed90_310227hardsigmoid_backward_kernelERNS_18TensorIteratorBaseEENKUlvE_clEvENKUlvE0_clEvEUlffE_EEvS5_RKT_EUliE_EEviT1_)
        .other          _ZN2at6native18elementwise_kernelILi128ELi2EZNS0_22gpu_kernel_impl_nocastIZZZNS0_68_GLOBAL__N__08176361_30_ActivationHardsigmoidKernel_cu_1520ed90_310227hardsigmoid_backward_kernelERNS_18TensorIteratorBaseEENKUlvE_clEvENKUlvE0_clEvEUlffE_EEvS5_RKT_EUliE_EEviT1_,@"STO_CUDA_ENTRY STV_DEFAULT"
_ZN2at6native18elementwise_kernelILi128ELi2EZNS0_22gpu_kernel_impl_nocastIZZZNS0_68_GLOBAL__N__08176361_30_ActivationHardsigmoidKernel_cu_1520ed90_310227hardsigmoid_backward_kernelERNS_18TensorIteratorBaseEENKUlvE_clEvENKUlvE0_clEvEUlffE_EEvS5_RKT_EUliE_EEviT1_:
.text._ZN2at6native18elementwise_kernelILi128ELi2EZNS0_22gpu_kernel_impl_nocastIZZZNS0_68_GLOBAL__N__08176361_30_ActivationHardsigmoidKernel_cu_1520ed90_310227hardsigmoid_backward_kernelERNS_18TensorIteratorBaseEENKUlvE_clEvENKUlvE0_clEvEUlffE_EEvS5_RKT_EUliE_EEviT1_:
        /* <DEDUP_REMOVED lines=10> */
[----:B------:R-:W-:Y:S01]  /*00a0*/  BSSY.RECONVERGENT B0, `(.L_x_2513) ;  /* 0x000000d000007945 */ /* 0x000fe20003800200 */
[----:B0-----:R-:W-:-:S13]  /*00b0*/  ISETP.GE.AND P0, PT, R3, UR4, PT ;  /* 0x0000000403007c0c */ /* 0x001fda000bf06270 */
[----:B------:R-:W-:Y:S05]  /*00c0*/  @P0 BRA `(.L_x_2514) ;  /* 0x0000000000280947 */ /* 0x000fea0003800000 */
[----:B------:R-:W0:Y:S08]  /*00d0*/  LDC.64 R4, c[0x0][0x5f0] ;  /* 0x00017c00ff047b82 */ /* 0x000e300000000a00 */
[----:B------:R-:W1:Y:S01]  /*00e0*/  LDC.64 R6, c[0x0][0x5f8] ;  /* 0x00017e00ff067b82 */ /* 0x000e620000000a00 */
[----:B0-----:R-:W2:Y:S04]  /*00f0*/  LDG.E R4, desc[UR6][R4.64] ;  /* 0x0000000604047981 */ /* 0x001ea8000c1e1900 */
[----:B-1----:R-:W3:Y:S03]  /*0100*/  LDG.E R6, desc[UR6][R6.64] ;  /* 0x0000000606067981 */ /* 0x002ee6000c1e1900 */
[----:B------:R-:W0:Y:S01]  /*0110*/  LDC.64 R8, c[0x0][0x5e8] ;  /* 0x00017a00ff087b82 */ /* 0x000e220000000a00 */
[----:B------:R-:W-:Y:S01]  /*0120*/  IADD3 R3, PT, PT, R3, 0x80, RZ ;  /* 0x0000008003037810 */ /* 0x000fe20007ffe0ff */
[----:B--2---:R-:W-:Y:S01]  /*0130*/  FMUL.FTZ R0, R4, 0.16666667163372039795 ;  /* 0x3e2aaaab04007820 */ /* 0x004fe20000410000 */
[----:B---3--:R-:W-:-:S04]  /*0140*/  FSETP.GEU.FTZ.AND P0, PT, |R6|, 3, PT ;  /* 0x404000000600780b */ /* 0x008fc80003f1e200 */
[----:B------:R-:W-:-:S05]  /*0150*/  FSEL R11, R0, RZ, !P0 ;  /* 0x000000ff000b7208 */ /* 0x000fca0004000000 */
[----:B0-----:R0:W-:Y:S04]  /*0160*/  STG.E desc[UR6][R8.64], R11 ;  /* 0x0000000b08007986 */ /* 0x0011e8000c101906 */
.L_x_2514:
[----:B------:R-:W-:Y:S05]  /*0170*/  BSYNC.RECONVERGENT B0 ;  /* 0x0000000000007941 */ /* 0x000fea0003800200 */
.L_x_2513:
[----:B------:R-:W-:-:S13]  /*0180*/  ISETP.GE.AND P0, PT, R3, UR4, PT ;  /* 0x0000000403007c0c */ /* 0x000fda000bf06270 */
[----:B------:R-:W-:Y:S05]  /*0190*/  @P0 EXIT ;  /* 0x000000000000094d */ /* 0x000fea0003800000 */
[----:B------:R-:W1:Y:S08]  /*01a0*/  LDC.64 R2, c[0x0][0x5f0] ;  /* 0x00017c00ff027b82 */ /* 0x000e700000000a00 */
[----:B------:R-:W2:Y:S01]  /*01b0*/  LDC.64 R4, c[0x0][0x5f8] ;  /* 0x00017e00ff047b82 */ /* 0x000ea20000000a00 */
[----:B-1----:R-:W3:Y:S04]  /*01c0*/  LDG.E R2, desc[UR6][R2.64] ;  /* 0x0000000602027981 */ /* 0x002ee8000c1e1900 */
[----:B--2---:R-:W2:Y:S03]  /*01d0*/  LDG.E R4, desc[UR6][R4.64] ;  /* 0x0000000604047981 */ /* 0x004ea6000c1e1900 */
[----:B------:R-:W1:Y:S01]  /*01e0*/  LDC.64 R6, c[0x0][0x5e8] ;  /* 0x00017a00ff067b82 */ /* 0x000e620000000a00 */
[----:B---3--:R-:W-:Y:S01]  /*01f0*/  FMUL.FTZ R0, R2, 0.16666667163372039795 ;  /* 0x3e2aaaab02007820 */ /* 0x008fe20000410000 */
[----:B--2---:R-:W-:-:S04]  /*0200*/  FSETP.GEU.FTZ.AND P0, PT, |R4|, 3, PT ;  /* 0x404000000400780b */ /* 0x004fc80003f1e200 */
[----:B0-----:R-:W-:-:S05]  /*0210*/  FSEL R9, R0, RZ, !P0 ;  /* 0x000000ff00097208 */ /* 0x001fca0004000000 */
[----:B-1----:R-:W-:Y:S01]  /*0220*/  STG.E desc[UR6][R6.64], R9 ;  /* 0x0000000906007986 */ /* 0x002fe2000c101906 */
[----:B------:R-:W-:Y:S05]  /*0230*/  EXIT ;  /* 0x000000000000794d */ /* 0x000fea0003800000 */
.L_x_2512:
[----:B------:R-:W0:Y:S01]  /*0240*/  LDCU UR4, c[0x0][0x380] ;  /* 0x00007000ff0477ac */ /* 0x000e220008000800 */
[----:B------:R-:W-:Y:S01]  /*0250*/  IADD3 R2, PT, PT, R2, -0x1, RZ ;  /* 0xffffffff02027810 */ /* 0x000fe20007ffe0ff */
[----:B------:R-:W-:Y:S03]  /*0260*/  BSSY.RECONVERGENT B0, `(.L_x_2515) ;  /* 0x0000170000007945 */ /* 0x000fe60003800200 */
        /* <DEDUP_REMOVED lines=352> */
.L_x_2517:
[----:B------:R-:W0:Y:S02]  /*1870*/  LDCU.128 UR8, c[0x0][0x5f0] ;  /* 0x0000be00ff0877ac */ /* 0x000e240008000c00 */
[----:B0-----:R-:W-:Y:S02]  /*1880*/  IADD3 R8, P1, PT, R6, UR10, RZ ;  /* 0x0000000a06087c10 */ /* 0x001fe4000ff3e0ff */
[----:B------:R-:W-:Y:S02]  /*1890*/  IADD3 R6, P0, PT, R4, UR8, RZ ;  /* 0x0000000804067c10 */ /* 0x000fe4000ff1e0ff */
[----:B------:R-:W-:Y:S02]  /*18a0*/  IADD3.X R9, PT, PT, RZ, UR11, RZ, P1, !PT ;  /* 0x0000000bff097c10 */ /* 0x000fe40008ffe4ff */
[----:B------:R-:W-:Y:S01]  /*18b0*/  IADD3.X R7, PT, PT, RZ, UR9, RZ, P0, !PT ;  /* 0x00000009ff077c10 */ /* 0x000fe200087fe4ff */
[----:B------:R-:W0:Y:S02]  /*18c0*/  LDCU.64 UR8, c[0x0][0x5e8] ;  /* 0x0000bd00ff0877ac */ /* 0x000e240008000a00 */
[----:B------:R-:W2:Y:S04]  /*18d0*/  LDG.E R8, desc[UR6][R8.64] ;  /* 0x0000000608087981 */ /* 0x000ea8000c1e1900 */
[----:B------:R-:W3:Y:S01]  /*18e0*/  LDG.E R6, desc[UR6][R6.64] ;  /* 0x0000000606067981 */ /* 0x000ee2000c1e1900 */
[----:B0-----:R-:W-:-:S04]  /*18f0*/  IADD3 R4, P1, PT, R5, UR8, RZ ;  /* 0x0000000805047c10 */ /* 0x001fc8000ff3e0ff */
[----:B------:R-:W-:Y:S02]  /*1900*/  IADD3.X R5, PT, PT, RZ, UR9, RZ, P1, !PT ;  /* 0x00000009ff057c10 */ /* 0x000fe40008ffe4ff */
[----:B------:R-:W-:Y:S02]  /*1910*/  IADD3 R3, PT, PT, R3, 0x80, RZ ;  /* 0x0000008003037810 */ /* 0x000fe40007ffe0ff */
[----:B--2---:R-:W-:Y:S01]  /*1920*/  FSETP.GEU.FTZ.AND P0, PT, |R8|, 3, PT ;  /* 0x404000000800780b */ /* 0x004fe20003f1e200 */
[----:B---3--:R-:W-:-:S05]  /*1930*/  FMUL.FTZ R10, R6, 0.16666667163372039795 ;  /* 0x3e2aaaab060a7820 */ /* 0x008fca0000410000 */
[----:B------:R-:W-:-:S05]  /*1940*/  FSEL R11, R10, RZ, !P0 ;  /* 0x000000ff0a0b7208 */ /* 0x000fca0004000000 */
[----:B------:R0:W-:Y:S02]  /*1950*/  STG.E desc[UR6][R4.64], R11 ;  /* 0x0000000b04007986 */ /* 0x0001e4000c101906 */
.L_x_2516:
[----:B------:R-:W-:Y:S05]  /*1960*/  BSYNC.RECONVERGENT B0 ;  /* 0x0000000000007941 */ /* 0x000fea0003800200 */
.L_x_2515:
[----:B------:R-:W-:-:S13]  /*1970*/  ISETP.GE.AND P0, PT, R3, UR4, PT ;  /* 0x0000000403007c0c */ /* 0x000fda000bf06270 */
[----:B------:R-:W-:Y:S05]  /*1980*/  @P0 EXIT ;  /* 0x000000000000094d */ /* 0x000fea0003800000 */
        /* <DEDUP_REMOVED lines=348> */
.L_x_2518:
[----:B------:R-:W0:Y:S01]  /*2f50*/  LDCU.128 UR8, c[0x0][0x5f0] ;  /* 0x0000be00ff0877ac */ /* 0x000e220008000c00 */
[----:B------:R-:W1:Y:S01]  /*2f60*/  LDCU.64 UR4, c[0x0][0x5e8] ;  /* 0x0000bd00ff0477ac */ /* 0x000e620008000a00 */
[----:B0-----:R-:W-:Y:S02]  /*2f70*/  IADD3 R6, P1, PT, R4, UR10, RZ ;  /* 0x0000000a04067c10 */ /* 0x001fe4000ff3e0ff */
[----:B------:R-:W-:Y:S02]  /*2f80*/  IADD3 R4, P0, PT, R2, UR8, RZ ;  /* 0x0000000802047c10 */ /* 0x000fe4000ff1e0ff */
[----:B------:R-:W-:Y:S02]  /*2f90*/  IADD3.X R7, PT, PT, RZ, UR11, RZ, P1, !PT ;  /* 0x0000000bff077c10 */ /* 0x000fe40008ffe4ff */
[----:B------:R-:W-:-:S03]  /*2fa0*/  IADD3.X R5, PT, PT, RZ, UR9, RZ, P0, !PT ;  /* 0x00000009ff057c10 */ /* 0x000fc600087fe4ff */
[----:B------:R-:W2:Y:S04]  /*2fb0*/  LDG.E R6, desc[UR6][R6.64] ;  /* 0x0000000606067981 */ /* 0x000ea8000c1e1900 */
[----:B------:R-:W3:Y:S01]  /*2fc0*/  LDG.E R4, desc[UR6][R4.64] ;  /* 0x0000000604047981 */ /* 0x000ee2000c1e1900 */
[----:B-1----:R-:W-:-:S04]  /*2fd0*/  IADD3 R2, P1, PT, R3, UR4, RZ ;  /* 0x0000000403027c10 */ /* 0x002fc8000ff3e0ff */
[----:B------:R-:W-:Y:S02]  /*2fe0*/  IADD3.X R3, PT, PT, RZ, UR5, RZ, P1, !PT ;  /* 0x00000005ff037c10 */ /* 0x000fe40008ffe4ff */
[----:B--2---:R-:W-:Y:S01]  /*2ff0*/  FSETP.GEU.FTZ.AND P0, PT, |R6|, 3, PT ;  /* 0x404000000600780b */ /* 0x004fe20003f1e200 */
[----:B---3--:R-:W-:-:S05]  /*3000*/  FMUL.FTZ R0, R4, 0.16666667163372039795 ;  /* 0x3e2aaaab04007820 */ /* 0x008fca0000410000 */
[----:B------:R-:W-:-:S05]  /*3010*/  FSEL R9, R0, RZ, !P0 ;  /* 0x000000ff00097208 */ /* 0x000fca0004000000 */
[----:B------:R-:W-:Y:S01]  /*3020*/  STG.E desc[UR6][R2.64], R9 ;  /* 0x0000000902007986 */ /* 0x000fe2000c101906 */
[----:B------:R-:W-:Y:S05]  /*3030*/  EXIT ;  /* 0x000000000000794d */ /* 0x000fea0003800000 */
.L_x_2519:
        /* <DEDUP_REMOVED lines=12> */
.L_x_5917:


//--------------------- .text._ZN2at6native27unrolled_elementwise_kernelIZZZNS0_68_GLOBAL__N__08176361_30_ActivationHardsigmoidKernel_cu_1520ed90_310227hardsigmoid_backward_kernelERNS_18TensorIteratorBaseEENKUlvE_clEvENKUlvE0_clEvEUlffE_St5arrayIPcLm3EELi4E23TrivialOffsetCalculatorILi2EjESB_ILi1EjENS0_6memory15LoadWithoutCastENSE_16StoreWithoutCastEEEviT_T0_T2_T3_T4_T5_ --------------------------
	.section	.text._ZN2at6native27unrolled_elementwise_kernelIZZZNS0_68_GLOBAL__N__08176361_30_ActivationHardsigmoidKernel_cu_1520ed90_310227hardsigmoid_backward_kernelERNS_18TensorIteratorBaseEENKUlvE_clEvENKUlvE0_clEvEUlffE_St5arrayIPcLm3EELi4E23TrivialOffsetCalculatorILi2EjESB_ILi1EjENS0_6memory15LoadWithoutCastENSE_16StoreWithoutCastEEEviT_T0_T2_T3_T4_T5_,"ax",@progbits
	.align	128
        .global         _ZN2at6native27unrolled_elementwise_kernelIZZZNS0_68_GLOBAL__N__08176361_30_ActivationHardsigmoidKernel_cu_1520ed90_310227hardsigmoid_backward_kernelERNS_18TensorIteratorBaseEENKUlvE_clEvENKUlvE0_clEvEUlffE_St5arrayIPcLm3EELi4E23TrivialOffsetCalculatorILi2EjESB_ILi1EjENS0_6memory15LoadWithoutCastENSE_16StoreWithoutCastEEEviT_T0_T2_T3_T4_T5_
        .type           _ZN2at6native27unrolled_elementwise_kernelIZZZNS0_68_GLOBAL__N__08176361_30_ActivationHardsigmoidKernel_cu_1520ed90_310227hardsigmoid_backward_kernelERNS_18TensorIteratorBaseEENKUlvE_clEvENKUlvE0_clEvEUlffE_St5arrayIPcLm3EELi4E23TrivialOffsetCalculatorILi2EjESB_ILi1EjENS0_6memory15LoadWithoutCastENSE_16StoreWithoutCastEEEviT_T0_T2_T3_T4_T5_,@function
        .size           _ZN2at6native27unrolled_elementwise_kernelIZZZNS0_68_GLOBAL__N__08176361_30_ActivationHardsigmoidKernel_cu_1520ed90_310227hardsigmoid_backward_kernelERNS_18TensorIteratorBaseEENKUlvE_clEvENKUlvE0_clEvEUlffE_St5arrayIPcLm3EELi4E23TrivialOffsetCalculatorILi2EjESB_ILi1EjENS0_6memory15LoadWithoutCastENSE_16StoreWithoutCastEEEviT_T0_T2_T3_T4_T5_,(.L_x_5918 - _ZN2at6native27unrolled_elementwise_kernelIZZZNS0_68_GLOBAL__N__08176361_30_ActivationHardsigmoidKernel_cu_1520ed90_310227hardsigmoid_backward_kernelERNS_18TensorIteratorBaseEENKUlvE_clEvENKUlvE0_clEvEUlffE_St5arrayIPcLm3EELi4E23TrivialOffsetCalculatorILi2EjESB_ILi1EjENS0_6memory15LoadWithoutCastENSE_16StoreWithoutCastEEEviT_T0_T2_T3_T4_T5_)
        .other          _ZN2at6native27unrolled_elementwise_kernelIZZZNS0_68_GLOBAL__N__08176361_30_ActivationHardsigmoidKernel_cu_1520ed90_310227hardsigmoid_backward_kernelERNS_18TensorIteratorBaseEENKUlvE_clEvENKUlvE0_clEvEUlffE_St5arrayIPcLm3EELi4E23TrivialOffsetCalculatorILi2EjESB_ILi1EjENS0_6memory15LoadWithoutCastENSE_16StoreWithoutCastEEEviT_T0_T2_T3_T4_T5_,@"STO_CUDA_ENTRY STV_DEFAULT"
_ZN2at6native27unrolled_elementwise_kernelIZZZNS0_68_GLOBAL__N__08176361_30_ActivationHardsigmoidKernel_cu_1520ed90_310227hardsigmoid_backward_kernelERNS_18TensorIteratorBaseEENKUlvE_clEvENKUlvE0_clEvEUlffE_St5arrayIPcLm3EELi4E23TrivialOffsetCalculatorILi2EjESB_ILi1EjENS0_6memory15LoadWithoutCastENSE_16StoreWithoutCastEEEviT_T0_T2_T3_T4_T5_:
.text._ZN2at6native27unrolled_elementwise_kernelIZZZNS0_68_GLOBAL__N__08176361_30_ActivationHardsigmoidKernel_cu_1520ed90_310227hardsigmoid_backward_kernelERNS_18TensorIteratorBaseEENKUlvE_clEvENKUlvE0_clEvEUlffE_St5arrayIPcLm3EELi4E23TrivialOffsetCalculatorILi2EjESB_ILi1EjENS0_6memory15LoadWithoutCastENSE_16StoreWithoutCastEEEviT_T0_T2_T3_T4_T5_:
[----:B------:R-:W-:Y:S01]  /*0000*/  LDC R1, c[0x0][0x37c] ;  /* 0x0000df00ff017b82 */ /* 0x000fe20000000800 */
[----:B------:R-:W0:Y:S07]  /*0010*/  S2R R0, SR_CTAID.X ;  /* 0x0000000000007919 */ /* 0x000e2e0000002500 */
[----:B------:R-:W0:Y:S01]  /*0020*/  LDC R3, c[0x0][0x380] ;  /* 0x0000e000ff037b82 */ /* 0x000e220000000800 */
[----:B------:R-:W1:Y:S01]  /*0030*/  LDCU.64 UR4, c[0x0][0x358] ;  /* 0x00006b00ff0477ac */ /* 0x000e620008000a00 */
[----:B------:R-:W-:Y:S01]  /*0040*/  HFMA2 R20, -RZ, RZ, 0, 0 ;  /* 0x00000000ff147431 */ /* 0x000fe200000001ff */
[----:B------:R-:W2:Y:S01]  /*0050*/  S2R R23, SR_TID.X ;  /* 0x0000000000177919 */ /* 0x000ea20000002100 */
[----:B0-----:R-:W-:Y:S01]  /*0060*/  IMAD R18, R0, -0x200, R3 ;  /* 0xfffffe0000127824 */ /* 0x001fe200078e0203 */
[----:B--2---:R-:W-:-:S04]  /*0070*/  MOV R19, R23 ;  /* 0x0000001700137202 */ /* 0x004fc80000000f00 */
[----:B------:R-:W-:-:S13]  /*0080*/  ISETP.GE.AND P1, PT, R23, R18, PT ;  /* 0x000000121700720c */ /* 0x000fda0003f26270 */
[----:B------:R-:W-:Y:S01]  /*0090*/  @!P1 IADD3 R23, PT, PT, R19, 0x80, RZ ;  /* 0x0000008013179810 */ /* 0x000fe20007ffe0ff */
[----:B------:R-:W0:Y:S01]  /*00a0*/  @!P1 LDC.64 R12, c[0x0][0x3a8] ;  /* 0x0000ea00ff0c9b82 */ /* 0x000e220000000a00 */
[----:B------:R-:W-:Y:S02]  /*00b0*/  @!P1 IMAD R27, R0, 0x200, R19 ;  /* 0x00000200001b9824 */ /* 0x000fe400078e0213 */
[----:B------:R-:W-:-:S05]  /*00c0*/  ISETP.GE.AND P2, PT, R23, R18, PT ;  /* 0x000000121700720c */ /* 0x000fca0003f46270 */
[----:B------:R-:W2:Y:S08]  /*00d0*/  @!P1 LDC.64 R14, c[0x0][0x3b0] ;  /* 0x0000ec00ff0e9b82 */ /* 0x000eb00000000a00 */
[----:B------:R-:W-:Y:S01]  /*00e0*/  @!P2 IMAD R25, R0, 0x200, R23 ;  /* 0x000002000019a824 */ /* 0x000fe200078e0217 */
[----:B------:R-:W-:Y:S01]  /*00f0*/  @!P2 IADD3 R23, PT, PT, R23, 0x80, RZ ;  /* 0x000000801717a810 */ /* 0x000fe20007ffe0ff */
[----:B------:R-:W3:Y:S03]  /*0100*/  @!P2 LDC.64 R16, c[0x0][0x3a8] ;  /* 0x0000ea00ff10ab82 */ /* 0x000ee60000000a00 */
[----:B------:R-:W-:Y:S01]  /*0110*/  ISETP.GE.AND P3, PT, R23, R18, PT ;  /* 0x000000121700720c */ /* 0x000fe20003f66270 */
[----:B0-----:R-:W-:-:S04]  /*0120*/  @!P1 IMAD.WIDE.U32 R12, R27, 0x4, R12 ;  /* 0x000000041b0c9825 */ /* 0x001fc800078e000c */
[----:B------:R-:W0:Y:S02]  /*0130*/  @!P2 LDC.64 R2, c[0x0][0x3b0] ;  /* 0x0000ec00ff02ab82 */ /* 0x000e240000000a00 */
[----:B-1----:R-:W4:Y:S01]  /*0140*/  @!P1 LDG.E R12, desc[UR4][R12.64] ;  /* 0x000000040c0c9981 */ /* 0x002f22000c1e1900 */
[----:B--2---:R-:W-:-:S05]  /*0150*/  @!P1 IMAD.WIDE.U32 R14, R27, 0x4, R14 ;  /* 0x000000041b0e9825 */ /* 0x004fca00078e000e */
[----:B------:R-:W1:Y:S01]  /*0160*/  @!P3 LDC.64 R4, c[0x0][0x3a8] ;  /* 0x0000ea00ff04bb82 */ /* 0x000e620000000a00 */
[----:B------:R-:W-:Y:S01]  /*0170*/  @!P3 IMAD R21, R0, 0x200, R23 ;  /* 0x000002000015b824 */ /* 0x000fe200078e0217 */
[----:B------:R-:W-:Y:S01]  /*0180*/  @!P3 IADD3 R23, PT, PT, R23, 0x80, RZ ;  /* 0x000000801717b810 */ /* 0x000fe20007ffe0ff */
[----:B------:R2:W5:Y:S03]  /*0190*/  @!P1 LDG.E R20, desc[UR4][R14.64] ;  /* 0x000000040e149981 */ /* 0x000566000c1e1900 */
[----:B------:R-:W-:Y:S02]  /*01a0*/  ISETP.GE.AND P0, PT, R23, R18, PT ;  /* 0x000000121700720c */ /* 0x000fe40003f06270 */
[----:B------:R-:W2:Y:S01]  /*01b0*/  @!P3 LDC.64 R6, c[0x0][0x3b0] ;  /* 0x0000ec00ff06bb82 */ /* 0x000ea20000000a00 */
[----:B---3--:R-:W-:-:S06]  /*01c0*/  @!P2 IMAD.WIDE.U32 R16, R25, 0x4, R16 ;  /* 0x000000041910a825 */ /* 0x008fcc00078e0010 */
[----:B------:R-:W3:Y:S04]  /*01d0*/  @!P2 LDG.E R16, desc[UR4][R16.64] ;  /* 0x000000041010a981 */ /* 0x000ee8000c1e1900 */
[----:B------:R-:W2:Y:S08]  /*01e0*/  @!P0 LDC.64 R10, c[0x0][0x3a8] ;  /* 0x0000ea00ff0a8b82 */ /* 0x000eb00000000a00 */
[----:B------:R-:W2:Y:S01]  /*01f0*/  @!P0 LDC.64 R8, c[0x0][0x3b0] ;  /* 0x0000ec00ff088b82 */ /* 0x000ea20000000a00 */
[----:B0-----:R-:W-:-:S04]  /*0200*/  @!P2 IMAD.WIDE.U32 R2, R25, 0x4, R2 ;  /* 0x000000041902a825 */ /* 0x001fc800078e0002 */
[----:B------:R-:W-:Y:S01]  /*0210*/  @!P0 IMAD R25, R0, 0x200, R23 ;  /* 0x0000020000198824 */ /* 0x000fe200078e0217 */
[----:B------:R-:W-:Y:S01]  /*0220*/  CS2R R22, SRZ ;  /* 0x0000000000167805 */ /* 0x000fe2000001ff00 */
[----:B-1----:R-:W-:-:S04]  /*0230*/  @!P3 IMAD.WIDE.U32 R4, R21, 0x4, R4 ;  /* 0x000000041504b825 */ /* 0x002fc800078e0004 */
[----:B--2---:R-:W-:Y:S01]  /*0240*/  @!P3 IMAD.WIDE.U32 R6, R21, 0x4, R6 ;  /* 0x000000041506b825 */ /* 0x004fe200078e0006 */
[----:B------:R-:W-:Y:S01]  /*0250*/  MOV R21, RZ ;  /* 0x000000ff00157202 */ /* 0x000fe20000000f00 */
[----:B------:R-:W2:Y:S02]  /*0260*/  @!P3 LDG.E R4, desc[UR4][R4.64] ;  /* 0x000000040404b981 */ /* 0x000ea4000c1e1900 */
[C---:B------:R-:W-:Y:S02]  /*0270*/  @!P0 IMAD.WIDE.U32 R10, R25.reuse, 0x4, R10 ;  /* 0x00000004190a8825 */ /* 0x040fe400078e000a */
[----:B------:R0:W2:Y:S04]  /*0280*/  @!P2 LDG.E R22, desc[UR4][R2.64] ;  /* 0x000000040216a981 */ /* 0x0000a8000c1e1900 */
[----:B------:R-:W2:Y:S01]  /*0290*/  @!P3 LDG.E R23, desc[UR4][R6.64] ;  /* 0x000000040617b981 */ /* 0x000ea2000c1e1900 */
[----:B------:R-:W-:-:S03]  /*02a0*/  @!P0 IMAD.WIDE.U32 R8, R25, 0x4, R8 ;  /* 0x0000000419088825 */ /* 0x000fc600078e0008 */
[----:B------:R-:W2:Y:S04]  /*02b0*/  @!P0 LDG.E R10, desc[UR4][R10.64] ;  /* 0x000000040a0a8981 */ /* 0x000ea8000c1e1900 */
[----:B------:R-:W2:Y:S01]  /*02c0*/  @!P0 LDG.E R21, desc[UR4][R8.64] ;  /* 0x0000000408158981 */ /* 0x000ea2000c1e1900 */
[----:B------:R-:W-:Y:S01]  /*02d0*/  ISETP.GE.AND P5, PT, R19, R18, PT ;  /* 0x000000121300720c */ /* 0x000fe20003fa6270 */
[----:B------:R-:W-:Y:S02]  /*02e0*/  HFMA2 R14, -RZ, RZ, 0, 0 ;  /* 0x00000000ff0e7431 */ /* 0x000fe400000001ff */
[----:B------:R-:W-:Y:S01]  /*02f0*/  IMAD.MOV.U32 R13, RZ, RZ, RZ ;  /* 0x000000ffff0d7224 */ /* 0x000fe200078e00ff */
[----:B0-----:R-:W-:Y:S01]  /*0300*/  MOV R2, RZ ;  /* 0x000000ff00027202 */ /* 0x001fe20000000f00 */
[----:B------:R-:W-:Y:S04]  /*0310*/  BSSY.RECONVERGENT B0, `(.L_x_2520) ;  /* 0x0000024000007945 */ /* 0x000fe80003800200 */
[----:B------:R-:W-:Y:S01]  /*0320*/  BSSY.RELIABLE B1, `(.L_x_2521) ;  /* 0x000001c000017945 */ /* 0x000fe20003800100 */
[----:B----4-:R-:W-:Y:S01]  /*0330*/  @!P1 FMUL.FTZ R13, R12, 0.16666667163372039795 ;  /* 0x3e2aaaab0c0d9820 */ /* 0x010fe20000410000 */
[----:B------:R-:W-:Y:S01]  /*0340*/  IMAD.MOV.U32 R12, RZ, RZ, RZ ;  /* 0x000000ffff0c7224 */ /* 0x000fe200078e00ff */
[----:B-----5:R-:W-:-:S04]  /*0350*/  FSETP.GEU.FTZ.AND P1, PT, |R20|, 3, PT ;  /* 0x404000001400780b */ /* 0x020fc80003f3e200 */
[----:B------:R-:W-:Y:S01]  /*0360*/  FSEL R13, R13, RZ, !P1 ;  /* 0x000000ff0d0d7208 */ /* 0x000fe20004800000 */
[----:B---3--:R-:W-:Y:S01]  /*0370*/  @!P2 FMUL.FTZ R14, R16, 0.16666667163372039795 ;  /* 0x3e2aaaab100ea820 */ /* 0x008fe20000410000 */
[----:B--2---:R-:W-:Y:S01]  /*0380*/  @!P3 FMUL.FTZ R12, R4, 0.16666667163372039795 ;  /* 0x3e2aaaab040cb820 */ /* 0x004fe20000410000 */
[----:B------:R-:W-:Y:S02]  /*0390*/  FSETP.GEU.FTZ.AND P2, PT, |R22|, 3, PT ;  /* 0x404000001600780b */ /* 0x000fe40003f5e200 */
[----:B------:R-:W-:Y:S01]  /*03a0*/  FSETP.GEU.FTZ.AND P3, PT, |R23|, 3, PT ;  /* 0x404000001700780b */ /* 0x000fe20003f7e200 */
[----:B------:R-:W-:Y:S01]  /*03b0*/  @!P0 FMUL.FTZ R2, R10, 0.16666667163372039795 ;  /* 0x3e2aaaab0a028820 */ /* 0x000fe20000410000 */
[----:B------:R-:W-:Y:S02]  /*03c0*/  FSETP.GEU.FTZ.AND P4, PT, |R21|, 3, PT ;  /* 0x404000001500780b */ /* 0x000fe40003f9e200 */
[----:B------:R-:W-:Y:S02]  /*03d0*/  FSEL R5, R14, RZ, !P2 ;  /* 0x000000ff0e057208 */ /* 0x000fe40005000000 */
[----:B------:R-:W-:-:S02]  /*03e0*/  FSEL R7, R12, RZ, !P3 ;  /* 0x000000ff0c077208 */ /* 0x000fc40005800000 */
[----:B------:R-:W-:Y:S01]  /*03f0*/  FSEL R9, R2, RZ, !P4 ;  /* 0x000000ff02097208 */ /* 0x000fe20006000000 */
[----:B------:R-:W-:Y:S06]  /*0400*/  @P5 BRA `(.L_x_2522) ;  /* 0x0000000000345947 */ /* 0x000fec0003800000 */
[----:B------:R-:W0:Y:S01]  /*0410*/  LDC.64 R2, c[0x0][0x3a0] ;  /* 0x0000e800ff027b82 */ /* 0x000e220000000a00 */
[----:B------:R-:W-:Y:S01]  /*0420*/  IMAD R11, R0, 0x200, R19 ;  /* 0x00000200000b7824 */ /* 0x000fe200078e0213 */
[----:B------:R-:W-:-:S04]  /*0430*/  IADD3 R19, PT, PT, R19, 0x80, RZ ;  /* 0x0000008013137810 */ /* 0x000fc80007ffe0ff */
[----:B------:R-:W-:-:S13]  /*0440*/  ISETP.GE.AND P0, PT, R19, R18, PT ;  /* 0x000000121300720c */ /* 0x000fda0003f06270 */
[----:B------:R-:W-:Y:S05]  /*0450*/  @P0 BREAK.RELIABLE B1 ;  /* 0x0000000000010942 */ /* 0x000fea0003800100 */
[----:B0-----:R-:W-:-:S05]  /*0460*/  IMAD.WIDE.U32 R2, R11, 0x4, R2 ;  /* 0x000000040b027825 */ /* 0x001fca00078e0002 */
[----:B------:R0:W-:Y:S01]  /*0470*/  STG.E desc[UR4][R2.64], R13 ;  /* 0x0000000d02007986 */ /* 0x0001e2000c101904 */
[----:B------:R-:W-:Y:S05]  /*0480*/  @P0 BRA `(.L_x_2523) ;  /* 0x0000000000300947 */ /* 0x000fea0003800000 */
[----:B0-----:R-:W0:Y:S01]  /*0490*/  LDC.64 R2, c[0x0][0x3a0] ;  /* 0x0000e800ff027b82 */ /* 0x001e220000000a00 */
[----:B------:R-:W-:Y:S01]  /*04a0*/  IMAD R11, R0, 0x200, R19 ;  /* 0x00000200000b7824 */ /* 0x000fe200078e0213 */
[----:B------:R-:W-:-:S03]  /*04b0*/  IADD3 R19, PT, PT, R19, 0x80, RZ ;  /* 0x0000008013137810 */ /* 0x000fc60007ffe0ff */
[----:B0-----:R-:W-:-:S05]  /*04c0*/  IMAD.WIDE.U32 R2, R11, 0x4, R2 ;  /* 0x000000040b027825 */ /* 0x001fca00078e0002 */
[----:B------:R0:W-:Y:S02]  /*04d0*/  STG.E desc[UR4][R2.64], R5 ;  /* 0x0000000502007986 */ /* 0x0001e4000c101904 */
.L_x_2522:
[----:B------:R-:W-:Y:S05]  /*04e0*/  BSYNC.RELIABLE B1 ;  /* 0x0000000000017941 */ /* 0x000fea0003800100 */
.L_x_2521:
[----:B------:R-:W-:-:S13]  /*04f0*/  ISETP.GE.AND P0, PT, R19, R18, PT ;  /* 0x000000121300720c */ /* 0x000fda0003f06270 */
[----:B0-----:R-:W0:Y:S01]  /*0500*/  @!P0 LDC.64 R2, c[0x0][0x3a0] ;  /* 0x0000e800ff028b82 */ /* 0x001e220000000a00 */
[----:B------:R-:W-:Y:S01]  /*0510*/  @!P0 IMAD R5, R0, 0x200, R19 ;  /* 0x0000020000058824 */ /* 0x000fe200078e0213 */
[----:B------:R-:W-:-:S03]  /*0520*/  @!P0 IADD3 R19, PT, PT, R19, 0x80, RZ ;  /* 0x0000008013138810 */ /* 0x000fc60007ffe0ff */
[----:B0-----:R-:W-:-:S05]  /*0530*/  @!P0 IMAD.WIDE.U32 R2, R5, 0x4, R2 ;  /* 0x0000000405028825 */ /* 0x001fca00078e0002 */
[----:B------:R1:W-:Y:S02]  /*0540*/  @!P0 STG.E desc[UR4][R2.64], R7 ;  /* 0x0000000702008986 */ /* 0x0003e4000c101904 */
.L_x_2523:
[----:B------:R-:W-:Y:S05]  /*0550*/  BSYNC.RECONVERGENT B0 ;  /* 0x0000000000007941 */ /* 0x000fea0003800200 */
.L_x_2520:
[----:B------:R-:W-:Y:S05]  /*0560*/  WARPSYNC.ALL ;  /* 0x0000000000007948 */ /* 0x000fea0003800000 */
[----:B------:R-:W-:-:S13]  /*0570*/  ISETP.GE.AND P0, PT, R19, R18, PT ;  /* 0x000000121300720c */ /* 0x000fda0003f06270 */
[----:B------:R-:W-:Y:S05]  /*0580*/  @P0 EXIT ;  /* 0x000000000000094d */ /* 0x000fea0003800000 */
[----:B01----:R-:W0:Y:S01]  /*0590*/  LDC.64 R2, c[0x0][0x3a0] ;  /* 0x0000e800ff027b82 */ /* 0x003e220000000a00 */
[----:B------:R-:W-:-:S04]  /*05a0*/  IMAD R19, R0, 0x200, R19 ;  /* 0x0000020000137824 */ /* 0x000fc800078e0213 */
[----:B0-----:R-:W-:-:S05]  /*05b0*/  IMAD.WIDE.U32 R2, R19, 0x4, R2 ;  /* 0x0000000413027825 */ /* 0x001fca00078e0002 */
[----:B------:R-:W-:Y:S01]  /*05c0*/  STG.E desc[UR4][R2.64], R9 ;  /* 0x0000000902007986 */ /* 0x000fe2000c101904 */
[----:B------:R-:W-:Y:S05]  /*05d0*/  EXIT ;  /* 0x000000000000794d */ /* 0x000fea0003800000 */
.L_x_2524:
        /* <DEDUP_REMOVED lines=10> */
.L_x_5918:


//--------------------- .text._ZN2at6native29vectorized_elementwise_kernelILi2EZZZNS0_68_GLOBAL__N__08176361_30_ActivationHardsigmoidKernel_cu_1520ed90_310227hardsigmoid_backward_kernelERNS_18TensorIteratorBaseEENKUlvE_clEvENKUlvE0_clEvEUlffE_St5arrayIPcLm3EEEEviT0_T1_ --------------------------
	.section	.text._ZN2at6native29vectorized_elementwise_kernelILi2EZZZNS0_68_GLOBAL__N__08176361_30_ActivationHardsigmoidKernel_cu_1520ed90_310227hardsigmoid_backward_kernelERNS_18TensorIteratorBaseEENKUlvE_clEvENKUlvE0_clEvEUlffE_St5arrayIPcLm3EEEEviT0_T1_,"ax",@progbits
	.align	128
        .global         _ZN2at6native29vectorized_elementwise_kernelILi2EZZZNS0_68_GLOBAL__N__08176361_30_ActivationHardsigmoidKernel_cu_1520ed90_310227hardsigmoid_backward_kernelERNS_18TensorIteratorBaseEENKUlvE_clEvENKUlvE0_clEvEUlffE_St5arrayIPcLm3EEEEviT0_T1_
        .type           _ZN2at6native29vectorized_elementwise_kernelILi2EZZZNS0_68_GLOBAL__N__08176361_30_ActivationHardsigmoidKernel_cu_1520ed90_310227hardsigmoid_backward_kernelERNS_18TensorIteratorBaseEENKUlvE_clEvENKUlvE0_clEvEUlffE_St5arrayIPcLm3EEEEviT0_T1_,@function
        .size           _ZN2at6native29vectorized_elementwise_kernelILi2EZZZNS0_68_GLOBAL__N__08176361_30_ActivationHardsigmoidKernel_cu_1520ed90_310227hardsigmoid_backward_kernelERNS_18TensorIteratorBaseEENKUlvE_clEvENKUlvE0_clEvEUlffE_St5arrayIPcLm3EEEEviT0_T1_,(.L_x_5919 - _ZN2at6native29vectorized_elementwise_kernelILi2EZZZNS0_68_GLOBAL__N__08176361_30_ActivationHardsigmoidKernel_cu_1520ed90_310227hardsigmoid_backward_kernelERNS_18TensorIteratorBaseEENKUlvE_clEvENKUlvE0_clEvEUlffE_St5arrayIPcLm3EEEEviT0_T1_)
        .other          _ZN2at6native29vectorized_elementwise_kernelILi2EZZZNS0_68_GLOBAL__N__08176361_30_ActivationHardsigmoidKernel_cu_1520ed90_310227hardsigmoid_backward_kernelERNS_18TensorIteratorBaseEENKUlvE_clEvENKUlvE0_clEvEUlffE_St5arrayIPcLm3EEEEviT0_T1_,@"STO_CUDA_ENTRY STV_DEFAULT"
_ZN2at6native29vectorized_elementwise_kernelILi2EZZZNS0_68_GLOBAL__N__08176361_30_ActivationHardsigmoidKernel_cu_1520ed90_310227hardsigmoid_backward_kernelERNS_18TensorIteratorBaseEENKUlvE_clEvENKUlvE0_clEvEUlffE_St5arrayIPcLm3EEEEviT0_T1_:
.text._ZN2at6native29vectorized_elementwise_kernelILi2EZZZNS0_68_GLOBAL__N__08176361_30_ActivationHardsigmoidKernel_cu_1520ed90_310227hardsigmoid_backward_kernelERNS_18TensorIteratorBaseEENKUlvE_clEvENKUlvE0_clEvEUlffE_St5arrayIPcLm3EEEEviT0_T1_:
        /* <DEDUP_REMOVED lines=9> */
[----:B------:R-:W-:Y:S01]  /*0090*/  IMAD.MOV.U32 R6, RZ, RZ, RZ ;  /* 0x000000ffff067224 */ /* 0x000fe200078e00ff */
[----:B0-----:R-:W-:Y:S01]  /*00a0*/  ISETP.GE.U32.AND P2, PT, R2, R5, PT ;  /* 0x000000050200720c */ /* 0x001fe20003f46070 */
[----:B------:R-:W-:-:S12]  /*00b0*/  IMAD.MOV.U32 R4, RZ, RZ, R2 ;  /* 0x000000ffff047224 */ /* 0x000fd800078e0002 */
[----:B------:R-:W0:Y:S01]  /*00c0*/  @!P2 LDC.64 R8, c[0x0][0x3a8] ;  /* 0x0000ea00ff08ab82 */ /* 0x000e220000000a00 */
[----:B------:R-:W-:-:S07]  /*00d0*/  @!P2 IADD3 R7, PT, PT, R3, R4, RZ ;  /* 0x000000040307a210 */ /* 0x000fce0007ffe0ff */
[----:B------:R-:W1:Y:S01]  /*00e0*/  @!P2 LDC.64 R10, c[0x0][0x3b0] ;  /* 0x0000ec00ff0aab82 */ /* 0x000e620000000a00 */
[----:B0-----:R-:W-:-:S04]  /*00f0*/  @!P2 IMAD.WIDE.U32 R8, R7, 0x4, R8 ;  /* 0x000000040708a825 */ /* 0x001fc800078e0008 */
[----:B-1----:R-:W-:Y:S02]  /*0100*/  @!P2 IMAD.WIDE.U32 R10, R7, 0x4, R10 ;  /* 0x00000004070aa825 */ /* 0x002fe400078e000a */
[----:B------:R0:W2:Y:S04]  /*0110*/  @!P2 LDG.E R7, desc[UR4][R8.64] ;  /* 0x000000040807a981 */ /* 0x0000a8000c1e1900 */
[----:B------:R1:W3:Y:S01]  /*0120*/  @!P2 LDG.E R6, desc[UR4][R10.64] ;  /* 0x000000040a06a981 */ /* 0x0002e2000c1e1900 */
[----:B------:R-:W-:Y:S02]  /*0130*/  @!P2 VIADD R2, R4, 0x80 ;  /* 0x000000800402a836 */ /* 0x000fe40000000000 */
[----:B------:R-:W-:-:S03]  /*0140*/  HFMA2 R0, -RZ, RZ, 0, 0 ;  /* 0x00000000ff007431 */ /* 0x000fc600000001ff */
[----:B------:R-:W-:-:S13]  /*0150*/  ISETP.GE.U32.AND P4, PT, R2, R5, PT ;  /* 0x000000050200720c */ /* 0x000fda0003f86070 */
[----:B------:R-:W-:Y:S01]  /*0160*/  @!P4 IADD3 R21, PT, PT, R3, R2, RZ ;  /* 0x000000020315c210 */ /* 0x000fe20007ffe0ff */
[----:B------:R-:W-:Y:S01]  /*0170*/  @!P4 VIADD R2, R2, 0x80 ;  /* 0x000000800202c836 */ /* 0x000fe20000000000 */
[----:B0-----:R-:W0:Y:S04]  /*0180*/  @!P4 LDC.64 R8, c[0x0][0x3a8] ;  /* 0x0000ea00ff08cb82 */ /* 0x001e280000000a00 */
[----:B------:R-:W-:-:S04]  /*0190*/  ISETP.GE.U32.AND P5, PT, R2, R5, PT ;  /* 0x000000050200720c */ /* 0x000fc80003fa6070 */
[----:B------:R-:W4:Y:S09]  /*01a0*/  @!P4 LDC.64 R28, c[0x0][0x3b0] ;  /* 0x0000ec00ff1ccb82 */ /* 0x000f320000000a00 */
[----:B------:R-:W-:Y:S01]  /*01b0*/  @!P5 IADD3 R23, PT, PT, R3, R2, RZ ;  /* 0x000000020317d210 */ /* 0x000fe20007ffe0ff */
[----:B------:R-:W-:Y:S01]  /*01c0*/  @!P5 VIADD R2, R2, 0x80 ;  /* 0x000000800202d836 */ /* 0x000fe20000000000 */
[----:B------:R-:W5:Y:S04]  /*01d0*/  @!P5 LDC.64 R14, c[0x0][0x3b0] ;  /* 0x0000ec00ff0edb82 */ /* 0x000f680000000a00 */
[----:B------:R-:W-:Y:S01]  /*01e0*/  ISETP.GE.U32.AND P6, PT, R2, R5, PT ;  /* 0x000000050200720c */ /* 0x000fe20003fc6070 */
[----:B0-----:R-:W-:-:S03]  /*01f0*/  @!P4 IMAD.WIDE.U32 R8, R21, 0x4, R8 ;  /* 0x000000041508c825 */ /* 0x001fc600078e0008 */
[----:B------:R-:W0:Y:S03]  /*0200*/  @!P5 LDC.64 R12, c[0x0][0x3a8] ;  /* 0x0000ea00ff0cdb82 */ /* 0x000e260000000a00 */
[----:B------:R1:W3:Y:S01]  /*0210*/  @!P4 LDG.E R9, desc[UR4][R8.64] ;  /* 0x000000040809c981 */ /* 0x0002e2000c1e1900 */
[----:B----4-:R-:W-:-:S05]  /*0220*/  @!P4 IMAD.WIDE.U32 R28, R21, 0x4, R28 ;  /* 0x00000004151cc825 */ /* 0x010fca00078e001c */
[----:B------:R-:W-:Y:S01]  /*0230*/  @!P6 IADD3 R25, PT, PT, R3, R2, RZ ;  /* 0x000000020319e210 */ /* 0x000fe20007ffe0ff */
[----:B------:R-:W-:Y:S01]  /*0240*/  @!P6 VIADD R2, R2, 0x80 ;  /* 0x000000800202e836 */ /* 0x000fe20000000000 */
[----:B------:R-:W4:Y:S04]  /*0250*/  @!P6 LDC.64 R18, c[0x0][0x3b0] ;  /* 0x0000ec00ff12eb82 */ /* 0x000f280000000a00 */
[----:B------:R-:W-:Y:S01]  /*0260*/  ISETP.GE.U32.AND P0, PT, R2, R5, PT ;  /* 0x000000050200720c */ /* 0x000fe20003f06070 */
[----:B-----5:R-:W-:-:S04]  /*0270*/  @!P5 IMAD.WIDE.U32 R14, R23, 0x4, R14 ;  /* 0x00000004170ed825 */ /* 0x020fc800078e000e */
[----:B------:R-:W-:Y:S01]  /*0280*/  HFMA2 R24, -RZ, RZ, 0, 0 ;  /* 0x00000000ff187431 */ /* 0x000fe200000001ff */
[----:B------:R-:W5:Y:S07]  /*0290*/  @!P6 LDC.64 R26, c[0x0][0x3a8] ;  /* 0x0000ea00ff1aeb82 */ /* 0x000f6e0000000a00 */
[----:B------:R-:W-:Y:S01]  /*02a0*/  @!P0 IADD3 R17, PT, PT, R3, R2, RZ ;  /* 0x0000000203118210 */ /* 0x000fe20007ffe0ff */
[----:B------:R-:W-:Y:S01]  /*02b0*/  @!P0 VIADD R2, R2, 0x80 ;  /* 0x0000008002028836 */ /* 0x000fe20000000000 */
[----:B-1----:R-:W1:Y:S04]  /*02c0*/  @!P0 LDC.64 R10, c[0x0][0x3b0] ;  /* 0x0000ec00ff0a8b82 */ /* 0x002e680000000a00 */
[----:B------:R-:W-:Y:S01]  /*02d0*/  ISETP.GE.U32.AND P1, PT, R2, R5, PT ;  /* 0x000000050200720c */ /* 0x000fe20003f26070 */
[----:B----4-:R-:W-:Y:S01]  /*02e0*/  @!P6 IMAD.WIDE.U32 R18, R25, 0x4, R18 ;  /* 0x000000041912e825 */ /* 0x010fe200078e0012 */
[----:B------:R-:W-:-:S06]  /*02f0*/  MOV R8, RZ ;  /* 0x000000ff00087202 */ /* 0x000fcc0000000f00 */
[----:B------:R4:W3:Y:S05]  /*0300*/  @!P5 LDG.E R8, desc[UR4][R14.64] ;  /* 0x000000040e08d981 */ /* 0x0008ea000c1e1900 */
[----:B------:R-:W-:Y:S01]  /*0310*/  @!P1 IADD3 R21, PT, PT, R3, R2, RZ ;  /* 0x0000000203159210 */ /* 0x000fe20007ffe0ff */
[----:B------:R-:W-:Y:S01]  /*0320*/  @!P1 VIADD R2, R2, 0x80 ;  /* 0x0000008002029836 */ /* 0x000fe20000000000 */
[----:B----4-:R-:W4:Y:S01]  /*0330*/  @!P0 LDC.64 R14, c[0x0][0x3a8] ;  /* 0x0000ea00ff0e8b82 */ /* 0x010f220000000a00 */
[----:B0-----:R-:W-:-:S04]  /*0340*/  @!P5 IMAD.WIDE.U32 R12, R23, 0x4, R12 ;  /* 0x00000004170cd825 */ /* 0x001fc800078e000c */
[C---:B-1----:R-:W-:Y:S01]  /*0350*/  @!P0 IMAD.WIDE.U32 R10, R17.reuse, 0x4, R10 ;  /* 0x00000004110a8825 */ /* 0x042fe200078e000a */
[----:B------:R-:W3:Y:S04]  /*0360*/  @!P5 LDG.E R22, desc[UR4][R12.64] ;  /* 0x000000040c16d981 */ /* 0x000ee8000c1e1900 */
[----:B------:R-:W3:Y:S01]  /*0370*/  @!P0 LDG.E R24, desc[UR4][R10.64] ;  /* 0x000000040a188981 */ /* 0x000ee2000c1e1900 */
[----:B----4-:R-:W-:-:S04]  /*0380*/  @!P0 IMAD.WIDE.U32 R14, R17, 0x4, R14 ;  /* 0x00000004110e8825 */ /* 0x010fc800078e000e */
[----:B-----5:R-:W-:Y:S02]  /*0390*/  @!P6 IMAD.WIDE.U32 R26, R25, 0x4, R26 ;  /* 0x00000004191ae825 */ /* 0x020fe400078e001a */
[----:B------:R-:W4:Y:S02]  /*03a0*/  @!P0 LDG.E R14, desc[UR4][R14.64] ;  /* 0x000000040e0e8981 */ /* 0x000f24000c1e1900 */
[----:B------:R-:W-:Y:S02]  /*03b0*/  IMAD.MOV.U32 R25, RZ, RZ, RZ ;  /* 0x000000ffff197224 */ /* 0x000fe400078e00ff */
[----:B------:R0:W5:Y:S02]  /*03c0*/  @!P6 LDG.E R26, desc[UR4][R26.64] ;  /* 0x000000041a1ae981 */ /* 0x000164000c1e1900 */
[----:B0-----:R-:W-:Y:S02]  /*03d0*/  IMAD.MOV.U32 R27, RZ, RZ, RZ ;  /* 0x000000ffff1b7224 */ /* 0x001fe400078e00ff */
[----:B--2---:R-:W-:Y:S01]  /*03e0*/  @!P2 FMUL.FTZ R0, R7, 0.16666667163372039795 ;  /* 0x3e2aaaab0700a820 */ /* 0x004fe20000410000 */
[----:B------:R-:W-:Y:S01]  /*03f0*/  IMAD.MOV.U32 R7, RZ, RZ, RZ ;  /* 0x000000ffff077224 */ /* 0x000fe200078e00ff */
[----:B------:R-:W-:-:S02]  /*0400*/  ISETP.GE.U32.AND P2, PT, R2, R5, PT ;  /* 0x000000050200720c */ /* 0x000fc40003f46070 */
[----:B---3--:R-:W-:Y:S01]  /*0410*/  FSETP.GEU.FTZ.AND P3, PT, |R6|, 3, PT ;  /* 0x404000000600780b */ /* 0x008fe20003f7e200 */
[----:B------:R-:W-:Y:S02]  /*0420*/  IMAD.MOV.U32 R6, RZ, RZ, RZ ;  /* 0x000000ffff067224 */ /* 0x000fe400078e00ff */
[----:B------:R0:W2:Y:S04]  /*0430*/  @!P4 LDG.E R7, desc[UR4][R28.64] ;  /* 0x000000041c07c981 */ /* 0x0000a8000c1e1900 */
[----:B------:R1:W3:Y:S04]  /*0440*/  @!P6 LDG.E R6, desc[UR4][R18.64] ;  /* 0x000000041206e981 */ /* 0x0002e8000c1e1900 */
[----:B------:R-:W1:Y:S01]  /*0450*/  @!P2 LDC.64 R10, c[0x0][0x3a8] ;  /* 0x0000ea00ff0aab82 */ /* 0x000e620000000a00 */
[----:B------:R-:W-:-:S07]  /*0460*/  @!P2 IADD3 R23, PT, PT, R3, R2, RZ ;  /* 0x000000020317a210 */ /* 0x000fce0007ffe0ff */
[----:B0-----:R-:W0:Y:S01]  /*0470*/  @!P1 LDC.64 R28, c[0x0][0x3b0] ;  /* 0x0000ec00ff1c9b82 */ /* 0x001e220000000a00 */
[----:B------:R-:W-:-:S07]  /*0480*/  @!P2 VIADD R2, R2, 0x80 ;  /* 0x000000800202a836 */ /* 0x000fce0000000000 */
[----:B-1----:R-:W1:Y:S01]  /*0490*/  @!P1 LDC.64 R18, c[0x0][0x3a8] ;  /* 0x0000ea00ff129b82 */ /* 0x002e620000000a00 */
[----:B------:R-:W-:Y:S02]  /*04a0*/  FSEL R0, R0, RZ, !P3 ;  /* 0x000000ff00007208 */ /* 0x000fe40005800000 */
[----:B------:R-:W-:-:S05]  /*04b0*/  ISETP.GE.U32.AND P3, PT, R2, R5, PT ;  /* 0x000000050200720c */ /* 0x000fca0003f66070 */
[----:B------:R-:W1:Y:S01]  /*04c0*/  @!P2 LDC.64 R12, c[0x0][0x3b0] ;  /* 0x0000ec00ff0cab82 */ /* 0x000e620000000a00 */
[----:B0-----:R-:W-:-:S07]  /*04d0*/  @!P1 IMAD.WIDE.U32 R28, R21, 0x4, R28 ;  /* 0x00000004151c9825 */ /* 0x001fce00078e001c */
[----:B------:R-:W0:Y:S01]  /*04e0*/  @!P3 LDC.64 R16, c[0x0][0x3b0] ;  /* 0x0000ec00ff10bb82 */ /* 0x000e220000000a00 */
[----:B-1----:R-:W-:-:S04]  /*04f0*/  @!P1 IMAD.WIDE.U32 R18, R21, 0x4, R18 ;  /* 0x0000000415129825 */ /* 0x002fc800078e0012 */
[----:B------:R-:W-:-:S03]  /*0500*/  @!P2 IMAD.WIDE.U32 R10, R23, 0x4, R10 ;  /* 0x00000004170aa825 */ /* 0x000fc600078e000a */
[----:B------:R-:W1:Y:S01]  /*0510*/  @!P3 LDC.64 R20, c[0x0][0x3a8] ;  /* 0x0000ea00ff14bb82 */ /* 0x000e620000000a00 */
[----:B------:R-:W-:Y:S01]  /*0520*/  @!P3 IADD3 R2, PT, PT, R3, R2, RZ ;  /* 0x000000020302b210 */ /* 0x000fe20007ffe0ff */
[----:B------:R-:W3:Y:S04]  /*0530*/  @!P1 LDG.E R18, desc[UR4][R18.64] ;  /* 0x0000000412129981 */ /* 0x000ee8000c1e1900 */
[----:B------:R-:W3:Y:S01]  /*0540*/  @!P2 LDG.E R10, desc[UR4][R10.64] ;  /* 0x000000040a0aa981 */ /* 0x000ee2000c1e1900 */
[----:B------:R-:W-:Y:S01]  /*0550*/  @!P2 IMAD.WIDE.U32 R12, R23, 0x4, R12 ;  /* 0x00000004170ca825 */ /* 0x000fe200078e000c */
[----:B------:R-:W-:Y:S02]  /*0560*/  MOV R23, RZ ;  /* 0x000000ff00177202 */ /* 0x000fe40000000f00 */
[----:B------:R-:W3:Y:S01]  /*0570*/  @!P1 LDG.E R25, desc[UR4][R28.64] ;  /* 0x000000041c199981 */ /* 0x000ee2000c1e1900 */
[----:B0-----:R-:W-:-:S03]  /*0580*/  @!P3 IMAD.WIDE.U32 R16, R2, 0x4, R16 ;  /* 0x000000040210b825 */ /* 0x001fc600078e0010 */
[----:B------:R0:W3:Y:S04]  /*0590*/  @!P2 LDG.E R27, desc[UR4][R12.64] ;  /* 0x000000040c1ba981 */ /* 0x0000e8000c1e1900 */
[----:B------:R-:W3:Y:S01]  /*05a0*/  @!P3 LDG.E R23, desc[UR4][R16.64] ;  /* 0x000000041017b981 */ /* 0x000ee2000c1e1900 */
[----:B-1----:R-:W-:-:S06]  /*05b0*/  @!P3 IMAD.WIDE.U32 R20, R2, 0x4, R20 ;  /* 0x000000040214b825 */ /* 0x002fcc00078e0014 */
[----:B------:R-:W3:Y:S01]  /*05c0*/  @!P3 LDG.E R20, desc[UR4][R20.64] ;  /* 0x000000041414b981 */ /* 0x000ee2000c1e1900 */
[----:B------:R-:W-:Y:S01]  /*05d0*/  HFMA2 R15, -RZ, RZ, 0, 0 ;  /* 0x00000000ff0f7431 */ /* 0x000fe200000001ff */
[----:B0-----:R-:W-:Y:S01]  /*05e0*/  CS2R R12, SRZ ;  /* 0x00000000000c7805 */ /* 0x001fe2000001ff00 */
[----:B------:R-:W-:Y:S02]  /*05f0*/  IMAD.MOV.U32 R2, RZ, RZ, RZ ;  /* 0x000000ffff027224 */ /* 0x000fe400078e00ff */
[----:B------:R-:W-:Y:S01]  /*0600*/  @!P4 FMUL.FTZ R2, R9, 0.16666667163372039795 ;  /* 0x3e2aaaab0902c820 */ /* 0x000fe20000410000 */
[----:B------:R-:W-:Y:S02]  /*0610*/  IMAD.MOV.U32 R9, RZ, RZ, RZ ;  /* 0x000000ffff097224 */ /* 0x000fe400078e00ff */
[----:B------:R-:W-:Y:S01]  /*0620*/  @!P5 FMUL.FTZ R15, R22, 0.16666667163372039795 ;  /* 0x3e2aaaab160fd820 */ /* 0x000fe20000410000 */
[----:B------:R-:W-:Y:S02]  /*0630*/  FSETP.GEU.FTZ.AND P5, PT, |R8|, 3, PT ;  /* 0x404000000800780b */ /* 0x000fe40003fbe200 */
[----:B------:R-:W-:Y:S01]  /*0640*/  MOV R8, RZ ;  /* 0x000000ff00087202 */ /* 0x000fe20000000f00 */
[----:B------:R-:W-:Y:S04]  /*0650*/  BSSY.RECONVERGENT B0, `(.L_x_2526) ;  /* 0x0000047000007945 */ /* 0x000fe80003800200 */
[----:B------:R-:W-:Y:S01]  /*0660*/  BSSY.RELIABLE B1, `(.L_x_2527) ;  /* 0x000003f000017945 */ /* 0x000fe20003800100 */
[----:B----4-:R-:W-:Y:S01]  /*0670*/  @!P0 FMUL.FTZ R8, R14, 0.16666667163372039795 ;  /* 0x3e2aaaab0e088820 */ /* 0x010fe20000410000 */
[----:B------:R-:W-:Y:S01]  /*0680*/  FSETP.GEU.FTZ.AND P0, PT, |R24|, 3, PT ;  /* 0x404000001800780b */ /* 0x000fe20003f1e200 */
[----:B-----5:R-:W-:-:S03]  /*0690*/  @!P6 FMUL.FTZ R9, R26, 0.16666667163372039795 ;  /* 0x3e2aaaab1a09e820 */ /* 0x020fc60000410000 */
[----:B------:R-:W-:Y:S02]  /*06a0*/  FSEL R8, R8, RZ, !P0 ;  /* 0x000000ff08087208 */ /* 0x000fe40004000000 */
[----:B--2---:R-:W-:Y:S01]  /*06b0*/  FSETP.GEU.FTZ.AND P4, PT, |R7|, 3, PT ;  /* 0x404000000700780b */ /* 0x004fe20003f9e200 */
[----:B------:R-:W-:-:S03]  /*06c0*/  IMAD.MOV.U32 R7, RZ, RZ, RZ ;  /* 0x000000ffff077224 */ /* 0x000fc600078e00ff */
[----:B------:R-:W-:Y:S02]  /*06d0*/  FSEL R11, R2, RZ, !P4 ;  /* 0x000000ff020b7208 */ /* 0x000fe40006000000 */
[----:B---3--:R-:W-:-:S04]  /*06e0*/  FSETP.GEU.FTZ.AND P6, PT, |R6|, 3, PT ;  /* 0x404000000600780b */ /* 0x008fc80003fde200 */
[----:B------:R-:W-:Y:S01]  /*06f0*/  FSEL R9, R9, RZ, !P6 ;  /* 0x000000ff09097208 */ /* 0x000fe20007000000 */
[----:B------:R-:W-:Y:S01]  /*0700*/  @!P2 FMUL.FTZ R12, R10, 0.16666667163372039795 ;  /* 0x3e2aaaab0a0ca820 */ /* 0x000fe20000410000 */
[----:B------:R-:W-:Y:S02]  /*0710*/  FSEL R10, R15, RZ, !P5 ;  /* 0x000000ff0f0a7208 */ /* 0x000fe40006800000 */
[----:B------:R-:W-:Y:S01]  /*0720*/  ISETP.GE.U32.AND P5, PT, R4, R5, PT ;  /* 0x000000050400720c */ /* 0x000fe20003fa6070 */
[----:B------:R-:W-:Y:S01]  /*0730*/  @!P1 FMUL.FTZ R7, R18, 0.16666667163372039795 ;  /* 0x3e2aaaab12079820 */ /* 0x000fe20000410000 */
[----:B------:R-:W-:Y:S02]  /*0740*/  FSETP.GEU.FTZ.AND P1, PT, |R25|, 3, PT ;  /* 0x404000001900780b */ /* 0x000fe40003f3e200 */
[----:B------:R-:W-:Y:S02]  /*0750*/  FSETP.GEU.FTZ.AND P2, PT, |R27|, 3, PT ;  /* 0x404000001b00780b */ /* 0x000fe40003f5e200 */
[----:B------:R-:W-:-:S02]  /*0760*/  FSETP.GEU.FTZ.AND P4, PT, |R23|, 3, PT ;  /* 0x404000001700780b */ /* 0x000fc40003f9e200 */
[----:B------:R-:W-:Y:S02]  /*0770*/  FSEL R6, R7, RZ, !P1 ;  /* 0x000000ff07067208 */ /* 0x000fe40004800000 */
[----:B------:R-:W-:Y:S01]  /*0780*/  FSEL R7, R12, RZ, !P2 ;  /* 0x000000ff0c077208 */ /* 0x000fe20005000000 */
[----:B------:R-:W-:-:S05]  /*0790*/  @!P3 FMUL.FTZ R13, R20, 0.16666667163372039795 ;  /* 0x3e2aaaab140db820 */ /* 0x000fca0000410000 */
[----:B------:R-:W-:Y:S01]  /*07a0*/  FSEL R2, R13, RZ, !P4 ;  /* 0x000000ff0d027208 */ /* 0x000fe20006000000 */
[----:B------:R-:W-:Y:S06]  /*07b0*/  @P5 BRA `(.L_x_2528) ;  /* 0x0000000000305947 */ /* 0x000fec0003800000 */
[----:B------:R-:W0:Y:S01]  /*07c0*/  LDC.64 R12, c[0x0][0x3a0] ;  /* 0x0000e800ff0c7b82 */ /* 0x000e220000000a00 */
[----:B------:R-:W-:Y:S01]  /*07d0*/  IADD3 R15, PT, PT, R3, R4, RZ ;  /* 0x00000004030f7210 */ /* 0x000fe20007ffe0ff */
[----:B------:R-:W-:-:S05]  /*07e0*/  VIADD R4, R4, 0x80 ;  /* 0x0000008004047836 */ /* 0x000fca0000000000 */
[----:B------:R-:W-:Y:S01]  /*07f0*/  ISETP.GE.U32.AND P0, PT, R4, R5, PT ;  /* 0x000000050400720c */ /* 0x000fe20003f06070 */
[----:B0-----:R-:W-:-:S05]  /*0800*/  IMAD.WIDE.U32 R12, R15, 0x4, R12 ;  /* 0x000000040f0c7825 */ /* 0x001fca00078e000c */
[----:B------:R0:W-:Y:S07]  /*0810*/  STG.E desc[UR4][R12.64], R0 ;  /* 0x000000000c007986 */ /* 0x0001ee000c101904 */
[----:B------:R-:W-:Y:S05]  /*0820*/  @P0 BRA `(.L_x_2529) ;  /* 0x0000000000300947 */ /* 0x000fea0003800000 */
[----:B0-----:R-:W0:Y:S01]  /*0830*/  LDC.64 R12, c[0x0][0x3a0] ;  /* 0x0000e800ff0c7b82 */ /* 0x001e220000000a00 */
[----:B------:R-:W-:Y:S01]  /*0840*/  IADD3 R15, PT, PT, R3, R4, RZ ;  /* 0x00000004030f7210 */ /* 0x000fe20007ffe0ff */
[----:B------:R-:W-:-:S04]  /*0850*/  VIADD R4, R4, 0x80 ;  /* 0x0000008004047836 */ /* 0x000fc80000000000 */
[----:B0-----:R-:W-:-:S05]  /*0860*/  IMAD.WIDE.U32 R12, R15, 0x4, R12 ;  /* 0x000000040f0c7825 */ /* 0x001fca00078e000c */
[----:B------:R0:W-:Y:S02]  /*0870*/  STG.E desc[UR4][R12.64], R11 ;  /* 0x0000000b0c007986 */ /* 0x0001e4000c101904 */
.L_x_2528:
[----:B------:R-:W-:-:S13]  /*0880*/  ISETP.GE.U32.AND P0, PT, R4, R5, PT ;  /* 0x000000050400720c */ /* 0x000fda0003f06070 */
[----:B------:R-:W-:Y:S05]  /*0890*/  @P0 BRA `(.L_x_2530) ;  /* 0x0000000000300947 */ /* 0x000fea0003800000 */
[----:B0-----:R-:W0:Y:S01]  /*08a0*/  LDC.64 R12, c[0x0][0x3a0] ;  /* 0x0000e800ff0c7b82 */ /* 0x001e220000000a00 */
[----:B------:R-:W-:Y:S01]  /*08b0*/  IADD3 R11, PT, PT, R3, R4, RZ ;  /* 0x00000004030b7210 */ /* 0x000fe20007ffe0ff */
[----:B------:R-:W-:-:S04]  /*08c0*/  VIADD R4, R4, 0x80 ;  /* 0x0000008004047836 */ /* 0x000fc80000000000 */
[----:B0-----:R-:W-:-:S05]  /*08d0*/  IMAD.WIDE.U32 R12, R11, 0x4, R12 ;  /* 0x000000040b0c7825 */ /* 0x001fca00078e000c */
[----:B------:R1:W-:Y:S02]  /*08e0*/  STG.E desc[UR4][R12.64], R10 ;  /* 0x0000000a0c007986 */ /* 0x0003e4000c101904 */
.L_x_2529:
[----:B------:R-:W-:-:S13]  /*08f0*/  ISETP.GE.U32.AND P0, PT, R4, R5, PT ;  /* 0x000000050400720c */ /* 0x000fda0003f06070 */
[----:B------:R-:W-:Y:S05]  /*0900*/  @P0 BRA `(.L_x_2531) ;  /* 0x0000000000300947 */ /* 0x000fea0003800000 */
[----:B-1----:R-:W1:Y:S01]  /*0910*/  LDC.64 R10, c[0x0][0x3a0] ;  /* 0x0000e800ff0a7b82 */ /* 0x002e620000000a00 */
[----:B0-----:R-:W-:Y:S01]  /*0920*/  IADD3 R13, PT, PT, R3, R4, RZ ;  /* 0x00000004030d7210 */ /* 0x001fe20007ffe0ff */
[----:B------:R-:W-:-:S04]  /*0930*/  VIADD R4, R4, 0x80 ;  /* 0x0000008004047836 */ /* 0x000fc80000000000 */
[----:B-1----:R-:W-:-:S05]  /*0940*/  IMAD.WIDE.U32 R10, R13, 0x4, R10 ;  /* 0x000000040d0a7825 */ /* 0x002fca00078e000a */
[----:B------:R1:W-:Y:S02]  /*0950*/  STG.E desc[UR4][R10.64], R9 ;  /* 0x000000090a007986 */ /* 0x0003e4000c101904 */
.L_x_2530:
[----:B------:R-:W-:-:S13]  /*0960*/  ISETP.GE.U32.AND P0, PT, R4, R5, PT ;  /* 0x000000050400720c */ /* 0x000fda0003f06070 */
[----:B------:R-:W-:Y:S05]  /*0970*/  @P0 BRA `(.L_x_2532) ;  /* 0x0000000000340947 */ /* 0x000fea0003800000 */
[----:B01----:R-:W0:Y:S01]  /*0980*/  LDC.64 R10, c[0x0][0x3a0] ;  /* 0x0000e800ff0a7b82 */ /* 0x003e220000000a00 */
[----:B------:R-:W-:Y:S01]  /*0990*/  IADD3 R9, PT, PT, R3, R4, RZ ;  /* 0x0000000403097210 */ /* 0x000fe20007ffe0ff */
[----:B------:R-:W-:-:S04]  /*09a0*/  VIADD R4, R4, 0x80 ;  /* 0x0000008004047836 */ /* 0x000fc80000000000 */
[----:B0-----:R-:W-:-:S05]  /*09b0*/  IMAD.WIDE.U32 R10, R9, 0x4, R10 ;  /* 0x00000004090a7825 */ /* 0x001fca00078e000a */
[----:B------:R2:W-:Y:S02]  /*09c0*/  STG.E desc[UR4][R10.64], R8 ;  /* 0x000000080a007986 */ /* 0x0005e4000c101904 */
.L_x_2531:
[----:B------:R-:W-:-:S13]  /*09d0*/  ISETP.GE.U32.AND P0, PT, R4, R5, PT ;  /* 0x000000050400720c */ /* 0x000fda0003f06070 */
[----:B------:R-:W-:Y:S05]  /*09e0*/  @P0 BREAK.RELIABLE B1 ;  /* 0x0000000000010942 */ /* 0x000fea0003800100 */
[----:B------:R-:W-:Y:S05]  /*09f0*/  @P0 BRA `(.L_x_2533) ;  /* 0x0000000000300947 */ /* 0x000fea0003800000 */
[----:B--2---:R-:W2:Y:S01]  /*0a00*/  LDC.64 R8, c[0x0][0x3a0] ;  /* 0x0000e800ff087b82 */ /* 0x004ea20000000a00 */
[----:B------:R-:W-:Y:S01]  /*0a10*/  IADD3 R11, PT, PT, R3, R4, RZ ;  /* 0x00000004030b7210 */ /* 0x000fe20007ffe0ff */
[----:B------:R-:W-:-:S04]  /*0a20*/  VIADD R4, R4, 0x80 ;  /* 0x0000008004047836 */ /* 0x000fc80000000000 */
[----:B--2---:R-:W-:-:S05]  /*0a30*/  IMAD.WIDE.U32 R8, R11, 0x4, R8 ;  /* 0x000000040b087825 */ /* 0x004fca00078e0008 */
[----:B------:R2:W-:Y:S02]  /*0a40*/  STG.E desc[UR4][R8.64], R6 ;  /* 0x0000000608007986 */ /* 0x0005e4000c101904 */
.L_x_2532:
[----:B------:R-:W-:Y:S05]  /*0a50*/  BSYNC.RELIABLE B1 ;  /* 0x0000000000017941 */ /* 0x000fea0003800100 */
.L_x_2527:
[----:B------:R-:W-:-:S13]  /*0a60*/  ISETP.GE.U32.AND P0, PT, R4, R5, PT ;  /* 0x000000050400720c */ /* 0x000fda0003f06070 */
[----:B-12---:R-:W1:Y:S01]  /*0a70*/  @!P0 LDC.64 R8, c[0x0][0x3a0] ;  /* 0x0000e800ff088b82 */ /* 0x006e620000000a00 */
[----:B0-----:R-:W-:Y:S01]  /*0a80*/  @!P0 IADD3 R11, PT, PT, R3, R4, RZ ;  /* 0x00000004030b8210 */ /* 0x001fe20007ffe0ff */
[----:B------:R-:W-:-:S04]  /*0a90*/  @!P0 VIADD R4, R4, 0x80 ;  /* 0x0000008004048836 */ /* 0x000fc80000000000 */
[----:B-1----:R-:W-:-:S05]  /*0aa0*/  @!P0 IMAD.WIDE.U32 R8, R11, 0x4, R8 ;  /* 0x000000040b088825 */ /* 0x002fca00078e0008 */
[----:B------:R3:W-:Y:S02]  /*0ab0*/  @!P0 STG.E desc[UR4][R8.64], R7 ;  /* 0x0000000708008986 */ /* 0x0007e4000c101904 */
.L_x_2533:
[----:B------:R-:W-:Y:S05]  /*0ac0*/  BSYNC.RECONVERGENT B0 ;  /* 0x0000000000007941 */ /* 0x000fea0003800200 */
.L_x_2526:
[----:B------:R-:W-:Y:S05]  /*0ad0*/  WARPSYNC.ALL ;  /* 0x0000000000007948 */ /* 0x000fea0003800000 */
[----:B------:R-:W-:-:S13]  /*0ae0*/  ISETP.GE.U32.AND P0, PT, R4, R5, PT ;  /* 0x000000050400720c */ /* 0x000fda0003f06070 */
[----:B------:R-:W-:Y:S05]  /*0af0*/  @P0 EXIT ;  /* 0x000000000000094d */ /* 0x000fea0003800000 */
[----:B---3--:R-:W3:Y:S01]  /*0b00*/  LDC.64 R6, c[0x0][0x3a0] ;  /* 0x0000e800ff067b82 */ /* 0x008ee20000000a00 */
[----:B------:R-:W-:-:S05]  /*0b10*/  IADD3 R5, PT, PT, R3, R4, RZ ;  /* 0x0000000403057210 */ /* 0x000fca0007ffe0ff */
[----:B---3--:R-:W-:-:S05]  /*0b20*/  IMAD.WIDE.U32 R4, R5, 0x4, R6 ;  /* 0x0000000405047825 */ /* 0x008fca00078e0006 */
[----:B------:R-:W-:Y:S01]  /*0b30*/  STG.E desc[UR4][R4.64], R2 ;  /* 0x0000000204007986 */ /* 0x000fe2000c101904 */
[----:B------:R-:W-:Y:S05]  /*0b40*/  EXIT ;  /* 0x000000000000794d */ /* 0x000fea0003800000 */
.L_x_2525:
        /* <DEDUP_REMOVED lines=9> */
[----:B------:R-:W-:-:S03]  /*0be0*/  IMAD.WIDE.U32 R18, R0, 0x8, R6 ;  /* 0x0000000800127825 */ /* 0x000fc600078e0006 */
[----:B------:R-:W5:Y:S04]  /*0bf0*/  LDG.E.64 R6, desc[UR4][R16.64+0x800] ;  /* 0x0008000410067981 */ /* 0x000f68000c1e1b00 */
[----:B------:R-:W5:Y:S04]  /*0c00*/  LDG.E.64 R24, desc[UR4][R18.64] ;  /* 0x0000000412187981 */ /* 0x000f68000c1e1b00 */
[----:B------:R-:W5:Y:S04]  /*0c10*/  LDG.E.64 R12, desc[UR4][R16.64+0xc00] ;  /* 0x000c0004100c7981 */ /* 0x000f68000c1e1b00 */
[----:B------:R-:W5:Y:S04]  /*0c20*/  LDG.E.64 R22, desc[UR4][R18.64+0x400] ;  /* 0x0004000412167981 */ /* 0x000f68000c1e1b00 */
[----:B------:R-:W5:Y:S04]  /*0c30*/  LDG.E.64 R10, desc[UR4][R18.64+0x800] ;  /* 0x00080004120a7981 */ /* 0x000f68000c1e1b00 */
[----:B------:R-:W5:Y:S01]  /*0c40*/  LDG.E.64 R14, desc[UR4][R18.64+0xc00] ;  /* 0x000c0004120e7981 */ /* 0x000f62000c1e1b00 */
[----:B---3--:R-:W-:-:S04]  /*0c50*/  IMAD.WIDE.U32 R2, R3, 0x4, R20 ;  /* 0x0000000403027825 */ /* 0x008fc800078e0014 */
[----:B------:R-:W-:-:S04]  /*0c60*/  IMAD.WIDE.U32 R2, R0, 0x8, R2 ;  /* 0x0000000800027825 */ /* 0x000fc800078e0002 */
[----:B--2---:R-:W-:Y:S01]  /*0c70*/  FMUL.FTZ R8, R8, 0.16666667163372039795 ;  /* 0x3e2aaaab08087820 */ /* 0x004fe20000410000 */
[----:B------:R-:W-:Y:S01]  /*0c80*/  FMUL.FTZ R9, R9, 0.16666667163372039795 ;  /* 0x3e2aaaab09097820 */ /* 0x000fe20000410000 */
[----:B----4-:R-:W-:Y:S01]  /*0c90*/  FMUL.FTZ R4, R4, 0.16666667163372039795 ;  /* 0x3e2aaaab04047820 */ /* 0x010fe20000410000 */
[----:B------:R-:W-:Y:S01]  /*0ca0*/  FMUL.FTZ R5, R5, 0.16666667163372039795 ;  /* 0x3e2aaaab05057820 */ /* 0x000fe20000410000 */
[----:B-----5:R-:W-:Y:S01]  /*0cb0*/  FMUL.FTZ R6, R6, 0.16666667163372039795 ;  /* 0x3e2aaaab06067820 */ /* 0x020fe20000410000 */
[----:B------:R-:W-:Y:S01]  /*0cc0*/  FSETP.GEU.FTZ.AND P6, PT, |R24|, 3, PT ;  /* 0x404000001800780b */ /* 0x000fe20003fde200 */
[----:B------:R-:W-:Y:S01]  /*0cd0*/  FMUL.FTZ R7, R7, 0.16666667163372039795 ;  /* 0x3e2aaaab07077820 */ /* 0x000fe20000410000 */
[----:B------:R-:W-:Y:S02]  /*0ce0*/  FSETP.GEU.FTZ.AND P5, PT, |R25|, 3, PT ;  /* 0x404000001900780b */ /* 0x000fe40003fbe200 */
[----:B------:R-:W-:Y:S01]  /*0cf0*/  FSEL R8, R8, RZ, !P6 ;  /* 0x000000ff08087208 */ /* 0x000fe20007000000 */
[----:B------:R-:W-:Y:S01]  /*0d00*/  FMUL.FTZ R12, R12, 0.16666667163372039795 ;  /* 0x3e2aaaab0c0c7820 */ /* 0x000fe20000410000 */
[----:B------:R-:W-:Y:S01]  /*0d10*/  FMUL.FTZ R13, R13, 0.16666667163372039795 ;  /* 0x3e2aaaab0d0d7820 */ /* 0x000fe20000410000 */
[----:B------:R-:W-:-:S02]  /*0d20*/  FSETP.GEU.FTZ.AND P4, PT, |R22|, 3, PT ;  /* 0x404000001600780b */ /* 0x000fc40003f9e200 */
[----:B------:R-:W-:Y:S02]  /*0d30*/  FSETP.GEU.FTZ.AND P3, PT, |R23|, 3, PT ;  /* 0x404000001700780b */ /* 0x000fe40003f7e200 */
[----:B------:R-:W-:Y:S02]  /*0d40*/  FSETP.GEU.FTZ.AND P2, PT, |R10|, 3, PT ;  /* 0x404000000a00780b */ /* 0x000fe40003f5e200 */
[----:B------:R-:W-:Y:S02]  /*0d50*/  FSETP.GEU.FTZ.AND P1, PT, |R11|, 3, PT ;  /* 0x404000000b00780b */ /* 0x000fe40003f3e200 */
[----:B------:R-:W-:Y:S02]  /*0d60*/  FSETP.GEU.FTZ.AND P0, PT, |R14|, 3, PT ;  /* 0x404000000e00780b */ /* 0x000fe40003f1e200 */
[----:B------:R-:W-:Y:S02]  /*0d70*/  FSETP.GEU.FTZ.AND P6, PT, |R15|, 3, PT ;  /* 0x404000000f00780b */ /* 0x000fe40003fde200 */
[----:B------:R-:W-:-:S02]  /*0d80*/  FSEL R9, R9, RZ, !P5 ;  /* 0x000000ff09097208 */ /* 0x000fc40006800000 */
[----:B------:R-:W-:Y:S02]  /*0d90*/  FSEL R4, R4, RZ, !P4 ;  /* 0x000000ff04047208 */ /* 0x000fe40006000000 */
[----:B------:R-:W-:Y:S02]  /*0da0*/  FSEL R5, R5, RZ, !P3 ;  /* 0x000000ff05057208 */ /* 0x000fe40005800000 */
[----:B------:R-:W-:Y:S02]  /*0db0*/  FSEL R6, R6, RZ, !P2 ;  /* 0x000000ff06067208 */ /* 0x000fe40005000000 */
[----:B------:R-:W-:Y:S02]  /*0dc0*/  FSEL R7, R7, RZ, !P1 ;  /* 0x000000ff07077208 */ /* 0x000fe40004800000 */
[----:B------:R-:W-:Y:S02]  /*0dd0*/  FSEL R12, R12, RZ, !P0 ;  /* 0x000000ff0c0c7208 */ /* 0x000fe40004000000 */
[----:B------:R-:W-:Y:S01]  /*0de0*/  FSEL R13, R13, RZ, !P6 ;  /* 0x000000ff0d0d7208 */ /* 0x000fe20007000000 */
[----:B------:R-:W-:Y:S04]  /*0df0*/  STG.E.64 desc[UR4][R2.64], R8 ;  /* 0x0000000802007986 */ /* 0x000fe8000c101b04 */
[----:B------:R-:W-:Y:S04]  /*0e00*/  STG.E.64 desc[UR4][R2.64+0x400], R4 ;  /* 0x0004000402007986 */ /* 0x000fe8000c101b04 */
[----:B------:R-:W-:Y:S04]  /*0e10*/  STG.E.64 desc[UR4][R2.64+0x800], R6 ;  /* 0x0008000602007986 */ /* 0x000fe8000c101b04 */
[----:B------:R-:W-:Y:S01]  /*0e20*/  STG.E.64 desc[UR4][R2.64+0xc00], R12 ;  /* 0x000c000c02007986 */ /* 0x000fe2000c101b04 */
[----:B------:R-:W-:Y:S05]  /*0e30*/  EXIT ;  /* 0x000000000000794d */ /* 0x000fea0003800000 */
.L_x_2534:
        /* <DEDUP_REMOVED lines=12> */
.L_x_5919:


//--------------------- .text._ZN2at6native29vectorized_elementwise_kernelILi4EZZZNS0_68_GLOBAL__N__08176361_30_ActivationHardsigmoidKernel_cu_1520ed90_310227hardsigmoid_backward_kernelERNS_18TensorIteratorBaseEENKUlvE_clEvENKUlvE0_clEvEUlffE_St5arrayIPcLm3EEEEviT0_T1_ --------------------------
	.section	.text._ZN2at6native29vectorized_elementwise_kernelILi4EZZZNS0_68_GLOBAL__N__08176361_30_ActivationHardsigmoidKernel_cu_1520ed90_310227hardsigmoid_backward_kernelERNS_18TensorIteratorBaseEENKUlvE_clEvENKUlvE0_clEvEUlffE_St5arrayIPcLm3EEEEviT0_T1_,"ax",@progbits
	.align	128
        .global         _ZN2at6native29vectorized_elementwise_kernelILi4EZZZNS0_68_GLOBAL__N__08176361_30_ActivationHardsigmoidKernel_cu_1520ed90_310227hardsigmoid_backward_kernelERNS_18TensorIteratorBaseEENKUlvE_clEvENKUlvE0_clEvEUlffE_St5arrayIPcLm3EEEEviT0_T1_
        .type           _ZN2at6native29vectorized_elementwise_kernelILi4EZZZNS0_68_GLOBAL__N__08176361_30_ActivationHardsigmoidKernel_cu_1520ed90_310227hardsigmoid_backward_kernelERNS_18TensorIteratorBaseEENKUlvE_clEvENKUlvE0_clEvEUlffE_St5arrayIPcLm3EEEEviT0_T1_,@function
        .size           _ZN2at6native29vectorized_elementwise_kernelILi4EZZZNS0_68_GLOBAL__N__08176361_30_ActivationHardsigmoidKernel_cu_1520ed90_310227hardsigmoid_backward_kernelERNS_18TensorIteratorBaseEENKUlvE_clEvENKUlvE0_clEvEUlffE_St5arrayIPcLm3EEEEviT0_T1_,(.L_x_5920 - _ZN2at6native29vectorized_elementwise_kernelILi4EZZZNS0_68_GLOBAL__N__08176361_30_ActivationHardsigmoidKernel_cu_1520ed90_310227hardsigmoid_backward_kernelERNS_18TensorIteratorBaseEENKUlvE_clEvENKUlvE0_clEvEUlffE_St5arrayIPcLm3EEEEviT0_T1_)
        .other          _ZN2at6native29vectorized_elementwise_kernelILi4EZZZNS0_68_GLOBAL__N__08176361_30_ActivationHardsigmoidKernel_cu_1520ed90_310227hardsigmoid_backward_kernelERNS_18TensorIteratorBaseEENKUlvE_clEvENKUlvE0_clEvEUlffE_St5arrayIPcLm3EEEEviT0_T1_,@"STO_CUDA_ENTRY STV_DEFAULT"
_ZN2at6native29vectorized_elementwise_kernelILi4EZZZNS0_68_GLOBAL__N__08176361_30_ActivationHardsigmoidKernel_cu_1520ed90_310227hardsigmoid_backward_kernelERNS_18TensorIteratorBaseEENKUlvE_clEvENKUlvE0_clEvEUlffE_St5arrayIPcLm3EEEEviT0_T1_:
.text._ZN2at6native29vectorized_elementwise_kernelILi4EZZZNS0_68_GLOBAL__N__08176361_30_ActivationHardsigmoidKernel_cu_1520ed90_310227hardsigmoid_backward_kernelERNS_18TensorIteratorBaseEENKUlvE_clEvENKUlvE0_clEvEUlffE_St5arrayIPcLm3EEEEviT0_T1_:
        /* <DEDUP_REMOVED lines=136> */
.L_x_2538:
[----:B------:R-:W-:-:S13]  /*0880*/  ISETP.GE.U32.AND P0, PT, R4, R5, PT ;  /* 0x000000050400720c */ /* 0x000fda0003f06070 */
[----:B------:R-:W-:Y:S05]  /*0890*/  @P0 BRA `(.L_x_2540) ;  /* 0x0000000000300947 */ /* 0x000fea0003800000 */
[----:B0-----:R-:W0:Y:S01]  /*08a0*/  LDC.64 R12, c[0x0][0x3a0] ;  /* 0x0000e800ff0c7b82 */ /* 0x001e220000000a00 */
[----:B------:R-:W-:Y:S01]  /*08b0*/  IADD3 R11, PT, PT, R3, R4, RZ ;  /* 0x00000004030b7210 */ /* 0x000fe20007ffe0ff */
[----:B------:R-:W-:-:S04]  /*08c0*/  VIADD R4, R4, 0x80 ;  /* 0x0000008004047836 */ /* 0x000fc80000000000 */
[----:B0-----:R-:W-:-:S05]  /*08d0*/  IMAD.WIDE.U32 R12, R11, 0x4, R12 ;  /* 0x000000040b0c7825 */ /* 0x001fca00078e000c */
[----:B------:R1:W-:Y:S02]  /*08e0*/  STG.E desc[UR4][R12.64], R10 ;  /* 0x0000000a0c007986 */ /* 0x0003e4000c101904 */
.L_x_2539:
[----:B------:R-:W-:-:S13]  /*08f0*/  ISETP.GE.U32.AND P0, PT, R4, R5, PT ;  /* 0x000000050400720c */ /* 0x000fda0003f06070 */
[----:B------:R-:W-:Y:S05]  /*0900*/  @P0 BRA `(.L_x_2541) ;  /* 0x0000000000300947 */ /* 0x000fea0003800000 */
[----:B-1----:R-:W1:Y:S01]  /*0910*/  LDC.64 R10, c[0x0][0x3a0] ;  /* 0x0000e800ff0a7b82 */ /* 0x002e620000000a00 */
[----:B0-----:R-:W-:Y:S01]  /*0920*/  IADD3 R13, PT, PT, R3, R4, RZ ;  /* 0x00000004030d7210 */ /* 0x001fe20007ffe0ff */
[----:B------:R-:W-:-:S04]  /*0930*/  VIADD R4, R4, 0x80 ;  /* 0x0000008004047836 */ /* 0x000fc80000000000 */
[----:B-1----:R-:W-:-:S05]  /*0940*/  IMAD.WIDE.U32 R10, R13, 0x4, R10 ;  /* 0x000000040d0a7825 */ /* 0x002fca00078e000a */
[----:B------:R1:W-:Y:S02]  /*0950*/  STG.E desc[UR4][R10.64], R9 ;  /* 0x000000090a007986 */ /* 0x0003e4000c101904 */
.L_x_2540:
[----:B------:R-:W-:-:S13]  /*0960*/  ISETP.GE.U32.AND P0, PT, R4, R5, PT ;  /* 0x000000050400720c */ /* 0x000fda0003f06070 */
[----:B------:R-:W-:Y:S05]  /*0970*/  @P0 BRA `(.L_x_2542) ;  /* 0x0000000000340947 */ /* 0x000fea0003800000 */
[----:B01----:R-:W0:Y:S01]  /*0980*/  LDC.64 R10, c[0x0][0x3a0] ;  /* 0x0000e800ff0a7b82 */ /* 0x003e220000000a00 */
[----:B------:R-:W-:Y:S01]  /*0990*/  IADD3 R9, PT, PT, R3, R4, RZ ;  /* 0x0000000403097210 */ /* 0x000fe20007ffe0ff */
[----:B------:R-:W-:-:S04]  /*09a0*/  VIADD R4, R4, 0x80 ;  /* 0x0000008004047836 */ /* 0x000fc80000000000 */
[----:B0-----:R-:W-:-:S05]  /*09b0*/  IMAD.WIDE.U32 R10, R9, 0x4, R10 ;  /* 0x00000004090a7825 */ /* 0x001fca00078e000a */
[----:B------:R2:W-:Y:S02]  /*09c0*/  STG.E desc[UR4][R10.64], R8 ;  /* 0x000000080a007986 */ /* 0x0005e4000c101904 */
.L_x_2541:
        /* <DEDUP_REMOVED lines=8> */
.L_x_2542:
[----:B------:R-:W-:Y:S05]  /*0a50*/  BSYNC.RELIABLE B1 ;  /* 0x0000000000017941 */ /* 0x000fea0003800100 */
.L_x_2537:
[----:B------:R-:W-:-:S13]  /*0a60*/  ISETP.GE.U32.AND P0, PT, R4, R5, PT ;  /* 0x000000050400720c */ /* 0x000fda0003f06070 */
[----:B-12---:R-:W1:Y:S01]  /*0a70*/  @!P0 LDC.64 R8, c[0x0][0x3a0] ;  /* 0x0000e800ff088b82 */ /* 0x006e620000000a00 */
[----:B0-----:R-:W-:Y:S01]  /*0a80*/  @!P0 IADD3 R11, PT, PT, R3, R4, RZ ;  /* 0x00000004030b8210 */ /* 0x001fe20007ffe0ff */
[----:B------:R-:W-:-:S04]  /*0a90*/  @!P0 VIADD R4, R4, 0x80 ;  /* 0x0000008004048836 */ /* 0x000fc80000000000 */
[----:B-1----:R-:W-:-:S05]  /*0aa0*/  @!P0 IMAD.WIDE.U32 R8, R11, 0x4, R8 ;  /* 0x000000040b088825 */ /* 0x002fca00078e0008 */
[----:B------:R3:W-:Y:S02]  /*0ab0*/  @!P0 STG.E desc[UR4][R8.64], R7 ;  /* 0x0000000708008986 */ /* 0x0007e4000c101904 */
.L_x_2543:
[----:B------:R-:W-:Y:S05]  /*0ac0*/  BSYNC.RECONVERGENT B0 ;  /* 0x0000000000007941 */ /* 0x000fea0003800200 */
.L_x_2536:
        /* <DEDUP_REMOVED lines=8> */
.L_x_2535:
[----:B------:R-:W0:Y:S01]  /*0b50*/  S2R R0, SR_TID.X ;  /* 0x0000000000007919 */ /* 0x000e220000002100 */
[----:B------:R-:W1:Y:S08]  /*0b60*/  LDC.64 R4, c[0x0][0x3a8] ;  /* 0x0000ea00ff047b82 */ /* 0x000e700000000a00 */
[----:B------:R-:W2:Y:S08]  /*0b70*/  LDC.64 R6, c[0x0][0x3b0] ;  /* 0x0000ec00ff067b82 */ /* 0x000eb00000000a00 */
[----:B------:R-:W3:Y:S01]  /*0b80*/  LDC.64 R24, c[0x0][0x3a0] ;  /* 0x0000e800ff187b82 */ /* 0x000ee20000000a00 */
[----:B-1----:R-:W-:-:S04]  /*0b90*/  IMAD.WIDE.U32 R4, R3, 0x4, R4 ;  /* 0x0000000403047825 */ /* 0x002fc800078e0004 */
[----:B0-----:R-:W-:-:S04]  /*0ba0*/  IMAD.WIDE.U32 R20, R0, 0x10, R4 ;  /* 0x0000001000147825 */ /* 0x001fc800078e0004 */
[----:B--2---:R-:W-:Y:S01]  /*0bb0*/  IMAD.WIDE.U32 R6, R3, 0x4, R6 ;  /* 0x0000000403067825 */ /* 0x004fe200078e0006 */
[----:B------:R-:W2:Y:S04]  /*0bc0*/  LDG.E.128 R12, desc[UR4][R20.64] ;  /* 0x00000004140c7981 */ /* 0x000ea8000c1e1d00 */
[----:B------:R-:W4:Y:S01]  /*0bd0*/  LDG.E.128 R8, desc[UR4][R20.64+0x800] ;  /* 0x0008000414087981 */ /* 0x000f22000c1e1d00 */
[----:B------:R-:W-:-:S05]  /*0be0*/  IMAD.WIDE.U32 R22, R0, 0x10, R6 ;  /* 0x0000001000167825 */ /* 0x000fca00078e0006 */
[----:B------:R-:W5:Y:S04]  /*0bf0*/  LDG.E.128 R16, desc[UR4][R22.64] ;  /* 0x0000000416107981 */ /* 0x000f68000c1e1d00 */
[----:B------:R-:W5:Y:S01]  /*0c00*/  LDG.E.128 R4, desc[UR4][R22.64+0x800] ;  /* 0x0008000416047981 */ /* 0x000f62000c1e1d00 */
[----:B---3--:R-:W-:-:S04]  /*0c10*/  IMAD.WIDE.U32 R2, R3, 0x4, R24 ;  /* 0x0000000403027825 */ /* 0x008fc800078e0018 */
[----:B------:R-:W-:-:S04]  /*0c20*/  IMAD.WIDE.U32 R2, R0, 0x10, R2 ;  /* 0x0000001000027825 */ /* 0x000fc800078e0002 */
[----:B--2---:R-:W-:Y:S01]  /*0c30*/  FMUL.FTZ R12, R12, 0.16666667163372039795 ;  /* 0x3e2aaaab0c0c7820 */ /* 0x004fe20000410000 */
[----:B------:R-:W-:Y:S01]  /*0c40*/  FMUL.FTZ R13, R13, 0.16666667163372039795 ;  /* 0x3e2aaaab0d0d7820 */ /* 0x000fe20000410000 */
[----:B------:R-:W-:Y:S01]  /*0c50*/  FMUL.FTZ R14, R14, 0.16666667163372039795 ;  /* 0x3e2aaaab0e0e7820 */ /* 0x000fe20000410000 */
[----:B------:R-:W-:Y:S01]  /*0c60*/  FMUL.FTZ R15, R15, 0.16666667163372039795 ;  /* 0x3e2aaaab0f0f7820 */ /* 0x000fe20000410000 */
[----:B----4-:R-:W-:Y:S01]  /*0c70*/  FMUL.FTZ R8, R8, 0.16666667163372039795 ;  /* 0x3e2aaaab08087820 */ /* 0x010fe20000410000 */
[----:B------:R-:W-:Y:S01]  /*0c80*/  FMUL.FTZ R9, R9, 0.16666667163372039795 ;  /* 0x3e2aaaab09097820 */ /* 0x000fe20000410000 */
[----:B------:R-:W-:Y:S01]  /*0c90*/  FMUL.FTZ R10, R10, 0.16666667163372039795 ;  /* 0x3e2aaaab0a0a7820 */ /* 0x000fe20000410000 */
[----:B-----5:R-:W-:Y:S01]  /*0ca0*/  FSETP.GEU.FTZ.AND P6, PT, |R16|, 3, PT ;  /* 0x404000001000780b */ /* 0x020fe20003fde200 */
[----:B------:R-:W-:Y:S01]  /*0cb0*/  FMUL.FTZ R11, R11, 0.16666667163372039795 ;  /* 0x3e2aaaab0b0b7820 */ /* 0x000fe20000410000 */
[----:B------:R-:W-:Y:S02]  /*0cc0*/  FSETP.GEU.FTZ.AND P5, PT, |R17|, 3, PT ;  /* 0x404000001100780b */ /* 0x000fe40003fbe200 */
[----:B------:R-:W-:-:S02]  /*0cd0*/  FSETP.GEU.FTZ.AND P2, PT, |R4|, 3, PT ;  /* 0x404000000400780b */ /* 0x000fc40003f5e200 */
[----:B------:R-:W-:Y:S02]  /*0ce0*/  FSEL R4, R12, RZ, !P6 ;  /* 0x000000ff0c047208 */ /* 0x000fe40007000000 */
[----:B------:R-:W-:Y:S02]  /*0cf0*/  FSETP.GEU.FTZ.AND P4, PT, |R18|, 3, PT ;  /* 0x404000001200780b */ /* 0x000fe40003f9e200 */
[----:B------:R-:W-:Y:S02]  /*0d00*/  FSETP.GEU.FTZ.AND P3, PT, |R19|, 3, PT ;  /* 0x404000001300780b */ /* 0x000fe40003f7e200 */
[----:B------:R-:W-:Y:S02]  /*0d10*/  FSETP.GEU.FTZ.AND P1, PT, |R5|, 3, PT ;  /* 0x404000000500780b */ /* 0x000fe40003f3e200 */
[----:B------:R-:W-:Y:S02]  /*0d20*/  FSETP.GEU.FTZ.AND P0, PT, |R6|, 3, PT ;  /* 0x404000000600780b */ /* 0x000fe40003f1e200 */
[----:B------:R-:W-:-:S02]  /*0d30*/  FSETP.GEU.FTZ.AND P6, PT, |R7|, 3, PT ;  /* 0x404000000700780b */ /* 0x000fc40003fde200 */
[----:B------:R-:W-:Y:S02]  /*0d40*/  FSEL R5, R13, RZ, !P5 ;  /* 0x000000ff0d057208 */ /* 0x000fe40006800000 */
[----:B------:R-:W-:Y:S02]  /*0d50*/  FSEL R6, R14, RZ, !P4 ;  /* 0x000000ff0e067208 */ /* 0x000fe40006000000 */
[----:B------:R-:W-:Y:S02]  /*0d60*/  FSEL R7, R15, RZ, !P3 ;  /* 0x000000ff0f077208 */ /* 0x000fe40005800000 */
[----:B------:R-:W-:Y:S02]  /*0d70*/  FSEL R8, R8, RZ, !P2 ;  /* 0x000000ff08087208 */ /* 0x000fe40005000000 */
[----:B------:R-:W-:Y:S02]  /*0d80*/  FSEL R9, R9, RZ, !P1 ;  /* 0x000000ff09097208 */ /* 0x000fe40004800000 */
[----:B------:R-:W-:-:S02]  /*0d90*/  FSEL R10, R10, RZ, !P0 ;  /* 0x000000ff0a0a7208 */ /* 0x000fc40004000000 */
[----:B------:R-:W-:Y:S01]  /*0da0*/  FSEL R11, R11, RZ, !P6 ;  /* 0x000000ff0b0b7208 */ /* 0x000fe20007000000 */
[----:B------:R-:W-:Y:S04]  /*0db0*/  STG.E.128 desc[UR4][R2.64], R4 ;  /* 0x0000000402007986 */ /* 0x000fe8000c101d04 */
[----:B------:R-:W-:Y:S01]  /*0dc0*/  STG.E.128 desc[UR4][R2.64+0x800], R8 ;  /* 0x0008000802007986 */ /* 0x000fe2000c101d04 */
[----:B------:R-:W-:Y:S05]  /*0dd0*/  EXIT ;  /* 0x000000000000794d */ /* 0x000fea0003800000 */
.L_x_2544:
        /* <DEDUP_REMOVED lines=10> */
.L_x_5920:


//--------------------- .text._ZN2at6native29vectorized_elementwise_kernelILi8EZZZNS0_68_GLOBAL__N__08176361_30_ActivationHardsigmoidKernel_cu_1520ed90_310227hardsigmoid_backward_kernelERNS_18TensorIteratorBaseEENKUlvE_clEvENKUlvE0_clEvEUlffE_St5arrayIPcLm3EEEEviT0_T1_ --------------------------
	.section	.text._ZN2at6native29vectorized_elementwise_kernelILi8EZZZNS0_68_GLOBAL__N__08176361_30_ActivationHardsigmoidKernel_cu_1520ed90_310227hardsigmoid_backward_kernelERNS_18TensorIteratorBaseEENKUlvE_clEvENKUlvE0_clEvEUlffE_St5arrayIPcLm3EEEEviT0_T1_,"ax",@progbits
	.align	128
        .global         _ZN2at6native29vectorized_elementwise_kernelILi8EZZZNS0_68_GLOBAL__N__08176361_30_ActivationHardsigmoidKernel_cu_1520ed90_310227hardsigmoid_backward_kernelERNS_18TensorIteratorBaseEENKUlvE_clEvENKUlvE0_clEvEUlffE_St5arrayIPcLm3EEEEviT0_T1_
        .type           _ZN2at6native29vectorized_elementwise_kernelILi8EZZZNS0_68_GLOBAL__N__08176361_30_ActivationHardsigmoidKernel_cu_1520ed90_310227hardsigmoid_backward_kernelERNS_18TensorIteratorBaseEENKUlvE_clEvENKUlvE0_clEvEUlffE_St5arrayIPcLm3EEEEviT0_T1_,@function
        .size           _ZN2at6native29vectorized_elementwise_kernelILi8EZZZNS0_68_GLOBAL__N__08176361_30_ActivationHardsigmoidKernel_cu_1520ed90_310227hardsigmoid_backward_kernelERNS_18TensorIteratorBaseEENKUlvE_clEvENKUlvE0_clEvEUlffE_St5arrayIPcLm3EEEEviT0_T1_,(.L_x_5921 - _ZN2at6native29vectorized_elementwise_kernelILi8EZZZNS0_68_GLOBAL__N__08176361_30_ActivationHardsigmoidKernel_cu_1520ed90_310227hardsigmoid_backward_kernelERNS_18TensorIteratorBaseEENKUlvE_clEvENKUlvE0_clEvEUlffE_St5arrayIPcLm3EEEEviT0_T1_)
        .other          _ZN2at6native29vectorized_elementwise_kernelILi8EZZZNS0_68_GLOBAL__N__08176361_30_ActivationHardsigmoidKernel_cu_1520ed90_310227hardsigmoid_backward_kernelERNS_18TensorIteratorBaseEENKUlvE_clEvENKUlvE0_clEvEUlffE_St5arrayIPcLm3EEEEviT0_T1_,@"STO_CUDA_ENTRY STV_DEFAULT"
_ZN2at6native29vectorized_elementwise_kernelILi8EZZZNS0_68_GLOBAL__N__08176361_30_ActivationHardsigmoidKernel_cu_1520ed90_310227hardsigmoid_backward_kernelERNS_18TensorIteratorBaseEENKUlvE_clEvENKUlvE0_clEvEUlffE_St5arrayIPcLm3EEEEviT0_T1_:
.text._ZN2at6native29vectorized_elementwise_kernelILi8EZZZNS0_68_GLOBAL__N__08176361_30_ActivationHardsigmoidKernel_cu_1520ed90_310227hardsigmoid_backward_kernelERNS_18TensorIteratorBaseEENKUlvE_clEvENKUlvE0_clEvEUlffE_St5arrayIPcLm3EEEEviT0_T1_:
        /* <DEDUP_REMOVED lines=136> */
.L_x_2548:
[----:B------:R-:W-:-:S13]  /*0880*/  ISETP.GE.U32.AND P0, PT, R4, R5, PT ;  /* 0x000000050400720c */ /* 0x000fda0003f06070 */
[----:B------:R-:W-:Y:S05]  /*0890*/  @P0 BRA `(.L_x_2550) ;  /* 0x0000000000300947 */ /* 0x000fea0003800000 */
[----:B0-----:R-:W0:Y:S01]  /*08a0*/  LDC.64 R12, c[0x0][0x3a0] ;  /* 0x0000e800ff0c7b82 */ /* 0x001e220000000a00 */
[----:B------:R-:W-:Y:S01]  /*08b0*/  IADD3 R11, PT, PT, R3, R4, RZ ;  /* 0x00000004030b7210 */ /* 0x000fe20007ffe0ff */
[----:B------:R-:W-:-:S04]  /*08c0*/  VIADD R4, R4, 0x80 ;  /* 0x0000008004047836 */ /* 0x000fc80000000000 */
[----:B0-----:R-:W-:-:S05]  /*08d0*/  IMAD.WIDE.U32 R12, R11, 0x4, R12 ;  /* 0x000000040b0c7825 */ /* 0x001fca00078e000c */
[----:B------:R1:W-:Y:S02]  /*08e0*/  STG.E desc[UR4][R12.64], R10 ;  /* 0x0000000a0c007986 */ /* 0x0003e4000c101904 */
.L_x_2549:
[----:B------:R-:W-:-:S13]  /*08f0*/  ISETP.GE.U32.AND P0, PT, R4, R5, PT ;  /* 0x000000050400720c */ /* 0x000fda0003f06070 */
[----:B------:R-:W-:Y:S05]  /*0900*/  @P0 BRA `(.L_x_2551) ;  /* 0x0000000000300947 */ /* 0x000fea0003800000 */
[----:B-1----:R-:W1:Y:S01]  /*0910*/  LDC.64 R10, c[0x0][0x3a0] ;  /* 0x0000e800ff0a7b82 */ /* 0x002e620000000a00 */
[----:B0-----:R-:W-:Y:S01]  /*0920*/  IADD3 R13, PT, PT, R3, R4, RZ ;  /* 0x00000004030d7210 */ /* 0x001fe20007ffe0ff */
[----:B------:R-:W-:-:S04]  /*0930*/  VIADD R4, R4, 0x80 ;  /* 0x0000008004047836 */ /* 0x000fc80000000000 */
[----:B-1----:R-:W-:-:S05]  /*0940*/  IMAD.WIDE.U32 R10, R13, 0x4, R10 ;  /* 0x000000040d0a7825 */ /* 0x002fca00078e000a */
[----:B------:R1:W-:Y:S02]  /*0950*/  STG.E desc[UR4][R10.64], R9 ;  /* 0x000000090a007986 */ /* 0x0003e4000c101904 */
.L_x_2550:
[----:B------:R-:W-:-:S13]  /*0960*/  ISETP.GE.U32.AND P0, PT, R4, R5, PT ;  /* 0x000000050400720c */ /* 0x000fda0003f06070 */
[----:B------:R-:W-:Y:S05]  /*0970*/  @P0 BRA `(.L_x_2552) ;  /* 0x0000000000340947 */ /* 0x000fea0003800000 */
[----:B01----:R-:W0:Y:S01]  /*0980*/  LDC.64 R10, c[0x0][0x3a0] ;  /* 0x0000e800ff0a7b82 */ /* 0x003e220000000a00 */
[----:B------:R-:W-:Y:S01]  /*0990*/  IADD3 R9, PT, PT, R3, R4, RZ ;  /* 0x0000000403097210 */ /* 0x000fe20007ffe0ff */
[----:B------:R-:W-:-:S04]  /*09a0*/  VIADD R4, R4, 0x80 ;  /* 0x0000008004047836 */ /* 0x000fc80000000000 */
[----:B0-----:R-:W-:-:S05]  /*09b0*/  IMAD.WIDE.U32 R10, R9, 0x4, R10 ;  /* 0x00000004090a7825 */ /* 0x001fca00078e000a */
[----:B------:R2:W-:Y:S02]  /*09c0*/  STG.E desc[UR4][R10.64], R8 ;  /* 0x000000080a007986 */ /* 0x0005e4000c101904 */
.L_x_2551:
        /* <DEDUP_REMOVED lines=8> */
.L_x_2552:
[----:B------:R-:W-:Y:S05]  /*0a50*/  BSYNC.RELIABLE B1 ;  /* 0x0000000000017941 */ /* 0x000fea0003800100 */
.L_x_2547:
[----:B------:R-:W-:-:S13]  /*0a60*/  ISETP.GE.U32.AND P0, PT, R4, R5, PT ;  /* 0x000000050400720c */ /* 0x000fda0003f06070 */
[----:B-12---:R-:W1:Y:S01]  /*0a70*/  @!P0 LDC.64 R8, c[0x0][0x3a0] ;  /* 0x0000e800ff088b82 */ /* 0x006e620000000a00 */
[----:B0-----:R-:W-:Y:S01]  /*0a80*/  @!P0 IADD3 R11, PT, PT, R3, R4, RZ ;  /* 0x00000004030b8210 */ /* 0x001fe20007ffe0ff */
[----:B------:R-:W-:-:S04]  /*0a90*/  @!P0 VIADD R4, R4, 0x80 ;  /* 0x0000008004048836 */ /* 0x000fc80000000000 */
[----:B-1----:R-:W-:-:S05]  /*0aa0*/  @!P0 IMAD.WIDE.U32 R8, R11, 0x4, R8 ;  /* 0x000000040b088825 */ /* 0x002fca00078e0008 */
[----:B------:R3:W-:Y:S02]  /*0ab0*/  @!P0 STG.E desc[UR4][R8.64], R7 ;  /* 0x0000000708008986 */ /* 0x0007e4000c101904 */
.L_x_2553:
[----:B------:R-:W-:Y:S05]  /*0ac0*/  BSYNC.RECONVERGENT B0 ;  /* 0x0000000000007941 */ /* 0x000fea0003800200 */
.L_x_2546:
        /* <DEDUP_REMOVED lines=8> */
.L_x_2545:
[----:B------:R-:W0:Y:S01]  /*0b50*/  S2R R0, SR_TID.X ;  /* 0x0000000000007919 */ /* 0x000e220000002100 */
[----:B------:R-:W1:Y:S08]  /*0b60*/  LDC.64 R4, c[0x0][0x3a8] ;  /* 0x0000ea00ff047b82 */ /* 0x000e700000000a00 */
[----:B------:R-:W2:Y:S08]  /*0b70*/  LDC.64 R12, c[0x0][0x3b0] ;  /* 0x0000ec00ff0c7b82 */ /* 0x000eb00000000a00 */
[----:B------:R-:W3:Y:S01]  /*0b80*/  LDC.64 R20, c[0x0][0x3a0] ;  /* 0x0000e800ff147b82 */ /* 0x000ee20000000a00 */
[----:B-1----:R-:W-:-:S04]  /*0b90*/  IMAD.WIDE.U32 R4, R3, 0x4, R4 ;  /* 0x0000000403047825 */ /* 0x002fc800078e0004 */
[----:B0-----:R-:W-:-:S04]  /*0ba0*/  IMAD.WIDE.U32 R22, R0, 0x20, R4 ;  /* 0x0000002000167825 */ /* 0x001fc800078e0004 */
[----:B--2---:R-:W-:Y:S01]  /*0bb0*/  IMAD.WIDE.U32 R12, R3, 0x4, R12 ;  /* 0x00000004030c7825 */ /* 0x004fe200078e000c */
[----:B------:R-:W2:Y:S03]  /*0bc0*/  LDG.E.ENL2.256 R8, R4, desc[UR4][R22.64] ;  /* 0xfe0000041604797e */ /* 0x000ea60008121908 */
[----:B------:R-:W-:-:S06]  /*0bd0*/  IMAD.WIDE.U32 R12, R0, 0x20, R12 ;  /* 0x00000020000c7825 */ /* 0x000fcc00078e000c */
[----:B------:R-:W4:Y:S01]  /*0be0*/  LDG.E.ENL2.256 R16, R12, desc[UR4][R12.64] ;  /* 0xfe0000040c0c797e */ /* 0x000f220008121910 */
[----:B---3--:R-:W-:-:S04]  /*0bf0*/  IMAD.WIDE.U32 R20, R3, 0x4, R20 ;  /* 0x0000000403147825 */ /* 0x008fc800078e0014 */
[----:B------:R-:W-:-:S04]  /*0c00*/  IMAD.WIDE.U32 R20, R0, 0x20, R20 ;  /* 0x0000002000147825 */ /* 0x000fc800078e0014 */
[----:B--2---:R-:W-:Y:S01]  /*0c10*/  FMUL.FTZ R4, R4, 0.16666667163372039795 ;  /* 0x3e2aaaab04047820 */ /* 0x004fe20000410000 */
[----:B------:R-:W-:Y:S01]  /*0c20*/  FMUL.FTZ R5, R5, 0.16666667163372039795 ;  /* 0x3e2aaaab05057820 */ /* 0x000fe20000410000 */
[----:B------:R-:W-:Y:S01]  /*0c30*/  FMUL.FTZ R6, R6, 0.16666667163372039795 ;  /* 0x3e2aaaab06067820 */ /* 0x000fe20000410000 */
[----:B------:R-:W-:Y:S01]  /*0c40*/  FMUL.FTZ R7, R7, 0.16666667163372039795 ;  /* 0x3e2aaaab07077820 */ /* 0x000fe20000410000 */
[----:B------:R-:W-:Y:S01]  /*0c50*/  FMUL.FTZ R8, R8, 0.16666667163372039795 ;  /* 0x3e2aaaab08087820 */ /* 0x000fe20000410000 */
[----:B------:R-:W-:Y:S01]  /*0c60*/  FMUL.FTZ R9, R9, 0.16666667163372039795 ;  /* 0x3e2aaaab09097820 */ /* 0x000fe20000410000 */
[----:B------:R-:W-:Y:S01]  /*0c70*/  FMUL.FTZ R10, R10, 0.16666667163372039795 ;  /* 0x3e2aaaab0a0a7820 */ /* 0x000fe20000410000 */
[----:B------:R-:W-:Y:S01]  /*0c80*/  FMUL.FTZ R11, R11, 0.16666667163372039795 ;  /* 0x3e2aaaab0b0b7820 */ /* 0x000fe20000410000 */
[----:B----4-:R-:W-:Y:S02]  /*0c90*/  FSETP.GEU.FTZ.AND P6, PT, |R12|, 3, PT ;  /* 0x404000000c00780b */ /* 0x010fe40003fde200 */
[----:B------:R-:W-:-:S02]  /*0ca0*/  FSETP.GEU.FTZ.AND P5, PT, |R13|, 3, PT ;  /* 0x404000000d00780b */ /* 0x000fc40003fbe200 */
[----:B------:R-:W-:Y:S02]  /*0cb0*/  FSEL R4, R4, RZ, !P6 ;  /* 0x000000ff04047208 */ /* 0x000fe40007000000 */
[----:B------:R-:W-:Y:S02]  /*0cc0*/  FSETP.GEU.FTZ.AND P4, PT, |R14|, 3, PT ;  /* 0x404000000e00780b */ /* 0x000fe40003f9e200 */
[----:B------:R-:W-:Y:S02]  /*0cd0*/  FSETP.GEU.FTZ.AND P3, PT, |R15|, 3, PT ;  /* 0x404000000f00780b */ /* 0x000fe40003f7e200 */
[----:B------:R-:W-:Y:S02]  /*0ce0*/  FSETP.GEU.FTZ.AND P2, PT, |R16|, 3, PT ;  /* 0x404000001000780b */ /* 0x000fe40003f5e200 */
        /* <DEDUP_REMOVED lines=9> */
[----:B------:R-:W-:-:S05]  /*0d80*/  FSEL R11, R11, RZ, !P6 ;  /* 0x000000ff0b0b7208 */ /* 0x000fca0007000000 */
[----:B------:R-:W-:Y:S01]  /*0d90*/  STG.E.ENL2.256 desc[UR4][R20.64], R4, R8 ;  /* 0xf80000041408797f */ /* 0x000fe2000f121804 */
[----:B------:R-:W-:Y:S05]  /*0da0*/  EXIT ;  /* 0x000000000000794d */ /* 0x000fea0003800000 */
.L_x_2554:
        /* <DEDUP_REMOVED lines=13> */
.L_x_5921:


//--------------------- .text._ZN2at6native18elementwise_kernelILi128ELi4EZNS0_15gpu_kernel_implIZZZNS0_68_GLOBAL__N__08176361_30_ActivationHardsigmoidKernel_cu_1520ed90_310227hardsigmoid_backward_kernelERNS_18TensorIteratorBaseEENKUlvE_clEvENKUlvE_clEvEUlddE_EEvS5_RKT_EUliE_EEviT1_ --------------------------
	.section	.text._ZN2at6native18elementwise_kernelILi128ELi4EZNS0_15gpu_kernel_implIZZZNS0_68_GLOBAL__N__08176361_30_ActivationHardsigmoidKernel_cu_1520ed90_310227hardsigmoid_backward_kernelERNS_18TensorIteratorBaseEENKUlvE_clEvENKUlvE_clEvEUlddE_EEvS5_RKT_EUliE_EEviT1_,"ax",@progbits
	.align	128
        .global         _ZN2at6native18elementwise_kernelILi128ELi4EZNS0_15gpu_kernel_implIZZZNS0_68_GLOBAL__N__08176361_30_ActivationHardsigmoidKernel_cu_1520ed90_310227hardsigmoid_backward_kernelERNS_18TensorIteratorBaseEENKUlvE_clEvENKUlvE_clEvEUlddE_EEvS5_RKT_EUliE_EEviT1_
        .type           _ZN2at6native18elementwise_kernelILi128ELi4EZNS0_15gpu_kernel_implIZZZNS0_68_GLOBAL__N__08176361_30_ActivationHardsigmoidKernel_cu_1520ed90_310227hardsigmoid_backward_kernelERNS_18TensorIteratorBaseEENKUlvE_clEvENKUlvE_clEvEUlddE_EEvS5_RKT_EUliE_EEviT1_,@function
        .size           _ZN2at6native18elementwise_kernelILi128ELi4EZNS0_15gpu_kernel_implIZZZNS0_68_GLOBAL__N__08176361_30_ActivationHardsigmoidKernel_cu_1520ed90_310227hardsigmoid_backward_kernelERNS_18TensorIteratorBaseEENKUlvE_clEvENKUlvE_clEvEUlddE_EEvS5_RKT_EUliE_EEviT1_,(.L_x_5922 - _ZN2at6native18elementwise_kernelILi128ELi4EZNS0_15gpu_kernel_implIZZZNS0_68_GLOBAL__N__08176361_30_ActivationHardsigmoidKernel_cu_1520ed90_310227hardsigmoid_backward_kernelERNS_18TensorIteratorBaseEENKUlvE_clEvENKUlvE_clEvEUlddE_EEvS5_RKT_EUliE_EEviT1_)
        .other          _ZN2at6native18elementwise_kernelILi128ELi4EZNS0_15gpu_kernel_implIZZZNS0_68_GLOBAL__N__08176361_30_ActivationHardsigmoidKernel_cu_1520ed90_310227hardsigmoid_backward_kernelERNS_18TensorIteratorBaseEENKUlvE_clEvENKUlvE_clEvEUlddE_EEvS5_RKT_EUliE_EEviT1_,@"STO_CUDA_ENTRY STV_DEFAULT"
_ZN2at6native18elementwise_kernelILi128ELi4EZNS0_15gpu_kernel_implIZZZNS0_68_GLOBAL__N__08176361_30_ActivationHardsigmoidKernel_cu_1520ed90_310227hardsigmoid_backward_kernelERNS_18TensorIteratorBaseEENKUlvE_clEvENKUlvE_clEvEUlddE_EEvS5_RKT_EUliE_EEviT1_:
.text._ZN2at6native18elementwise_kernelILi128ELi4EZNS0_15gpu_kernel_implIZZZNS0_68_GLOBAL__N__08176361_30_ActivationHardsigmoidKernel_cu_1520ed90_310227hardsigmoid_backward_kernelERNS_18TensorIteratorBaseEENKUlvE_clEvENKUlvE_clEvEUlddE_EEvS5_RKT_EUliE_EEviT1_:
        /* <DEDUP_REMOVED lines=20> */
[----:B------:R-:W-:Y:S02]  /*0140*/  HFMA2 R18, -RZ, RZ, 0, 0 ;  /* 0x00000000ff127431 */ /* 0x000fe400000001ff */
        /* <DEDUP_REMOVED lines=351> */
.L_x_2557:
[----:B------:R-:W0:Y:S01]  /*1740*/  LDCU.64 UR6, c[0x0][0x5f0] ;  /* 0x0000be00ff0677ac */ /* 0x000e220008000a00 */
[----:B------:R-:W-:Y:S01]  /*1750*/  BSSY.RECONVERGENT B6, `(.L_x_2558) ;  /* 0x00000ec000067945 */ /* 0x000fe20003800200 */
        /* <DEDUP_REMOVED lines=14> */
[----:B--2---:R0:W1:Y:S01]  /*1840*/  I2F.F64.S16 R16, R2 ;  /* 0x0000000200107312 */ /* 0x0040620000101c00 */
[----:B------:R-:W-:Y:S05]  /*1850*/  BRA `(.L_x_2564) ;  /* 0x0000000c006c7947 */ /* 0x000fea0003800000 */
.L_x_2562:
[----:B------:R-:W2:Y:S02]  /*1860*/  LDG.E.U8 R2, desc[UR36][R2.64] ;  /* 0x0000002402027981 */ /* 0x000ea4000c1e1100 */
[----:B--2---:R0:W1:Y:S01]  /*1870*/  I2F.F64.U16 R16, R2 ;  /* 0x0000000200107312 */ /* 0x0040620000101800 */
[----:B------:R-:W-:Y:S05]  /*1880*/  BRA `(.L_x_2564) ;  /* 0x0000000c00607947 */ /* 0x000fea0003800000 */
.L_x_2561:
[----:B------:R-:W-:-:S09]  /*1890*/  UISETP.NE.AND UP0, UPT, UR4, 0x2, UPT ;  /* 0x000000020400788c */ /* 0x000fd2000bf05270 */
[----:B------:R-:W-:Y:S05]  /*18a0*/  BRA.U !UP0, `(.L_x_2565) ;  /* 0x0000000108287547 */ /* 0x000fea000b800000 */
[----:B------:R-:W-:-:S09]  /*18b0*/  UISETP.NE.AND UP0, UPT, UR4, 0x3, UPT ;  /* 0x000000030400788c */ /* 0x000fd2000bf05270 */
[----:B------:R-:W-:Y:S05]  /*18c0*/  BRA.U !UP0, `(.L_x_2566) ;  /* 0x0000000108147547 */ /* 0x000fea000b800000 */
[----:B------:R-:W-:-:S09]  /*18d0*/  UISETP.NE.AND UP0, UPT, UR4, 0x4, UPT ;  /* 0x000000040400788c */ /* 0x000fd2000bf05270 */
[----:B------:R-:W-:Y:S05]  /*18e0*/  BRA.U UP0, `(.L_x_2563) ;  /* 0x0000000900bc7547 */ /* 0x000fea000b800000 */
[----:B------:R-:W2:Y:S02]  /*18f0*/  LDG.E.64 R16, desc[UR36][R2.64] ;  /* 0x0000002402107981 */ /* 0x000ea4000c1e1b00 */
[----:B--2---:R-:W0:Y:S01]  /*1900*/  I2F.F64.S64 R16, R16 ;  /* 0x0000001000107312 */ /* 0x004e220000301c00 */
[----:B------:R-:W-:Y:S05]  /*1910*/  BRA `(.L_x_2564) ;  /* 0x0000000c003c7947 */ /* 0x000fea0003800000 */
.L_x_2566:
[----:B------:R-:W2:Y:S02]  /*1920*/  LDG.E R2, desc[UR36][R2.64] ;  /* 0x0000002402027981 */ /* 0x000ea4000c1e1900 */
[----:B--2---:R0:W1:Y:S01]  /*1930*/  I2F.F64 R16, R2 ;  /* 0x0000000200107312 */ /* 0x0040620000201c00 */
[----:B------:R-:W-:Y:S05]  /*1940*/  BRA `(.L_x_2564) ;  /* 0x0000000c00307947 */ /* 0x000fea0003800000 */
.L_x_2565:
[----:B------:R-:W2:Y:S02]  /*1950*/  LDG.E.U16 R2, desc[UR36][R2.64] ;  /* 0x0000002402027981 */ /* 0x000ea4000c1e1500 */
[----:B--2---:R0:W1:Y:S01]  /*1960*/  I2F.F64.S16 R16, R2 ;  /* 0x0000000200107312 */ /* 0x0040620000101c00 */
[----:B------:R-:W-:Y:S05]  /*1970*/  BRA `(.L_x_2564) ;  /* 0x0000000c00247947 */ /* 0x000fea0003800000 */
.L_x_2560:
[----:B------:R-:W-:-:S09]  /*1980*/  UISETP.GT.AND UP0, UPT, UR4, 0x6, UPT ;  /* 0x000000060400788c */ /* 0x000fd2000bf04270 */
[----:B------:R-:W-:Y:S05]  /*1990*/  BRA.U UP0, `(.L_x_2567) ;  /* 0x0000000100347547 */ /* 0x000fea000b800000 */
[----:B------:R-:W-:-:S09]  /*19a0*/  UISETP.NE.AND UP0, UPT, UR4, 0x5, UPT ;  /* 0x000000050400788c */ /* 0x000fd2000bf05270 */
[----:B------:R-:W-:Y:S05]  /*19b0*/  BRA.U !UP0, `(.L_x_2568) ;  /* 0x0000000108187547 */ /* 0x000fea000b800000 */
[----:B------:R-:W-:-:S09]  /*19c0*/  UISETP.NE.AND UP0, UPT, UR4, 0x6, UPT ;  /* 0x000000060400788c */ /* 0x000fd2000bf05270 */
[----:B------:R-:W-:Y:S05]  /*19d0*/  BRA.U UP0, `(.L_x_2563) ;  /* 0x0000000900807547 */ /* 0x000fea000b800000 */
[----:B------:R-:W2:Y:S02]  /*19e0*/  LDG.E R16, desc[UR36][R2.64] ;  /* 0x0000002402107981 */ /* 0x000ea4000c1e1900 */
[----:B--2---:R-:W-:-:S06]  /*19f0*/  FMUL.FTZ R16, R16, 1 ;  /* 0x3f80000010107820 */ /* 0x004fcc0000410000 */
[----:B------:R-:W0:Y:S01]  /*1a00*/  F2F.F64.F32 R16, R16 ;  /* 0x0000001000107310 */ /* 0x000e220000201800 */
[----:B------:R-:W-:Y:S05]  /*1a10*/  BRA `(.L_x_2564) ;  /* 0x0000000800fc7947 */ /* 0x000fea0003800000 */
.L_x_2568:
[----:B------:R-:W2:Y:S02]  /*1a20*/  LDG.E.U16 R0, desc[UR36][R2.64] ;  /* 0x0000002402007981 */ /* 0x000ea4000c1e1500 */
[----:B--2---:R-:W-:-:S05]  /*1a30*/  HADD2.F32 R0, -RZ, R0.H0_H0 ;  /* 0x20000000ff007230 */ /* 0x004fca0000004100 */
[----:B------:R-:W-:-:S04]  /*1a40*/  FMUL.FTZ R0, R0, 1 ;  /* 0x3f80000000007820 */ /* 0x000fc80000410000 */
[----:B------:R0:W1:Y:S01]  /*1a50*/  F2F.F64.F32 R16, R0 ;  /* 0x0000000000107310 */ /* 0x0000620000201800 */
[----:B------:R-:W-:Y:S05]  /*1a60*/  BRA `(.L_x_2564) ;  /* 0x0000000800e87947 */ /* 0x000fea0003800000 */
.L_x_2567:
[----:B------:R-:W-:-:S09]  /*1a70*/  UISETP.NE.AND UP0, UPT, UR4, 0x7, UPT ;  /* 0x000000070400788c */ /* 0x000fd2000bf05270 */
[----:B------:R-:W-:Y:S05]  /*1a80*/  BRA.U !UP0, `(.L_x_2569) ;  /* 0x0000000108347547 */ /* 0x000fea000b800000 */
        /* <DEDUP_REMOVED lines=8> */
.L_x_2570:
[----:B------:R-:W2:Y:S02]  /*1b10*/  LDG.E.U16 R2, desc[UR36][R2.64] ;  /* 0x0000002402027981 */ /* 0x000ea4000c1e1500 */
[----:B--2---:R-:W-:-:S05]  /*1b20*/  HADD2.F32 R0, -RZ, R2.H0_H0 ;  /* 0x20000002ff007230 */ /* 0x004fca0000004100 */
[----:B------:R-:W-:-:S04]  /*1b30*/  FMUL.FTZ R0, R0, 1 ;  /* 0x3f80000000007820 */ /* 0x000fc80000410000 */
[----:B------:R0:W1:Y:S01]  /*1b40*/  F2F.F64.F32 R16, R0 ;  /* 0x0000000000107310 */ /* 0x0000620000201800 */
[----:B------:R-:W-:Y:S05]  /*1b50*/  BRA `(.L_x_2564) ;  /* 0x0000000800ac7947 */ /* 0x000fea0003800000 */
.L_x_2569:
[----:B------:R0:W5:Y:S01]  /*1b60*/  LDG.E.64 R16, desc[UR36][R2.64] ;  /* 0x0000002402107981 */ /* 0x000162000c1e1b00 */
[----:B------:R-:W-:Y:S05]  /*1b70*/  BRA `(.L_x_2564) ;  /* 0x0000000800a47947 */ /* 0x000fea0003800000 */
.L_x_2559:
        /* <DEDUP_REMOVED lines=8> */
[----:B------:R-:W2:Y:S01]  /*1c00*/  LDG.E.U8 R2, desc[UR36][R2.64] ;  /* 0x0000002402027981 */ /* 0x000ea2000c1e1100 */
[----:B------:R-:W-:Y:S01]  /*1c10*/  IMAD.MOV.U32 R16, RZ, RZ, RZ ;  /* 0x000000ffff107224 */ /* 0x000fe200078e00ff */
[----:B--2---:R-:W-:-:S04]  /*1c20*/  ISETP.NE.AND P0, PT, R2, RZ, PT ;  /* 0x000000ff0200720c */ /* 0x004fc80003f05270 */
[----:B------:R-:W-:Y:S01]  /*1c30*/  FSEL R17, RZ, 1.875, !P0 ;  /* 0x3ff00000ff117808 */ /* 0x000fe20004000000 */
[----:B------:R-:W-:Y:S08]  /*1c40*/  BRA `(.L_x_2564) ;  /* 0x0000000800707947 */ /* 0x000ff00003800000 */
.L_x_2573:
[----:B------:R0:W5:Y:S01]  /*1c50*/  LDG.E.64 R16, desc[UR36][R2.64] ;  /* 0x0000002402107981 */ /* 0x000162000c1e1b00 */
[----:B------:R-:W-:Y:S05]  /*1c60*/  BRA `(.L_x_2564) ;  /* 0x0000000800687947 */ /* 0x000fea0003800000 */
.L_x_2572:
        /* <DEDUP_REMOVED lines=23> */
[----:B------:R-:W-:-:S05]  /*1de0*/  LOP3.LUT R5, R5, 0x80000000, R0, 0xf8, !PT ;  /* 0x8000000005057812 */ /* 0x000fca00078ef800 */
[----:B------:R-:W-:-:S04]  /*1df0*/  FMUL.FTZ R5, R5, 1 ;  /* 0x3f80000005057820 */ /* 0x000fc80000410000 */
[----:B------:R0:W1:Y:S01]  /*1e00*/  F2F.F64.F32 R16, R5 ;  /* 0x0000000500107310 */ /* 0x0000620000201800 */
[----:B------:R-:W-:Y:S05]  /*1e10*/  BRA `(.L_x_2564) ;  /* 0x0000000400fc7947 */ /* 0x000fea0003800000 */
.L_x_2575:
[----:B------:R-:W2:Y:S02]  /*1e20*/  LDG.E.U8 R2, desc[UR36][R2.64] ;  /* 0x0000002402027981 */ /* 0x000ea4000c1e1100 */
[C---:B--2---:R-:W-:Y:S01]  /*1e30*/  SHF.L.U32 R4, R2.reuse, 0x19, RZ ;  /* 0x0000001902047819 */ /* 0x044fe200000006ff */
        /* <DEDUP_REMOVED lines=8> */
[----:B------:R-:W-:-:S05]  /*1ec0*/  LOP3.LUT R0, R0, 0x80000000, R5, 0xf8, !PT ;  /* 0x8000000000007812 */ /* 0x000fca00078ef805 */
[----:B------:R-:W-:-:S04]  /*1ed0*/  FMUL.FTZ R0, R0, 1 ;  /* 0x3f80000000007820 */ /* 0x000fc80000410000 */
[----:B------:R0:W1:Y:S01]  /*1ee0*/  F2F.F64.F32 R16, R0 ;  /* 0x0000000000107310 */ /* 0x0000620000201800 */
[----:B------:R-:W-:Y:S05]  /*1ef0*/  BRA `(.L_x_2564) ;  /* 0x0000000400c47947 */ /* 0x000fea0003800000 */
.L_x_2574:
[----:B------:R-:W2:Y:S02]  /*1f00*/  LDG.E.U16 R0, desc[UR36][R2.64] ;  /* 0x0000002402007981 */ /* 0x000ea4000c1e1500 */
[----:B--2---:R-:W-:-:S04]  /*1f10*/  IMAD.U32 R0, R0, 0x10000, RZ ;  /* 0x0001000000007824 */ /* 0x004fc800078e00ff */
[----:B------:R-:W-:-:S04]  /*1f20*/  FMUL.FTZ R0, R0, 1 ;  /* 0x3f80000000007820 */ /* 0x000fc80000410000 */
[----:B------:R0:W1:Y:S01]  /*1f30*/  F2F.F64.F32 R16, R0 ;  /* 0x0000000000107310 */ /* 0x0000620000201800 */
[----:B------:R-:W-:Y:S05]  /*1f40*/  BRA `(.L_x_2564) ;  /* 0x0000000400b07947 */ /* 0x000fea0003800000 */
.L_x_2571:
        /* <DEDUP_REMOVED lines=9> */
[----:B--2---:R0:W1:Y:S01]  /*1fe0*/  I2F.F64.U16 R16, R2 ;  /* 0x0000000200107312 */ /* 0x0040620000101800 */
[----:B------:R-:W-:Y:S05]  /*1ff0*/  BRA `(.L_x_2564) ;  /* 0x0000000400847947 */ /* 0x000fea0003800000 */
.L_x_2578:
[----:B------:R-:W2:Y:S01]  /*2000*/  LDG.E.U8 R3, desc[UR36][R2.64] ;  /* 0x0000002402037981 */ /* 0x000ea2000c1e1100 */
[----:B------:R-:W-:Y:S02]  /*2010*/  CS2R R16, SRZ ;  /* 0x0000000000107805 */ /* 0x000fe4000001ff00 */
[----:B--2---:R-:W-:-:S13]  /*2020*/  ISETP.NE.AND P0, PT, R3, RZ, PT ;  /* 0x000000ff0300720c */ /* 0x004fda0003f05270 */
[----:B------:R-:W-:Y:S05]  /*2030*/  @!P0 BRA `(.L_x_2564) ;  /* 0x0000000400748947 */ /* 0x000fea0003800000 */
[----:B------:R-:W-:-:S13]  /*2040*/  ISETP.NE.AND P0, PT, R3, 0x80, PT ;  /* 0x000000800300780c */ /* 0x000fda0003f05270 */
[----:B------:R-:W-:Y:S01]  /*2050*/  @!P0 MOV R16, 0x20000000 ;  /* 0x2000000000108802 */ /* 0x000fe20000000f00 */
        /* <DEDUP_REMOVED lines=15> */
.L_x_2580:
[----:B------:R-:W-:Y:S05]  /*2150*/  BSYNC.RECONVERGENT B0 ;  /* 0x0000000000007941 */ /* 0x000fea0003800200 */
.L_x_2579:
[----:B------:R-:W-:Y:S01]  /*2160*/  IMAD.SHL.U32 R0, R0, 0x100000, RZ ;  /* 0x0010000000007824 */ /* 0x000fe200078e00ff */
[----:B------:R-:W-:-:S04]  /*2170*/  LEA R2, R2, 0x3b800000, 0x17 ;  /* 0x3b80000002027811 */ /* 0x000fc800078eb8ff */
[----:B------:R-:W-:-:S05]  /*2180*/  LOP3.LUT R0, R2, R0, R7, 0xfe, !PT ;  /* 0x0000000002007212 */ /* 0x000fca00078efe07 */
[----:B------:R-:W-:-:S04]  /*2190*/  FMUL.FTZ R0, R0, 1 ;  /* 0x3f80000000007820 */ /* 0x000fc80000410000 */
[----:B------:R0:W1:Y:S01]  /*21a0*/  F2F.F64.F32 R16, R0 ;  /* 0x0000000000107310 */ /* 0x0000620000201800 */
[----:B------:R-:W-:Y:S05]  /*21b0*/  BRA `(.L_x_2564) ;  /* 0x0000000400147947 */ /* 0x000fea0003800000 */
.L_x_2577:
[----:B------:R-:W2:Y:S01]  /*21c0*/  LDG.E.U8 R3, desc[UR36][R2.64] ;  /* 0x0000002402037981 */ /* 0x000ea2000c1e1100 */
[----:B------:R-:W-:Y:S02]  /*21d0*/  CS2R R16, SRZ ;  /* 0x0000000000107805 */ /* 0x000fe4000001ff00 */
[----:B--2---:R-:W-:-:S13]  /*21e0*/  ISETP.NE.AND P0, PT, R3, RZ, PT ;  /* 0x000000ff0300720c */ /* 0x004fda0003f05270 */
[----:B------:R-:W-:Y:S05]  /*21f0*/  @!P0 BRA `(.L_x_2564) ;  /* 0x0000000400048947 */ /* 0x000fea0003800000 */
[----:B------:R-:W-:-:S13]  /*2200*/  ISETP.NE.AND P0, PT, R3, 0x80, PT ;  /* 0x000000800300780c */ /* 0x000fda0003f05270 */
[----:B------:R-:W-:Y:S01]  /*2210*/  @!P0 IMAD.MOV.U32 R16, RZ, RZ, 0x20000000 ;  /* 0x20000000ff108424 */ /* 0x000fe200078e00ff */
        /* <DEDUP_REMOVED lines=15> */
.L_x_2582:
[----:B------:R-:W-:Y:S05]  /*2310*/  BSYNC.RECONVERGENT B0 ;  /* 0x0000000000007941 */ /* 0x000fea0003800200 */
.L_x_2581:
[----:B------:R-:W-:Y:S02]  /*2320*/  SHF.L.U32 R0, R0, 0x15, RZ ;  /* 0x0000001500007819 */ /* 0x000fe400000006ff */
[----:B------:R-:W-:-:S04]  /*2330*/  LEA R2, R2, 0x37800000, 0x17 ;  /* 0x3780000002027811 */ /* 0x000fc800078eb8ff */
[----:B------:R-:W-:-:S05]  /*2340*/  LOP3.LUT R0, R2, R0, R7, 0xfe, !PT ;  /* 0x0000000002007212 */ /* 0x000fca00078efe07 */
[----:B------:R-:W-:-:S04]  /*2350*/  FMUL.FTZ R0, R0, 1 ;  /* 0x3f80000000007820 */ /* 0x000fc80000410000 */
[----:B------:R0:W1:Y:S01]  /*2360*/  F2F.F64.F32 R16, R0 ;  /* 0x0000000000107310 */ /* 0x0000620000201800 */
[----:B------:R-:W-:Y:S05]  /*2370*/  BRA `(.L_x_2564) ;  /* 0x0000000000a47947 */ /* 0x000fea0003800000 */
.L_x_2576:
[----:B------:R-:W-:-:S09]  /*2380*/  UISETP.NE.AND UP0, UPT, UR4, 0x1c, UPT ;  /* 0x0000001c0400788c */ /* 0x000fd2000bf05270 */
[----:B------:R-:W-:Y:S05]  /*2390*/  BRA.U !UP0, `(.L_x_2583) ;  /* 0x0000000108947547 */ /* 0x000fea000b800000 */
[----:B------:R-:W-:-:S09]  /*23a0*/  UISETP.NE.AND UP0, UPT, UR4, 0x1d, UPT ;  /* 0x0000001d0400788c */ /* 0x000fd2000bf05270 */
[----:B------:R-:W-:Y:S05]  /*23b0*/  BRA.U !UP0, `(.L_x_2584) ;  /* 0x0000000108807547 */ /* 0x000fea000b800000 */
[----:B------:R-:W-:-:S09]  /*23c0*/  UISETP.NE.AND UP0, UPT, UR4, 0x2c, UPT ;  /* 0x0000002c0400788c */ /* 0x000fd2000bf05270 */
[----:B------:R-:W-:Y:S05]  /*23d0*/  BRA.U !UP0, `(.L_x_2585) ;  /* 0x0000000108487547 */ /* 0x000fea000b800000 */
.L_x_2563:
        /* <DEDUP_REMOVED lines=16> */
.L_x_2586:
[----:B------:R-:W-:Y:S01]  /*24e0*/  CS2R R16, SRZ ;  /* 0x0000000000107805 */ /* 0x000fe2000001ff00 */
[----:B------:R-:W-:Y:S06]  /*24f0*/  BRA `(.L_x_2564) ;  /* 0x0000000000447947 */ /* 0x000fec0003800000 */
.L_x_2585:
[----:B------:R-:W2:Y:S01]  /*2500*/  LDG.E.U8 R0, desc[UR36][R2.64] ;  /* 0x0000002402007981 */ /* 0x000ea2000c1e1100 */
[----:B------:R-:W-:Y:S02]  /*2510*/  IMAD.MOV.U32 R16, RZ, RZ, 0x0 ;  /* 0x00000000ff107424 */ /* 0x000fe400078e00ff */
[----:B------:R-:W-:Y:S01]  /*2520*/  IMAD.MOV.U32 R17, RZ, RZ, 0x38000000 ;  /* 0x38000000ff117424 */ /* 0x000fe200078e00ff */
[----:B--2---:R-:W-:-:S13]  /*2530*/  ISETP.NE.AND P0, PT, R0, RZ, PT ;  /* 0x000000ff0000720c */ /* 0x004fda0003f05270 */
[----:B------:R-:W-:Y:S05]  /*2540*/  @!P0 BRA `(.L_x_2564) ;  /* 0x0000000000308947 */ /* 0x000fea0003800000 */
[----:B------:R-:W-:-:S13]  /*2550*/  ISETP.NE.AND P0, PT, R0, 0xff, PT ;  /* 0x000000ff0000780c */ /* 0x000fda0003f05270 */
[----:B------:R-:W-:Y:S01]  /*2560*/  @P0 SHF.L.U32 R0, R0, 0x17, RZ ;  /* 0x0000001700000819 */ /* 0x000fe200000006ff */
[----:B------:R-:W-:Y:S02]  /*2570*/  @!P0 IMAD.MOV.U32 R16, RZ, RZ, 0x20000000 ;  /* 0x20000000ff108424 */ /* 0x000fe400078e00ff */
[----:B------:R-:W-:Y:S02]  /*2580*/  @!P0 IMAD.MOV.U32 R17, RZ, RZ, 0x7ff80000 ;  /* 0x7ff80000ff118424 */ /* 0x000fe400078e00ff */
[----:B------:R-:W-:-:S04]  /*2590*/  @P0 FMUL.FTZ R0, R0, 1 ;  /* 0x3f80000000000820 */ /* 0x000fc80000410000 */
[----:B------:R2:W3:Y:S01]  /*25a0*/  @P0 F2F.F64.F32 R16, R0 ;  /* 0x0000000000100310 */ /* 0x0004e20000201800 */
[----:B------:R-:W-:Y:S05]  /*25b0*/  BRA `(.L_x_2564) ;  /* 0x0000000000147947 */ /* 0x000fea0003800000 */
.L_x_2584:
[----:B------:R-:W2:Y:S02]  /*25c0*/  LDG.E.64 R16, desc[UR36][R2.64] ;  /* 0x0000002402107981 */ /* 0x000ea4000c1e1b00 */
[----:B--2---:R-:W4:Y:S01]  /*25d0*/  I2F.F64.U64 R16, R16 ;  /* 0x0000001000107312 */ /* 0x004f220000301800 */
[----:B------:R-:W-:Y:S05]  /*25e0*/  BRA `(.L_x_2564) ;  /* 0x0000000000087947 */ /* 0x000fea0003800000 */
.L_x_2583:
[----:B------:R-:W2:Y:S02]  /*25f0*/  LDG.E R2, desc[UR36][R2.64] ;  /* 0x0000002402027981 */ /* 0x000ea4000c1e1900 */
[----:B--2---:R0:W1:Y:S02]  /*2600*/  I2F.F64.U32 R16, R2 ;  /* 0x0000000200107312 */ /* 0x0040640000201800 */
.L_x_2564:
[----:B------:R-:W-:Y:S05]  /*2610*/  BSYNC.RECONVERGENT B6 ;  /* 0x0000000000067941 */ /* 0x000fea0003800200 */
.L_x_2558:
[----:B------:R-:W2:Y:S01]  /*2620*/  LDCU.64 UR6, c[0x0][0x5f8] ;  /* 0x0000bf00ff0677ac */ /* 0x000ea20008000a00 */
[----:B------:R-:W-:Y:S01]  /*2630*/  BSSY.RECONVERGENT B6, `(.L_x_2587) ;  /* 0x00000ec000067945 */ /* 0x000fe20003800200 */
[----:B------:R-:W-:-:S04]  /*2640*/  UPRMT UR4, UR40, 0x7772, URZ ;  /* 0x0000777228047896 */ /* 0x000fc800080000ff */
[----:B------:R-:W-:Y:S01]  /*2650*/  UISETP.GT.AND UP0, UPT, UR4, 0x9, UPT ;  /* 0x000000090400788c */ /* 0x000fe2000bf04270 */
[----:B--2---:R-:W-:-:S04]  /*2660*/  IADD3 R22, P0, PT, R22, UR6, RZ ;  /* 0x0000000616167c10 */ /* 0x004fc8000ff1e0ff */
        /* <DEDUP_REMOVED lines=10> */
[----:B0-----:R-:W2:Y:S02]  /*2710*/  LDG.E.S8 R2, desc[UR36][R22.64] ;  /* 0x0000002416027981 */ /* 0x001ea4000c1e1300 */
[----:B--2---:R-:W0:Y:S01]  /*2720*/  I2F.F64.S16 R2, R2 ;  /* 0x0000000200027312 */ /* 0x004e220000101c00 */
[----:B------:R-:W-:Y:S05]  /*2730*/  BRA `(.L_x_2593) ;  /* 0x0000000c006c7947 */ /* 0x000fea0003800000 */
.L_x_2591:
[----:B0-----:R-:W2:Y:S02]  /*2740*/  LDG.E.U8 R2, desc[UR36][R22.64] ;  /* 0x0000002416027981 */ /* 0x001ea4000c1e1100 */
[----:B--2---:R-:W0:Y:S01]  /*2750*/  I2F.F64.U16 R2, R2 ;  /* 0x0000000200027312 */ /* 0x004e220000101800 */
[----:B------:R-:W-:Y:S05]  /*2760*/  BRA `(.L_x_2593) ;  /* 0x0000000c00607947 */ /* 0x000fea0003800000 */
.L_x_2590:
[----:B------:R-:W-:-:S09]  /*2770*/  UISETP.NE.AND UP0, UPT, UR4, 0x2, UPT ;  /* 0x000000020400788c */ /* 0x000fd2000bf05270 */
[----:B------:R-:W-:Y:S05]  /*2780*/  BRA.U !UP0, `(.L_x_2594) ;  /* 0x0000000108287547 */ /* 0x000fea000b800000 */
[----:B------:R-:W-:-:S09]  /*2790*/  UISETP.NE.AND UP0, UPT, UR4, 0x3, UPT ;  /* 0x000000030400788c */ /* 0x000fd2000bf05270 */
[----:B------:R-:W-:Y:S05]  /*27a0*/  BRA.U !UP0, `(.L_x_2595) ;  /* 0x0000000108147547 */ /* 0x000fea000b800000 */
[----:B------:R-:W-:-:S09]  /*27b0*/  UISETP.NE.AND UP0, UPT, UR4, 0x4, UPT ;  /* 0x000000040400788c */ /* 0x000fd2000bf05270 */
[----:B------:R-:W-:Y:S05]  /*27c0*/  BRA.U UP0, `(.L_x_2592) ;  /* 0x0000000900bc7547 */ /* 0x000fea000b800000 */
[----:B0-----:R-:W2:Y:S02]  /*27d0*/  LDG.E.64 R2, desc[UR36][R22.64] ;  /* 0x0000002416027981 */ /* 0x001ea4000c1e1b00 */
[----:B--2---:R-:W0:Y:S01]  /*27e0*/  I2F.F64.S64 R2, R2 ;  /* 0x0000000200027312 */ /* 0x004e220000301c00 */
[----:B------:R-:W-:Y:S05]  /*27f0*/  BRA `(.L_x_2593) ;  /* 0x0000000c003c7947 */ /* 0x000fea0003800000 */
.L_x_2595:
[----:B0-----:R-:W2:Y:S02]  /*2800*/  LDG.E R2, desc[UR36][R22.64] ;  /* 0x0000002416027981 */ /* 0x001ea4000c1e1900 */
[----:B--2---:R-:W0:Y:S01]  /*2810*/  I2F.F64 R2, R2 ;  /* 0x0000000200027312 */ /* 0x004e220000201c00 */
[----:B------:R-:W-:Y:S05]  /*2820*/  BRA `(.L_x_2593) ;  /* 0x0000000c00307947 */ /* 0x000fea0003800000 */
.L_x_2594:
[----:B0-----:R-:W2:Y:S02]  /*2830*/  LDG.E.U16 R2, desc[UR36][R22.64] ;  /* 0x0000002416027981 */ /* 0x001ea4000c1e1500 */
[----:B--2---:R-:W0:Y:S01]  /*2840*/  I2F.F64.S16 R2, R2 ;  /* 0x0000000200027312 */ /* 0x004e220000101c00 */
[----:B------:R-:W-:Y:S05]  /*2850*/  BRA `(.L_x_2593) ;  /* 0x0000000c00247947 */ /* 0x000fea0003800000 */
.L_x_2589:
[----:B------:R-:W-:-:S09]  /*2860*/  UISETP.GT.AND UP0, UPT, UR4, 0x6, UPT ;  /* 0x000000060400788c */ /* 0x000fd2000bf04270 */
[----:B------:R-:W-:Y:S05]  /*2870*/  BRA.U UP0, `(.L_x_2596) ;  /* 0x0000000100347547 */ /* 0x000fea000b800000 */
[----:B------:R-:W-:-:S09]  /*2880*/  UISETP.NE.AND UP0, UPT, UR4, 0x5, UPT ;  /* 0x000000050400788c */ /* 0x000fd2000bf05270 */
[----:B------:R-:W-:Y:S05]  /*2890*/  BRA.U !UP0, `(.L_x_2597) ;  /* 0x0000000108187547 */ /* 0x000fea000b800000 */
[----:B------:R-:W-:-:S09]  /*28a0*/  UISETP.NE.AND UP0, UPT, UR4, 0x6, UPT ;  /* 0x000000060400788c */ /* 0x000fd2000bf05270 */
[----:B------:R-:W-:Y:S05]  /*28b0*/  BRA.U UP0, `(.L_x_2592) ;  /* 0x0000000900807547 */ /* 0x000fea000b800000 */
[----:B0-----:R-:W2:Y:S02]  /*28c0*/  LDG.E R2, desc[UR36][R22.64] ;  /* 0x0000002416027981 */ /* 0x001ea4000c1e1900 */
[----:B--2---:R-:W-:-:S06]  /*28d0*/  FMUL.FTZ R2, R2, 1 ;  /* 0x3f80000002027820 */ /* 0x004fcc0000410000 */
[----:B------:R-:W0:Y:S01]  /*28e0*/  F2F.F64.F32 R2, R2 ;  /* 0x0000000200027310 */ /* 0x000e220000201800 */
[----:B------:R-:W-:Y:S05]  /*28f0*/  BRA `(.L_x_2593) ;  /* 0x0000000800fc7947 */ /* 0x000fea0003800000 */
.L_x_2597:
[----:B0-----:R-:W2:Y:S02]  /*2900*/  LDG.E.U16 R0, desc[UR36][R22.64] ;  /* 0x0000002416007981 */ /* 0x001ea4000c1e1500 */
[----:B--2---:R-:W-:-:S05]  /*2910*/  HADD2.F32 R0, -RZ, R0.H0_H0 ;  /* 0x20000000ff007230 */ /* 0x004fca0000004100 */
[----:B------:R-:W-:-:S04]  /*2920*/  FMUL.FTZ R0, R0, 1 ;  /* 0x3f80000000007820 */ /* 0x000fc80000410000 */
[----:B------:R0:W2:Y:S01]  /*2930*/  F2F.F64.F32 R2, R0 ;  /* 0x0000000000027310 */ /* 0x0000a20000201800 */
[----:B------:R-:W-:Y:S05]  /*2940*/  BRA `(.L_x_2593) ;  /* 0x0000000800e87947 */ /* 0x000fea0003800000 */
.L_x_2596:
[----:B------:R-:W-:-:S09]  /*2950*/  UISETP.NE.AND UP0, UPT, UR4, 0x7, UPT ;  /* 0x000000070400788c */ /* 0x000fd2000bf05270 */
[----:B------:R-:W-:Y:S05]  /*2960*/  BRA.U !UP0, `(.L_x_2598) ;  /* 0x0000000108347547 */ /* 0x000fea000b800000 */
[----:B------:R-:W-:-:S09]  /*2970*/  UISETP.NE.AND UP0, UPT, UR4, 0x8, UPT ;  /* 0x000000080400788c */ /* 0x000fd2000bf05270 */
[----:B------:R-:W-:Y:S05]  /*2980*/  BRA.U !UP0, `(.L_x_2599) ;  /* 0x0000000108187547 */ /* 0x000fea000b800000 */
[----:B------:R-:W-:-:S09]  /*2990*/  UISETP.NE.AND UP0, UPT, UR4, 0x9, UPT ;  /* 0x000000090400788c */ /* 0x000fd2000bf05270 */
[----:B------:R-:W-:Y:S05]  /*29a0*/  BRA.U UP0, `(.L_x_2592) ;  /* 0x0000000900447547 */ /* 0x000fea000b800000 */
[----:B------:R-:W0:Y:S02]  /*29b0*/  LDG.E R22, desc[UR36][R22.64] ;  /* 0x0000002416167981 */ /* 0x000e24000c1e1900 */
[----:B0-----:R-:W-:-:S06]  /*29c0*/  FMUL.FTZ R2, R22, 1 ;  /* 0x3f80000016027820 */ /* 0x001fcc0000410000 */
[----:B------:R-:W0:Y:S01]  /*29d0*/  F2F.F64.F32 R2, R2 ;  /* 0x0000000200027310 */ /* 0x000e220000201800 */
[----:B------:R-:W-:Y:S05]  /*29e0*/  BRA `(.L_x_2593) ;  /* 0x0000000800c07947 */ /* 0x000fea0003800000 */
.L_x_2599:
[----:B------:R-:W0:Y:S02]  /*29f0*/  LDG.E.U16 R22, desc[UR36][R22.64] ;  /* 0x0000002416167981 */ /* 0x000e24000c1e1500 */
[----:B0-----:R-:W-:-:S05]  /*2a00*/  HADD2.F32 R0, -RZ, R22.H0_H0 ;  /* 0x20000016ff007230 */ /* 0x001fca0000004100 */
[----:B------:R-:W-:-:S04]  /*2a10*/  FMUL.FTZ R0, R0, 1 ;  /* 0x3f80000000007820 */ /* 0x000fc80000410000 */
[----:B------:R0:W2:Y:S01]  /*2a20*/  F2F.F64.F32 R2, R0 ;  /* 0x0000000000027310 */ /* 0x0000a20000201800 */
[----:B------:R-:W-:Y:S05]  /*2a30*/  BRA `(.L_x_2593) ;  /* 0x0000000800ac7947 */ /* 0x000fea0003800000 */
.L_x_2598:
[----:B0-----:R0:W5:Y:S01]  /*2a40*/  LDG.E.64 R2, desc[UR36][R22.64] ;  /* 0x0000002416027981 */ /* 0x001162000c1e1b00 */
[----:B------:R-:W-:Y:S05]  /*2a50*/  BRA `(.L_x_2593) ;  /* 0x0000000800a47947 */ /* 0x000fea0003800000 */
.L_x_2588:
        /* <DEDUP_REMOVED lines=9> */
[----:B0-----:R-:W-:Y:S01]  /*2af0*/  IMAD.MOV.U32 R2, RZ, RZ, RZ ;  /* 0x000000ffff027224 */ /* 0x001fe200078e00ff */
[----:B--2---:R-:W-:-:S04]  /*2b00*/  ISETP.NE.AND P0, PT, R22, RZ, PT ;  /* 0x000000ff1600720c */ /* 0x004fc80003f05270 */
[----:B------:R-:W-:Y:S01]  /*2b10*/  FSEL R3, RZ, 1.875, !P0 ;  /* 0x3ff00000ff037808 */ /* 0x000fe20004000000 */
[----:B------:R-:W-:Y:S08]  /*2b20*/  BRA `(.L_x_2593) ;  /* 0x0000000800707947 */ /* 0x000ff00003800000 */
.L_x_2602:
[----:B0-----:R0:W5:Y:S01]  /*2b30*/  LDG.E.64 R2, desc[UR36][R22.64] ;  /* 0x0000002416027981 */ /* 0x001162000c1e1b00 */
[----:B------:R-:W-:Y:S05]  /*2b40*/  BRA `(.L_x_2593) ;  /* 0x0000000800687947 */ /* 0x000fea0003800000 */
.L_x_2601:
[----:B------:R-:W-:-:S09]  /*2b50*/  UISETP.NE.AND UP0, UPT, UR4, 0xf, UPT ;  /* 0x0000000f0400788c */ /* 0x000fd2000bf05270 */
[----:B------:R-:W-:Y:S05]  /*2b60*/  BRA.U !UP0, `(.L_x_2603) ;  /* 0x00000001089c7547 */ /* 0x000fea000b800000 */
[----:B------:R-:W-:-:S09]  /*2b70*/  UISETP.NE.AND UP0, UPT, UR4, 0x17, UPT ;  /* 0x000000170400788c */ /* 0x000fd2000bf05270 */
[----:B------:R-:W-:Y:S05]  /*2b80*/  BRA.U !UP0, `(.L_x_2604) ;  /* 0x00000001085c7547 */ /* 0x000fea000b800000 */
[----:B------:R-:W-:-:S09]  /*2b90*/  UISETP.NE.AND UP0, UPT, UR4, 0x18, UPT ;  /* 0x000000180400788c */ /* 0x000fd2000bf05270 */
[----:B------:R-:W-:Y:S05]  /*2ba0*/  BRA.U UP0, `(.L_x_2592) ;  /* 0x0000000500c47547 */ /* 0x000fea000b800000 */
[----:B0-----:R-:W2:Y:S01]  /*2bb0*/  LDG.E.U8 R0, desc[UR36][R22.64] ;  /* 0x0000002416007981 */ /* 0x001ea2000c1e1100 */
        /* <DEDUP_REMOVED lines=17> */
[----:B------:R-:W-:-:S06]  /*2cd0*/  FMUL.FTZ R3, R3, 1 ;  /* 0x3f80000003037820 */ /* 0x000fcc0000410000 */
[----:B------:R-:W0:Y:S01]  /*2ce0*/  F2F.F64.F32 R2, R3 ;  /* 0x0000000300027310 */ /* 0x000e220000201800 */
[----:B------:R-:W-:Y:S05]  /*2cf0*/  BRA `(.L_x_2593) ;  /* 0x0000000400fc7947 */ /* 0x000fea0003800000 */
.L_x_2604:
[----:B0-----:R-:W2:Y:S02]  /*2d00*/  LDG.E.U8 R3, desc[UR36][R22.64] ;  /* 0x0000002416037981 */ /* 0x001ea4000c1e1100 */
        /* <DEDUP_REMOVED lines=11> */
[----:B------:R0:W2:Y:S01]  /*2dc0*/  F2F.F64.F32 R2, R0 ;  /* 0x0000000000027310 */ /* 0x0000a20000201800 */
[----:B------:R-:W-:Y:S05]  /*2dd0*/  BRA `(.L_x_2593) ;  /* 0x0000000400c47947 */ /* 0x000fea0003800000 */
.L_x_2603:
[----:B0-----:R-:W2:Y:S02]  /*2de0*/  LDG.E.U16 R0, desc[UR36][R22.64] ;  /* 0x0000002416007981 */ /* 0x001ea4000c1e1500 */
[----:B--2---:R-:W-:-:S04]  /*2df0*/  IMAD.U32 R0, R0, 0x10000, RZ ;  /* 0x0001000000007824 */ /* 0x004fc800078e00ff */
[----:B------:R-:W-:-:S04]  /*2e00*/  FMUL.FTZ R0, R0, 1 ;  /* 0x3f80000000007820 */ /* 0x000fc80000410000 */
[----:B------:R0:W2:Y:S01]  /*2e10*/  F2F.F64.F32 R2, R0 ;  /* 0x0000000000027310 */ /* 0x0000a20000201800 */
[----:B------:R-:W-:Y:S05]  /*2e20*/  BRA `(.L_x_2593) ;  /* 0x0000000400b07947 */ /* 0x000fea0003800000 */
.L_x_2600:
        /* <DEDUP_REMOVED lines=8> */
[----:B0-----:R-:W2:Y:S02]  /*2eb0*/  LDG.E.U16 R2, desc[UR36][R22.64] ;  /* 0x0000002416027981 */ /* 0x001ea4000c1e1500 */
[----:B--2---:R-:W0:Y:S01]  /*2ec0*/  I2F.F64.U16 R2, R2 ;  /* 0x0000000200027312 */ /* 0x004e220000101800 */
[----:B------:R-:W-:Y:S05]  /*2ed0*/  BRA `(.L_x_2593) ;  /* 0x0000000400847947 */ /* 0x000fea0003800000 */
.L_x_2607:
[----:B------:R-:W2:Y:S01]  /*2ee0*/  LDG.E.U8 R22, desc[UR36][R22.64] ;  /* 0x0000002416167981 */ /* 0x000ea2000c1e1100 */
[----:B0-----:R-:W-:Y:S02]  /*2ef0*/  CS2R R2, SRZ ;  /* 0x0000000000027805 */ /* 0x001fe4000001ff00 */
        /* <DEDUP_REMOVED lines=19> */
.L_x_2609:
[----:B------:R-:W-:Y:S05]  /*3030*/  BSYNC.RECONVERGENT B0 ;  /* 0x0000000000007941 */ /* 0x000fea0003800200 */
.L_x_2608:
[----:B------:R-:W-:Y:S01]  /*3040*/  IMAD.SHL.U32 R0, R0, 0x100000, RZ ;  /* 0x0010000000007824 */ /* 0x000fe200078e00ff */
[----:B------:R-:W-:-:S04]  /*3050*/  LEA R2, R2, 0x3b800000, 0x17 ;  /* 0x3b80000002027811 */ /* 0x000fc800078eb8ff */
[----:B------:R-:W-:-:S05]  /*3060*/  LOP3.LUT R0, R2, R0, R7, 0xfe, !PT ;  /* 0x0000000002007212 */ /* 0x000fca00078efe07 */
[----:B------:R-:W-:-:S04]  /*3070*/  FMUL.FTZ R0, R0, 1 ;  /* 0x3f80000000007820 */ /* 0x000fc80000410000 */
[----:B------:R0:W2:Y:S01]  /*3080*/  F2F.F64.F32 R2, R0 ;  /* 0x0000000000027310 */ /* 0x0000a20000201800 */
[----:B------:R-:W-:Y:S05]  /*3090*/  BRA `(.L_x_2593) ;  /* 0x0000000400147947 */ /* 0x000fea0003800000 */
.L_x_2606:
[----:B------:R-:W2:Y:S01]  /*30a0*/  LDG.E.U8 R22, desc[UR36][R22.64] ;  /* 0x0000002416167981 */ /* 0x000ea2000c1e1100 */
[----:B0-----:R-:W-:Y:S02]  /*30b0*/  CS2R R2, SRZ ;  /* 0x0000000000027805 */ /* 0x001fe4000001ff00 */
        /* <DEDUP_REMOVED lines=19> */
.L_x_2611:
[----:B------:R-:W-:Y:S05]  /*31f0*/  BSYNC.RECONVERGENT B0 ;  /* 0x0000000000007941 */ /* 0x000fea0003800200 */
.L_x_2610:
[----:B------:R-:W-:Y:S02]  /*3200*/  SHF.L.U32 R0, R0, 0x15, RZ ;  /* 0x0000001500007819 */ /* 0x000fe400000006ff */
[----:B------:R-:W-:-:S04]  /*3210*/  LEA R2, R2, 0x37800000, 0x17 ;  /* 0x3780000002027811 */ /* 0x000fc800078eb8ff */
[----:B------:R-:W-:-:S05]  /*3220*/  LOP3.LUT R0, R2, R0, R7, 0xfe, !PT ;  /* 0x0000000002007212 */ /* 0x000fca00078efe07 */
[----:B------:R-:W-:-:S04]  /*3230*/  FMUL.FTZ R0, R0, 1 ;  /* 0x3f80000000007820 */ /* 0x000fc80000410000 */
[----:B------:R0:W2:Y:S01]  /*3240*/  F2F.F64.F32 R2, R0 ;  /* 0x0000000000027310 */ /* 0x0000a20000201800 */
[----:B------:R-:W-:Y:S05]  /*3250*/  BRA `(.L_x_2593) ;  /* 0x0000000000a47947 */ /* 0x000fea0003800000 */
.L_x_2605:
[----:B------:R-:W-:-:S09]  /*3260*/  UISETP.NE.AND UP0, UPT, UR4, 0x1c, UPT ;  /* 0x0000001c0400788c */ /* 0x000fd2000bf05270 */
[----:B------:R-:W-:Y:S05]  /*3270*/  BRA.U !UP0, `(.L_x_2612) ;  /* 0x0000000108947547 */ /* 0x000fea000b800000 */
[----:B------:R-:W-:-:S09]  /*3280*/  UISETP.NE.AND UP0, UPT, UR4, 0x1d, UPT ;  /* 0x0000001d0400788c */ /* 0x000fd2000bf05270 */
[----:B------:R-:W-:Y:S05]  /*3290*/  BRA.U !UP0, `(.L_x_2613) ;  /* 0x0000000108807547 */ /* 0x000fea000b800000 */
[----:B------:R-:W-:-:S09]  /*32a0*/  UISETP.NE.AND UP0, UPT, UR4, 0x2c, UPT ;  /* 0x0000002c0400788c */ /* 0x000fd2000bf05270 */
[----:B------:R-:W-:Y:S05]  /*32b0*/  BRA.U !UP0, `(.L_x_2614) ;  /* 0x0000000108487547 */ /* 0x000fea000b800000 */
.L_x_2592:
[----:B0-----:R-:W-:Y:S01]  /*32c0*/  MOV R2, 0x0 ;  /* 0x0000000000027802 */ /* 0x001fe20000000f00 */
[----:B------:R-:W0:Y:S01]  /*32d0*/  LDCU.64 UR4, c[0x4][0x128] ;  /* 0x01002500ff0477ac */ /* 0x000e220008000a00 */
[----:B------:R-:W-:Y:S02]  /*32e0*/  HFMA2 R13, -RZ, RZ, 0, 0 ;  /* 0x00000000ff0d7431 */ /* 0x000fe400000001ff */
[----:B------:R-:W-:Y:S01]  /*32f0*/  IMAD.MOV.U32 R8, RZ, RZ, 0x4e ;  /* 0x0000004eff087424 */ /* 0x000fe200078e00ff */
[----:B------:R-:W2:Y:S01]  /*3300*/  LDCU.64 UR6, c[0x4][0x130] ;  /* 0x01002600ff0677ac */ /* 0x000ea20008000a00 */
[----:B------:R-:W1:Y:S01]  /*3310*/  LDC.64 R2, c[0x4][R2] ;  /* 0x0100000002027b82 */ /* 0x000e620000000a00 */
[----:B------:R-:W-:Y:S01]  /*3320*/  IMAD.MOV.U32 R12, RZ, RZ, 0x1 ;  /* 0x00000001ff0c7424 */ /* 0x000fe200078e00ff */
[----:B------:R-:W3:Y:S01]  /*3330*/  LDCU.64 UR8, c[0x4][0x8] ;  /* 0x01000100ff0877ac */ /* 0x000ee20008000a00 */
[----:B0-----:R-:W-:Y:S02]  /*3340*/  IMAD.U32 R4, RZ, RZ, UR4 ;  /* 0x00000004ff047e24 */ /* 0x001fe4000f8e00ff */
[----:B------:R-:W-:Y:S01]  /*3350*/  IMAD.U32 R5, RZ, RZ, UR5 ;  /* 0x00000005ff057e24 */ /* 0x000fe2000f8e00ff */
[----:B--2---:R-:W-:Y:S01]  /*3360*/  MOV R6, UR6 ;  /* 0x0000000600067c02 */ /* 0x004fe20008000f00 */
[----:B------:R-:W-:-:S02]  /*3370*/  IMAD.U32 R7, RZ, RZ, UR7 ;  /* 0x00000007ff077e24 */ /* 0x000fc4000f8e00ff */
[----:B---3--:R-:W-:Y:S01]  /*3380*/  IMAD.U32 R10, RZ, RZ, UR8 ;  /* 0x00000008ff0a7e24 */ /* 0x008fe2000f8e00ff */
[----:B------:R-:W-:-:S07]  /*3390*/  MOV R11, UR9 ;  /* 0x00000009000b7c02 */ /* 0x000fce0008000f00 */
[----:B------:R-:W-:-:S07]  /*33a0*/  LEPC R20, `(.L_x_2615) ;  /* 0x000000001014794e */ /* 0x000fce0000000000 */
[----:B-1--45:R-:W-:Y:S05]  /*33b0*/  CALL.ABS.NOINC R2 ;  /* 0x0000000002007343 */ /* 0x032fea0003c00000 */
.L_x_2615:
[----:B------:R-:W-:Y:S01]  /*33c0*/  CS2R R2, SRZ ;  /* 0x0000000000027805 */ /* 0x000fe2000001ff00 */
[----:B------:R-:W-:Y:S06]  /*33d0*/  BRA `(.L_x_2593) ;  /* 0x0000000000447947 */ /* 0x000fec0003800000 */
.L_x_2614:
[----:B0-----:R-:W2:Y:S01]  /*33e0*/  LDG.E.U8 R0, desc[UR36][R22.64] ;  /* 0x0000002416007981 */ /* 0x001ea2000c1e1100 */
        /* <DEDUP_REMOVED lines=9> */
[----:B------:R2:W0:Y:S01]  /*3480*/  @P0 F2F.F64.F32 R2, R0 ;  /* 0x0000000000020310 */ /* 0x0004220000201800 */
[----:B------:R-:W-:Y:S05]  /*3490*/  BRA `(.L_x_2593) ;  /* 0x0000000000147947 */ /* 0x000fea0003800000 */
.L_x_2613:
[----:B0-----:R-:W2:Y:S02]  /*34a0*/  LDG.E.64 R2, desc[UR36][R22.64] ;  /* 0x0000002416027981 */ /* 0x001ea4000c1e1b00 */
[----:B--2---:R-:W0:Y:S01]  /*34b0*/  I2F.F64.U64 R2, R2 ;  /* 0x0000000200027312 */ /* 0x004e220000301800 */
[----:B------:R-:W-:Y:S05]  /*34c0*/  BRA `(.L_x_2593) ;  /* 0x0000000000087947 */ /* 0x000fea0003800000 */
.L_x_2612:
[----:B0-----:R-:W2:Y:S02]  /*34d0*/  LDG.E R2, desc[UR36][R22.64] ;  /* 0x0000002416027981 */ /* 0x001ea4000c1e1900 */
[----:B--2---:R-:W0:Y:S02]  /*34e0*/  I2F.F64.U32 R2, R2 ;  /* 0x0000000200027312 */ /* 0x004e240000201800 */
.L_x_2593:
[----:B------:R-:W-:Y:S05]  /*34f0*/  BSYNC.RECONVERGENT B6 ;  /* 0x0000000000067941 */ /* 0x000fea0003800200 */
.L_x_2587:
[----:B------:R-:W1:Y:S01]  /*3500*/  LDCU.64 UR4, c[0x0][0x5e8] ;  /* 0x0000bd00ff0477ac */ /* 0x000e620008000a00 */
[----:B0-2--5:R-:W-:Y:S01]  /*3510*/  DSETP.GEU.AND P0, PT, |R2|, 3, PT ;  /* 0x400800000200742a */ /* 0x025fe20003f0e200 */
[----:B------:R-:W-:Y:S01]  /*3520*/  UMOV UR6, 0x60000000 ;  /* 0x6000000000067882 */ /* 0x000fe20000000000 */
[----:B------:R-:W-:Y:S02]  /*3530*/  UMOV UR7, 0x3fc55555 ;  /* 0x3fc5555500077882 */ /* 0x000fe40000000000 */
[----:B-1-34-:R-:W-:-:S10]  /*3540*/  DMUL R16, R16, UR6 ;  /* 0x0000000610107c28 */ /* 0x01afd40008000000 */
[----:B------:R-:W-:Y:S02]  /*3550*/  FSEL R4, R16, RZ, !P0 ;  /* 0x000000ff10047208 */ /* 0x000fe40004000000 */
[----:B------:R-:W-:Y:S01]  /*3560*/  IADD3 R2, P1, PT, R18, UR4, RZ ;  /* 0x0000000412027c10 */ /* 0x000fe2000ff3e0ff */
[----:B------:R-:W-:Y:S01]  /*3570*/  ULOP3.LUT UR4, UR40, 0xff, URZ, 0xc0, !UPT ;  /* 0x000000ff28047892 */ /* 0x000fe2000f8ec0ff */
[----:B------:R-:W-:Y:S02]  /*3580*/  FSEL R5, R17, RZ, !P0 ;  /* 0x000000ff11057208 */ /* 0x000fe40004000000 */
[----:B------:R-:W-:Y:S01]  /*3590*/  IADD3.X R3, PT, PT, RZ, UR5, RZ, P1, !PT ;  /* 0x00000005ff037c10 */ /* 0x000fe20008ffe4ff */
[----:B------:R-:W-:-:S09]  /*35a0*/  UISETP.GT.AND UP0, UPT, UR4, 0x9, UPT ;  /* 0x000000090400788c */ /* 0x000fd2000bf04270 */
        /* <DEDUP_REMOVED lines=9> */
[----:B------:R-:W0:Y:S02]  /*3640*/  F2I.F64.TRUNC R5, R4 ;  /* 0x0000000400057311 */ /* 0x000e24000030d100 */
[----:B0-----:R0:W-:Y:S01]  /*3650*/  STG.E.U8 desc[UR36][R2.64], R5 ;  /* 0x0000000502007986 */ /* 0x0011e2000c101124 */
[----:B------:R-:W-:Y:S05]  /*3660*/  BRA `(.L_x_2621) ;  /* 0x0000000c00f47947 */ /* 0x000fea0003800000 */
.L_x_2619:
[----:B------:R-:W0:Y:S02]  /*3670*/  F2I.S64.F64.TRUNC R4, R4 ;  /* 0x0000000400047311 */ /* 0x000e24000030d900 */
[----:B0-----:R-:W-:-:S05]  /*3680*/  IMAD.MOV.U32 R7, RZ, RZ, R4 ;  /* 0x000000ffff077224 */ /* 0x001fca00078e0004 */
[----:B------:R0:W-:Y:S01]  /*3690*/  STG.E.U8 desc[UR36][R2.64], R7 ;  /* 0x0000000702007986 */ /* 0x0001e2000c101124 */
[----:B------:R-:W-:Y:S05]  /*36a0*/  BRA `(.L_x_2621) ;  /* 0x0000000c00e47947 */ /* 0x000fea0003800000 */
.L_x_2618:
[----:B------:R-:W-:-:S09]  /*36b0*/  UISETP.NE.AND UP0, UPT, UR4, 0x2, UPT ;  /* 0x000000020400788c */ /* 0x000fd2000bf05270 */
[----:B------:R-:W-:Y:S05]  /*36c0*/  BRA.U !UP0, `(.L_x_2622) ;  /* 0x0000000108287547 */ /* 0x000fea000b800000 */
[----:B------:R-:W-:-:S09]  /*36d0*/  UISETP.NE.AND UP0, UPT, UR4, 0x3, UPT ;  /* 0x000000030400788c */ /* 0x000fd2000bf05270 */
[----:B------:R-:W-:Y:S05]  /*36e0*/  BRA.U !UP0, `(.L_x_2623) ;  /* 0x0000000108147547 */ /* 0x000fea000b800000 */
[----:B------:R-:W-:-:S09]  /*36f0*/  UISETP.NE.AND UP0, UPT, UR4, 0x4, UPT ;  /* 0x000000040400788c */ /* 0x000fd2000bf05270 */
[----:B------:R-:W-:Y:S05]  /*3700*/  BRA.U UP0, `(.L_x_2620) ;  /* 0x0000000d00247547 */ /* 0x000fea000b800000 */
[----:B------:R-:W0:Y:S02]  /*3710*/  F2I.S64.F64.TRUNC R4, R4 ;  /* 0x0000000400047311 */ /* 0x000e24000030d900 */
[----:B0-----:R0:W-:Y:S01]  /*3720*/  STG.E.64 desc[UR36][R2.64], R4 ;  /* 0x0000000402007986 */ /* 0x0011e2000c101b24 */
[----:B------:R-:W-:Y:S05]  /*3730*/  BRA `(.L_x_2621) ;  /* 0x0000000c00c07947 */ /* 0x000fea0003800000 */
.L_x_2623:
[----:B------:R-:W0:Y:S02]  /*3740*/  F2I.F64.TRUNC R5, R4 ;  /* 0x0000000400057311 */ /* 0x000e24000030d100 */
[----:B0-----:R0:W-:Y:S01]  /*3750*/  STG.E desc[UR36][R2.64], R5 ;  /* 0x0000000502007986 */ /* 0x0011e2000c101924 */
[----:B------:R-:W-:Y:S05]  /*3760*/  BRA `(.L_x_2621) ;  /* 0x0000000c00b47947 */ /* 0x000fea0003800000 */
.L_x_2622:
[----:B------:R-:W0:Y:S02]  /*3770*/  F2I.F64.TRUNC R5, R4 ;  /* 0x0000000400057311 */ /* 0x000e24000030d100 */
[----:B0-----:R0:W-:Y:S01]  /*3780*/  STG.E.U16 desc[UR36][R2.64], R5 ;  /* 0x0000000502007986 */ /* 0x0011e2000c101524 */
[----:B------:R-:W-:Y:S05]  /*3790*/  BRA `(.L_x_2621) ;  /* 0x0000000c00a87947 */ /* 0x000fea0003800000 */
.L_x_2617:
[----:B------:R-:W-:-:S09]  /*37a0*/  UISETP.GT.AND UP0, UPT, UR4, 0x6, UPT ;  /* 0x000000060400788c */ /* 0x000fd2000bf04270 */
[----:B------:R-:W-:Y:S05]  /*37b0*/  BRA.U UP0, `(.L_x_2624) ;  /* 0x00000001004c7547 */ /* 0x000fea000b800000 */
[----:B------:R-:W-:-:S09]  /*37c0*/  UISETP.NE.AND UP0, UPT, UR4, 0x5, UPT ;  /* 0x000000050400788c */ /* 0x000fd2000bf05270 */
[----:B------:R-:W-:Y:S05]  /*37d0*/  BRA.U !UP0, `(.L_x_2625) ;  /* 0x0000000108247547 */ /* 0x000fea000b800000 */
[----:B------:R-:W-:-:S09]  /*37e0*/  UISETP.NE.AND UP0, UPT, UR4, 0x6, UPT ;  /* 0x000000060400788c */ /* 0x000fd2000bf05270 */
[----:B------:R-:W-:Y:S05]  /*37f0*/  BRA.U UP0, `(.L_x_2620) ;  /* 0x0000000900e87547 */ /* 0x000fea000b800000 */
[----:B------:R-:W-:Y:S01]  /*3800*/  UMOV UR4, 0xf0000000 ;  /* 0xf000000000047882 */ /* 0x000fe20000000000 */
[----:B------:R-:W-:Y:S01]  /*3810*/  UMOV UR5, 0x380fffff ;  /* 0x380fffff00057882 */ /* 0x000fe20000000000 */
[----:B------:R-:W0:Y:S01]  /*3820*/  F2F.F32.F64 R7, R4 ;  /* 0x0000000400077310 */ /* 0x000e220000301000 */
[----:B------:R-:W-:-:S14]  /*3830*/  DSETP.GEU.AND P0, PT, |R4|, UR4, PT ;  /* 0x0000000404007e2a */ /* 0x000fdc000bf0e200 */
[----:B0-----:R-:W-:-:S05]  /*3840*/  @!P0 FMUL R7, R7, 1.175494350822287508e-38 ;  /* 0x0080000007078820 */ /* 0x001fca0000400000 */
[----:B------:R1:W-:Y:S01]  /*3850*/  STG.E desc[UR36][R2.64], R7 ;  /* 0x0000000702007986 */ /* 0x0003e2000c101924 */
[----:B------:R-:W-:Y:S05]  /*3860*/  BRA `(.L_x_2621) ;  /* 0x0000000c00747947 */ /* 0x000fea0003800000 */
.L_x_2625:
[----:B------:R-:W-:Y:S01]  /*3870*/  UMOV UR4, 0xf0000000 ;  /* 0xf000000000047882 */ /* 0x000fe20000000000 */
[----:B------:R-:W-:Y:S01]  /*3880*/  UMOV UR5, 0x380fffff ;  /* 0x380fffff00057882 */ /* 0x000fe20000000000 */
[----:B------:R-:W0:Y:S01]  /*3890*/  F2F.F32.F64 R0, R4 ;  /* 0x0000000400007310 */ /* 0x000e220000301000 */
[----:B------:R-:W-:-:S14]  /*38a0*/  DSETP.GEU.AND P0, PT, |R4|, UR4, PT ;  /* 0x0000000404007e2a */ /* 0x000fdc000bf0e200 */
[----:B0-----:R-:W-:-:S05]  /*38b0*/  @!P0 FMUL R0, R0, 1.175494350822287508e-38 ;  /* 0x0080000000008820 */ /* 0x001fca0000400000 */
[----:B------:R-:W-:-:S05]  /*38c0*/  F2FP.F16.F32.PACK_AB R0, RZ, R0 ;  /* 0x00000000ff00723e */ /* 0x000fca00000000ff */
[----:B------:R0:W-:Y:S01]  /*38d0*/  STG.E.U16 desc[UR36][R2.64], R0 ;  /* 0x0000000002007986 */ /* 0x0001e2000c101524 */
[----:B------:R-:W-:Y:S05]  /*38e0*/  BRA `(.L_x_2621) ;  /* 0x0000000c00547947 */ /* 0x000fea0003800000 */
.L_x_2624:
[----:B------:R-:W-:-:S09]  /*38f0*/  UISETP.NE.AND UP0, UPT, UR4, 0x7, UPT ;  /* 0x000000070400788c */ /* 0x000fd2000bf05270 */
[----:B------:R-:W-:Y:S05]  /*3900*/  BRA.U !UP0, `(.L_x_2626) ;  /* 0x0000000108547547 */ /* 0x000fea000b800000 */
[----:B------:R-:W-:-:S09]  /*3910*/  UISETP.NE.AND UP0, UPT, UR4, 0x8, UPT ;  /* 0x000000080400788c */ /* 0x000fd2000bf05270 */
[----:B------:R-:W-:Y:S05]  /*3920*/  BRA.U !UP0, `(.L_x_2627) ;  /* 0x0000000108287547 */ /* 0x000fea000b800000 */
[----:B------:R-:W-:-:S09]  /*3930*/  UISETP.NE.AND UP0, UPT, UR4, 0x9, UPT ;  /* 0x000000090400788c */ /* 0x000fd2000bf05270 */
[----:B------:R-:W-:Y:S05]  /*3940*/  BRA.U UP0, `(.L_x_2620) ;  /* 0x0000000900947547 */ /* 0x000fea000b800000 */
[----:B------:R-:W-:Y:S01]  /*3950*/  UMOV UR4, 0xf0000000 ;  /* 0xf000000000047882 */ /* 0x000fe20000000000 */
[----:B------:R-:W-:Y:S01]  /*3960*/  UMOV UR5, 0x380fffff ;  /* 0x380fffff00057882 */ /* 0x000fe20000000000 */
[----:B------:R-:W0:Y:S01]  /*3970*/  F2F.F32.F64 R6, R4 ;  /* 0x0000000400067310 */ /* 0x000e220000301000 */
[----:B------:R-:W-:Y:S01]  /*3980*/  DSETP.GEU.AND P0, PT, |R4|, UR4, PT ;  /* 0x0000000404007e2a */ /* 0x000fe2000bf0e200 */
[----:B------:R-:W-:-:S13]  /*3990*/  IMAD.MOV.U32 R7, RZ, RZ, RZ ;  /* 0x000000ffff077224 */ /* 0x000fda00078e00ff */
[----:B0-----:R-:W-:-:S05]  /*39a0*/  @!P0 FMUL R6, R6, 1.175494350822287508e-38 ;  /* 0x0080000006068820 */ /* 0x001fca0000400000 */
[----:B------:R3:W-:Y:S01]  /*39b0*/  STG.E.64 desc[UR36][R2.64], R6 ;  /* 0x0000000602007986 */ /* 0x0007e2000c101b24 */
[----:B------:R-:W-:Y:S05]  /*39c0*/  BRA `(.L_x_2621) ;  /* 0x0000000c001c7947 */ /* 0x000fea0003800000 */
.L_x_2627:
[----:B------:R-:W-:Y:S01]  /*39d0*/  UMOV UR4, 0xf0000000 ;  /* 0xf000000000047882 */ /* 0x000fe20000000000 */
[----:B------:R-:W-:Y:S01]  /*39e0*/  UMOV UR5, 0x380fffff ;  /* 0x380fffff00057882 */ /* 0x000fe20000000000 */
[----:B------:R-:W0:Y:S01]  /*39f0*/  F2F.F32.F64 R0, R4 ;  /* 0x0000000400007310 */ /* 0x000e220000301000 */
[----:B------:R-:W-:-:S14]  /*3a00*/  DSETP.GEU.AND P0, PT, |R4|, UR4, PT ;  /* 0x0000000404007e2a */ /* 0x000fdc000bf0e200 */
[----:B0-----:R-:W-:-:S05]  /*3a10*/  @!P0 FMUL R0, R0, 1.175494350822287508e-38 ;  /* 0x0080000000008820 */ /* 0x001fca0000400000 */
[----:B------:R-:W-:-:S04]  /*3a20*/  F2FP.F16.F32.PACK_AB R5, RZ, R0 ;  /* 0x00000000ff05723e */ /* 0x000fc800000000ff */
[----:B------:R-:W-:-:S05]  /*3a30*/  PRMT R5, R5, 0x5410, RZ ;  /* 0x0000541005057816 */ /* 0x000fca00000000ff */
[----:B------:R2:W-:Y:S01]  /*3a40*/  STG.E desc[UR36][R2.64], R5 ;  /* 0x0000000502007986 */ /* 0x0005e2000c101924 */
[----:B------:R-:W-:Y:S05]  /*3a50*/  BRA `(.L_x_2621) ;  /* 0x0000000800f87947 */ /* 0x000fea0003800000 */
.L_x_2626:
[----:B------:R4:W-:Y:S01]  /*3a60*/  STG.E.64 desc[UR36][R2.64], R4 ;  /* 0x0000000402007986 */ /* 0x0009e2000c101b24 */
[----:B------:R-:W-:Y:S05]  /*3a70*/  BRA `(.L_x_2621) ;  /* 0x0000000800f07947 */ /* 0x000fea0003800000 */
.L_x_2616:
        /* <DEDUP_REMOVED lines=8> */
[----:B------:R-:W-:-:S06]  /*3b00*/  DSETP.NEU.AND P0, PT, R4, RZ, PT ;  /* 0x000000ff0400722a */ /* 0x000fcc0003f0d000 */
[----:B------:R-:W-:-:S05]  /*3b10*/  SEL R5, RZ, 0x1, !P0 ;  /* 0x00000001ff057807 */ /* 0x000fca0004000000 */
[----:B------:R0:W-:Y:S01]  /*3b20*/  STG.E.U8 desc[UR36][R2.64], R5 ;  /* 0x0000000502007986 */ /* 0x0001e2000c101124 */
[----:B------:R-:W-:Y:S05]  /*3b30*/  BRA `(.L_x_2621) ;  /* 0x0000000800c07947 */ /* 0x000fea0003800000 */
.L_x_2630:
[----:B------:R-:W-:-:S05]  /*3b40*/  CS2R R6, SRZ ;  /* 0x0000000000067805 */ /* 0x000fca000001ff00 */
[----:B------:R0:W-:Y:S01]  /*3b50*/  STG.E.128 desc[UR36][R2.64], R4 ;  /* 0x0000000402007986 */ /* 0x0001e2000c101d24 */
[----:B------:R-:W-:Y:S05]  /*3b60*/  BRA `(.L_x_2621) ;  /* 0x0000000800b47947 */ /* 0x000fea0003800000 */
.L_x_2629:
        /* <DEDUP_REMOVED lines=10> */
[----:B------:R-:W-:Y:S01]  /*3c10*/  BSSY.RECONVERGENT B0, `(.L_x_2633) ;  /* 0x000000d000007945 */ /* 0x000fe20003800200 */
[----:B------:R-:W-:-:S12]  /*3c20*/  MOV R0, 0x7f ;  /* 0x0000007f00007802 */ /* 0x000fd80000000f00 */
[----:B0-----:R-:W-:-:S05]  /*3c30*/  @!P0 FMUL R9, R9, 1.175494350822287508e-38 ;  /* 0x0080000009098820 */ /* 0x001fca0000400000 */
        /* <DEDUP_REMOVED lines=10> */
.L_x_2634:
[----:B------:R-:W-:Y:S05]  /*3ce0*/  BSYNC.RECONVERGENT B0 ;  /* 0x0000000000007941 */ /* 0x000fea0003800200 */
.L_x_2633:
[----:B------:R-:W-:-:S05]  /*3cf0*/  LOP3.LUT R7, R0, 0x80, R7, 0xf8, !PT ;  /* 0x0000008000077812 */ /* 0x000fca00078ef807 */
[----:B------:R0:W-:Y:S01]  /*3d00*/  STG.E.U8 desc[UR36][R2.64], R7 ;  /* 0x0000000702007986 */ /* 0x0001e2000c101124 */
[----:B------:R-:W-:Y:S05]  /*3d10*/  BRA `(.L_x_2621) ;  /* 0x0000000800487947 */ /* 0x000fea0003800000 */
.L_x_2632:
[----:B------:R-:W-:Y:S01]  /*3d20*/  UMOV UR4, 0xf0000000 ;  /* 0xf000000000047882 */ /* 0x000fe20000000000 */
[----:B------:R-:W-:Y:S01]  /*3d30*/  UMOV UR5, 0x380fffff ;  /* 0x380fffff00057882 */ /* 0x000fe20000000000 */
[----:B------:R-:W0:Y:S01]  /*3d40*/  F2F.F32.F64 R9, R4 ;  /* 0x0000000400097310 */ /* 0x000e220000301000 */
[----:B------:R-:W-:Y:S01]  /*3d50*/  DSETP.GEU.AND P0, PT, |R4|, UR4, PT ;  /* 0x0000000404007e2a */ /* 0x000fe2000bf0e200 */
[----:B------:R-:W-:-:S13]  /*3d60*/  BSSY.RECONVERGENT B0, `(.L_x_2635) ;  /* 0x000000f000007945 */ /* 0x000fda0003800200 */
[----:B0-----:R-:W-:-:S05]  /*3d70*/  @!P0 FMUL R9, R9, 1.175494350822287508e-38 ;  /* 0x0080000009098820 */ /* 0x001fca0000400000 */
        /* <DEDUP_REMOVED lines=13> */
.L_x_2636:
[----:B------:R-:W-:Y:S05]  /*3e50*/  BSYNC.RECONVERGENT B0 ;  /* 0x0000000000007941 */ /* 0x000fea0003800200 */
.L_x_2635:
[----:B------:R-:W-:-:S05]  /*3e60*/  LOP3.LUT R7, R0, 0x80, R7, 0xf8, !PT ;  /* 0x0000008000077812 */ /* 0x000fca00078ef807 */
[----:B------:R0:W-:Y:S01]  /*3e70*/  STG.E.U8 desc[UR36][R2.64], R7 ;  /* 0x0000000702007986 */ /* 0x0001e2000c101124 */
[----:B------:R-:W-:Y:S05]  /*3e80*/  BRA `(.L_x_2621) ;  /* 0x0000000400ec7947 */ /* 0x000fea0003800000 */
.L_x_2631:
[----:B------:R-:W-:Y:S01]  /*3e90*/  UMOV UR4, 0xf0000000 ;  /* 0xf000000000047882 */ /* 0x000fe20000000000 */
[----:B------:R-:W-:Y:S01]  /*3ea0*/  UMOV UR5, 0x380fffff ;  /* 0x380fffff00057882 */ /* 0x000fe20000000000 */
[----:B------:R-:W0:Y:S01]  /*3eb0*/  F2F.F32.F64 R0, R4 ;  /* 0x0000000400007310 */ /* 0x000e220000301000 */
[----:B------:R-:W-:-:S14]  /*3ec0*/  DSETP.GEU.AND P0, PT, |R4|, UR4, PT ;  /* 0x0000000404007e2a */ /* 0x000fdc000bf0e200 */
[----:B0-----:R-:W-:-:S05]  /*3ed0*/  @!P0 FMUL R0, R0, 1.175494350822287508e-38 ;  /* 0x0080000000008820 */ /* 0x001fca0000400000 */
[----:B------:R-:W-:-:S05]  /*3ee0*/  F2FP.BF16.F32.PACK_AB R0, RZ, R0 ;  /* 0x00000000ff00723e */ /* 0x000fca00000010ff */
[----:B------:R0:W-:Y:S01]  /*3ef0*/  STG.E.U16 desc[UR36][R2.64], R0 ;  /* 0x0000000002007986 */ /* 0x0001e2000c101524 */
[----:B------:R-:W-:Y:S05]  /*3f00*/  BRA `(.L_x_2621) ;  /* 0x0000000400cc7947 */ /* 0x000fea0003800000 */
.L_x_2628:
        /* <DEDUP_REMOVED lines=8> */
[----:B------:R-:W0:Y:S02]  /*3f90*/  F2I.U32.F64.TRUNC R5, R4 ;  /* 0x0000000400057311 */ /* 0x000e24000030d000 */
[----:B0-----:R0:W-:Y:S01]  /*3fa0*/  STG.E.U16 desc[UR36][R2.64], R5 ;  /* 0x0000000502007986 */ /* 0x0011e2000c101524 */
[----:B------:R-:W-:Y:S05]  /*3fb0*/  BRA `(.L_x_2621) ;  /* 0x0000000400a07947 */ /* 0x000fea0003800000 */
.L_x_2639:
[----:B------:R-:W-:Y:S01]  /*3fc0*/  UMOV UR4, 0xf0000000 ;  /* 0xf000000000047882 */ /* 0x000fe20000000000 */
[----:B------:R-:W-:Y:S01]  /*3fd0*/  UMOV UR5, 0x380fffff ;  /* 0x380fffff00057882 */ /* 0x000fe20000000000 */
[----:B------:R-:W0:Y:S01]  /*3fe0*/  F2F.F32.F64 R7, R4 ;  /* 0x0000000400077310 */ /* 0x000e220000301000 */
[----:B------:R-:W-:Y:S01]  /*3ff0*/  DSETP.GEU.AND P0, PT, |R4|, UR4, PT ;  /* 0x0000000404007e2a */ /* 0x000fe2000bf0e200 */
[----:B------:R-:W-:Y:S01]  /*4000*/  BSSY.RECONVERGENT B0, `(.L_x_2640) ;  /* 0x0000015000007945 */ /* 0x000fe20003800200 */
[----:B------:R-:W-:-:S12]  /*4010*/  IMAD.MOV.U32 R0, RZ, RZ, 0x80 ;  /* 0x00000080ff007424 */ /* 0x000fd800078e00ff */
[----:B0-----:R-:W-:-:S05]  /*4020*/  @!P0 FMUL R7, R7, 1.175494350822287508e-38 ;  /* 0x0080000007078820 */ /* 0x001fca0000400000 */
        /* <DEDUP_REMOVED lines=10> */
.L_x_2642:
[----:B------:R-:W-:-:S04]  /*40d0*/  SHF.R.U32.HI R0, RZ, 0x14, R7 ;  /* 0x00000014ff007819 */ /* 0x000fc80000011607 */
[----:B------:R-:W-:-:S04]  /*40e0*/  LOP3.LUT R0, R0, 0x1, RZ, 0xc0, !PT ;  /* 0x0000000100007812 */ /* 0x000fc800078ec0ff */
[----:B------:R-:W-:-:S04]  /*40f0*/  IADD3 R0, PT, PT, R7, 0x487ffff, R0 ;  /* 0x0487ffff07007810 */ /* 0x000fc80007ffe000 */
[----:B------:R-:W-:-:S04]  /*4100*/  SHF.R.U32.HI R0, RZ, 0x14, R0 ;  /* 0x00000014ff007819 */ /* 0x000fc80000011600 */
[----:B------:R-:W-:-:S07]  /*4110*/  LOP3.LUT R4, R0, 0xff, RZ, 0xc0, !PT ;  /* 0x000000ff00047812 */ /* 0x000fce00078ec0ff */
.L_x_2643:
[----:B------:R-:W-:-:S04]  /*4120*/  SHF.R.U32.HI R5, RZ, 0x18, R7 ;  /* 0x00000018ff057819 */ /* 0x000fc80000011607 */
[----:B------:R-:W-:-:S04]  /*4130*/  LOP3.LUT R4, R4, 0x80, R5, 0xf8, !PT ;  /* 0x0000008004047812 */ /* 0x000fc800078ef805 */
[----:B------:R-:W-:-:S07]  /*4140*/  PRMT R0, R4, 0x7610, R0 ;  /* 0x0000761004007816 */ /* 0x000fce0000000000 */
.L_x_2641:
[----:B------:R-:W-:Y:S05]  /*4150*/  BSYNC.RECONVERGENT B0 ;  /* 0x0000000000007941 */ /* 0x000fea0003800200 */
.L_x_2640:
[----:B------:R0:W-:Y:S01]  /*4160*/  STG.E.U8 desc[UR36][R2.64], R0 ;  /* 0x0000000002007986 */ /* 0x0001e2000c101124 */
[----:B------:R-:W-:Y:S05]  /*4170*/  BRA `(.L_x_2621) ;  /* 0x0000000400307947 */ /* 0x000fea0003800000 */
.L_x_2638:
[----:B------:R-:W-:Y:S01]  /*4180*/  UMOV UR4, 0xf0000000 ;  /* 0xf000000000047882 */ /* 0x000fe20000000000 */
[----:B------:R-:W-:Y:S01]  /*4190*/  UMOV UR5, 0x380fffff ;  /* 0x380fffff00057882 */ /* 0x000fe20000000000 */
[----:B------:R-:W0:Y:S01]  /*41a0*/  F2F.F32.F64 R7, R4 ;  /* 0x0000000400077310 */ /* 0x000e220000301000 */
[----:B------:R-:W-:Y:S01]  /*41b0*/  DSETP.GEU.AND P0, PT, |R4|, UR4, PT ;  /* 0x0000000404007e2a */ /* 0x000fe2000bf0e200 */
[----:B------:R-:W-:Y:S01]  /*41c0*/  BSSY.RECONVERGENT B0, `(.L_x_2644) ;  /* 0x0000015000007945 */ /* 0x000fe20003800200 */
[----:B------:R-:W-:-:S12]  /*41d0*/  MOV R0, 0x80 ;  /* 0x0000008000007802 */ /* 0x000fd80000000f00 */
        /* <DEDUP_REMOVED lines=11> */
.L_x_2646:
[----:B------:R-:W-:-:S04]  /*4290*/  SHF.R.U32.HI R0, RZ, 0x15, R7 ;  /* 0x00000015ff007819 */ /* 0x000fc80000011607 */
[----:B------:R-:W-:-:S04]  /*42a0*/  LOP3.LUT R0, R0, 0x1, RZ, 0xc0, !PT ;  /* 0x0000000100007812 */ /* 0x000fc800078ec0ff */
[----:B------:R-:W-:-:S04]  /*42b0*/  IADD3 R0, PT, PT, R7, 0x88fffff, R0 ;  /* 0x088fffff07007810 */ /* 0x000fc80007ffe000 */
[----:B------:R-:W-:-:S04]  /*42c0*/  SHF.R.U32.HI R0, RZ, 0x15, R0 ;  /* 0x00000015ff007819 */ /* 0x000fc80000011600 */
[----:B------:R-:W-:-:S07]  /*42d0*/  LOP3.LUT R4, R0, 0xff, RZ, 0xc0, !PT ;  /* 0x000000ff00047812 */ /* 0x000fce00078ec0ff */
.L_x_2647:
[----:B------:R-:W-:-:S04]  /*42e0*/  SHF.R.U32.HI R5, RZ, 0x18, R7 ;  /* 0x00000018ff057819 */ /* 0x000fc80000011607 */
[----:B------:R-:W-:-:S04]  /*42f0*/  LOP3.LUT R4, R4, 0x80, R5, 0xf8, !PT ;  /* 0x0000008004047812 */ /* 0x000fc800078ef805 */
[----:B------:R-:W-:-:S07]  /*4300*/  PRMT R0, R4, 0x7610, R0 ;  /* 0x0000761004007816 */ /* 0x000fce0000000000 */
.L_x_2645:
[----:B------:R-:W-:Y:S05]  /*4310*/  BSYNC.RECONVERGENT B0 ;  /* 0x0000000000007941 */ /* 0x000fea0003800200 */
.L_x_2644:
[----:B------:R0:W-:Y:S01]  /*4320*/  STG.E.U8 desc[UR36][R2.64], R0 ;  /* 0x0000000002007986 */ /* 0x0001e2000c101124 */
[----:B------:R-:W-:Y:S05]  /*4330*/  BRA `(.L_x_2621) ;  /* 0x0000000000c07947 */ /* 0x000fea0003800000 */
.L_x_2637:
[----:B------:R-:W-:-:S09]  /*4340*/  UISETP.NE.AND UP0, UPT, UR4, 0x1c, UPT ;  /* 0x0000001c0400788c */ /* 0x000fd2000bf05270 */
[----:B------:R-:W-:Y:S05]  /*4350*/  BRA.U !UP0, `(.L_x_2648) ;  /* 0x0000000108b07547 */ /* 0x000fea000b800000 */
[----:B------:R-:W-:-:S09]  /*4360*/  UISETP.NE.AND UP0, UPT, UR4, 0x1d, UPT ;  /* 0x0000001d0400788c */ /* 0x000fd2000bf05270 */
[----:B------:R-:W-:Y:S05]  /*4370*/  BRA.U !UP0, `(.L_x_2649) ;  /* 0x00000001089c7547 */ /* 0x000fea000b800000 */
[----:B------:R-:W-:-:S09]  /*4380*/  UISETP.NE.AND UP0, UPT, UR4, 0x2c, UPT ;  /* 0x0000002c0400788c */ /* 0x000fd2000bf05270 */
[----:B------:R-:W-:Y:S05]  /*4390*/  BRA.U !UP0, `(.L_x_2650) ;  /* 0x0000000108447547 */ /* 0x000fea000b800000 */
.L_x_2620:
        /* <DEDUP_REMOVED lines=16> */
.L_x_2651:
[----:B------:R-:W-:Y:S05]  /*44a0*/  BRA `(.L_x_2621) ;  /* 0x0000000000647947 */ /* 0x000fea0003800000 */
.L_x_2650:
[----:B------:R-:W-:Y:S01]  /*44b0*/  UMOV UR4, 0xf0000000 ;  /* 0xf000000000047882 */ /* 0x000fe20000000000 */
[----:B------:R-:W-:Y:S01]  /*44c0*/  UMOV UR5, 0x380fffff ;  /* 0x380fffff00057882 */ /* 0x000fe20000000000 */
[----:B------:R0:W1:Y:S01]  /*44d0*/  F2F.F32.F64 R8, R4 ;  /* 0x0000000400087310 */ /* 0x0000620000301000 */
[----:B------:R-:W-:Y:S01]  /*44e0*/  DSETP.GEU.AND P0, PT, |R4|, UR4, PT ;  /* 0x0000000404007e2a */ /* 0x000fe2000bf0e200 */
[----:B0-----:R-:W-:-:S13]  /*44f0*/  IMAD.MOV.U32 R5, RZ, RZ, 0xff ;  /* 0x000000ffff057424 */ /* 0x001fda00078e00ff */
[----:B-1----:R-:W-:-:S05]  /*4500*/  @!P0 FMUL R8, R8, 1.175494350822287508e-38 ;  /* 0x0080000008088820 */ /* 0x002fca0000400000 */
        /* <DEDUP_REMOVED lines=14> */
.L_x_2649:
[----:B------:R-:W0:Y:S02]  /*45f0*/  F2I.U64.F64.TRUNC R4, R4 ;  /* 0x0000000400047311 */ /* 0x000e24000030d800 */
[----:B0-----:R0:W-:Y:S01]  /*4600*/  STG.E.64 desc[UR36][R2.64], R4 ;  /* 0x0000000402007986 */ /* 0x0011e2000c101b24 */
[----:B------:R-:W-:Y:S05]  /*4610*/  BRA `(.L_x_2621) ;  /* 0x0000000000087947 */ /* 0x000fea0003800000 */
.L_x_2648:
[----:B------:R-:W0:Y:S02]  /*4620*/  F2I.U32.F64.TRUNC R5, R4 ;  /* 0x0000000400057311 */ /* 0x000e24000030d000 */
[----:B0-----:R0:W-:Y:S02]  /*4630*/  STG.E desc[UR36][R2.64], R5 ;  /* 0x0000000502007986 */ /* 0x0011e4000c101924 */
.L_x_2621:
[----:B------:R-:W-:-:S07]  /*4640*/  VIADD R19, R19, 0x80 ;  /* 0x0000008013137836 */ /* 0x000fce0000000000 */
.L_x_2556:
[----:B------:R-:W-:Y:S05]  /*4650*/  BSYNC.RECONVERGENT B7 ;  /* 0x0000000000077941 */ /* 0x000fea0003800200 */
.L_x_2555:
        /* <DEDUP_REMOVED lines=358> */
.L_x_2654:
        /* <DEDUP_REMOVED lines=18> */
.L_x_2659:
[----:B------:R-:W2:Y:S02]  /*5de0*/  LDG.E.U8 R2, desc[UR36][R2.64] ;  /* 0x0000002402027981 */ /* 0x000ea4000c1e1100 */
[----:B--2---:R0:W1:Y:S01]  /*5df0*/  I2F.F64.U16 R16, R2 ;  /* 0x0000000200107312 */ /* 0x0040620000101800 */
[----:B------:R-:W-:Y:S05]  /*5e00*/  BRA `(.L_x_2661) ;  /* 0x0000000c00607947 */ /* 0x000fea0003800000 */
.L_x_2658:
[----:B------:R-:W-:-:S09]  /*5e10*/  UISETP.NE.AND UP0, UPT, UR4, 0x2, UPT ;  /* 0x000000020400788c */ /* 0x000fd2000bf05270 */
[----:B------:R-:W-:Y:S05]  /*5e20*/  BRA.U !UP0, `(.L_x_2662) ;  /* 0x0000000108287547 */ /* 0x000fea000b800000 */
[----:B------:R-:W-:-:S09]  /*5e30*/  UISETP.NE.AND UP0, UPT, UR4, 0x3, UPT ;  /* 0x000000030400788c */ /* 0x000fd2000bf05270 */
[----:B------:R-:W-:Y:S05]  /*5e40*/  BRA.U !UP0, `(.L_x_2663) ;  /* 0x0000000108147547 */ /* 0x000fea000b800000 */
[----:B------:R-:W-:-:S09]  /*5e50*/  UISETP.NE.AND UP0, UPT, UR4, 0x4, UPT ;  /* 0x000000040400788c */ /* 0x000fd2000bf05270 */
[----:B------:R-:W-:Y:S05]  /*5e60*/  BRA.U UP0, `(.L_x_2660) ;  /* 0x0000000900ec7547 */ /* 0x000fea000b800000 */
[----:B------:R-:W2:Y:S02]  /*5e70*/  LDG.E.64 R16, desc[UR36][R2.64] ;  /* 0x0000002402107981 */ /* 0x000ea4000c1e1b00 */
[----:B--2---:R-:W2:Y:S01]  /*5e80*/  I2F.F64.S64 R16, R16 ;  /* 0x0000001000107312 */ /* 0x004ea20000301c00 */
[----:B------:R-:W-:Y:S05]  /*5e90*/  BRA `(.L_x_2661) ;  /* 0x0000000c003c7947 */ /* 0x000fea0003800000 */
.L_x_2663:
[----:B------:R-:W2:Y:S02]  /*5ea0*/  LDG.E R2, desc[UR36][R2.64] ;  /* 0x0000002402027981 */ /* 0x000ea4000c1e1900 */
[----:B--2---:R3:W4:Y:S01]  /*5eb0*/  I2F.F64 R16, R2 ;  /* 0x0000000200107312 */ /* 0x0047220000201c00 */
[----:B------:R-:W-:Y:S05]  /*5ec0*/  BRA `(.L_x_2661) ;  /* 0x0000000c00307947 */ /* 0x000fea0003800000 */
.L_x_2662:
[----:B------:R-:W2:Y:S02]  /*5ed0*/  LDG.E.U16 R2, desc[UR36][R2.64] ;  /* 0x0000002402027981 */ /* 0x000ea4000c1e1500 */
[----:B--2---:R0:W1:Y:S01]  /*5ee0*/  I2F.F64.S16 R16, R2 ;  /* 0x0000000200107312 */ /* 0x0040620000101c00 */
[----:B------:R-:W-:Y:S05]  /*5ef0*/  BRA `(.L_x_2661) ;  /* 0x0000000c00247947 */ /* 0x000fea0003800000 */
.L_x_2657:
        /* <DEDUP_REMOVED lines=10> */
.L_x_2665:
[----:B------:R-:W2:Y:S02]  /*5fa0*/  LDG.E.U16 R0, desc[UR36][R2.64] ;  /* 0x0000002402007981 */ /* 0x000ea4000c1e1500 */
[----:B--2---:R-:W-:-:S05]  /*5fb0*/  HADD2.F32 R0, -RZ, R0.H0_H0 ;  /* 0x20000000ff007230 */ /* 0x004fca0000004100 */
[----:B------:R-:W-:-:S04]  /*5fc0*/  FMUL.FTZ R0, R0, 1 ;  /* 0x3f80000000007820 */ /* 0x000fc80000410000 */
[----:B------:R0:W1:Y:S01]  /*5fd0*/  F2F.F64.F32 R16, R0 ;  /* 0x0000000000107310 */ /* 0x0000620000201800 */
[----:B------:R-:W-:Y:S05]  /*5fe0*/  BRA `(.L_x_2661) ;  /* 0x0000000800e87947 */ /* 0x000fea0003800000 */
.L_x_2664:
        /* <DEDUP_REMOVED lines=10> */
.L_x_2667:
[----:B------:R-:W2:Y:S02]  /*6090*/  LDG.E.U16 R2, desc[UR36][R2.64] ;  /* 0x0000002402027981 */ /* 0x000ea4000c1e1500 */
[----:B--2---:R-:W-:-:S05]  /*60a0*/  HADD2.F32 R0, -RZ, R2.H0_H0 ;  /* 0x20000002ff007230 */ /* 0x004fca0000004100 */
[----:B------:R-:W-:-:S04]  /*60b0*/  FMUL.FTZ R0, R0, 1 ;  /* 0x3f80000000007820 */ /* 0x000fc80000410000 */
[----:B------:R0:W1:Y:S01]  /*60c0*/  F2F.F64.F32 R16, R0 ;  /* 0x0000000000107310 */ /* 0x0000620000201800 */
[----:B------:R-:W-:Y:S05]  /*60d0*/  BRA `(.L_x_2661) ;  /* 0x0000000800ac7947 */ /* 0x000fea0003800000 */
.L_x_2666:
[----:B------:R0:W5:Y:S01]  /*60e0*/  LDG.E.64 R16, desc[UR36][R2.64] ;  /* 0x0000002402107981 */ /* 0x000162000c1e1b00 */
[----:B------:R-:W-:Y:S05]  /*60f0*/  BRA `(.L_x_2661) ;  /* 0x0000000800a47947 */ /* 0x000fea0003800000 */
.L_x_2656:
        /* <DEDUP_REMOVED lines=9> */
[----:B------:R-:W-:Y:S02]  /*6190*/  MOV R16, RZ ;  /* 0x000000ff00107202 */ /* 0x000fe40000000f00 */
[----:B--2---:R-:W-:-:S04]  /*61a0*/  ISETP.NE.AND P0, PT, R2, RZ, PT ;  /* 0x000000ff0200720c */ /* 0x004fc80003f05270 */
[----:B------:R-:W-:Y:S01]  /*61b0*/  FSEL R17, RZ, 1.875, !P0 ;  /* 0x3ff00000ff117808 */ /* 0x000fe20004000000 */
[----:B------:R-:W-:Y:S08]  /*61c0*/  BRA `(.L_x_2661) ;  /* 0x0000000800707947 */ /* 0x000ff00003800000 */
.L_x_2670:
[----:B------:R0:W5:Y:S01]  /*61d0*/  LDG.E.64 R16, desc[UR36][R2.64] ;  /* 0x0000002402107981 */ /* 0x000162000c1e1b00 */
[----:B------:R-:W-:Y:S05]  /*61e0*/  BRA `(.L_x_2661) ;  /* 0x0000000800687947 */ /* 0x000fea0003800000 */
.L_x_2669:
        /* <DEDUP_REMOVED lines=27> */
.L_x_2672:
        /* <DEDUP_REMOVED lines=10> */
[----:B------:R-:W-:-:S05]  /*6440*/  LOP3.LUT R0, R0, 0x80000000, R5, 0xf8, !PT ;  /* 0x8000000000007812 */ /* 0x000fca00078ef805 */
[----:B------:R-:W-:-:S04]  /*6450*/  FMUL.FTZ R0, R0, 1 ;  /* 0x3f80000000007820 */ /* 0x000fc80000410000 */
[----:B------:R0:W1:Y:S01]  /*6460*/  F2F.F64.F32 R16, R0 ;  /* 0x0000000000107310 */ /* 0x0000620000201800 */
[----:B------:R-:W-:Y:S05]  /*6470*/  BRA `(.L_x_2661) ;  /* 0x0000000400c47947 */ /* 0x000fea0003800000 */
.L_x_2671:
[----:B------:R-:W2:Y:S02]  /*6480*/  LDG.E.U16 R0, desc[UR36][R2.64] ;  /* 0x0000002402007981 */ /* 0x000ea4000c1e1500 */
[----:B--2---:R-:W-:-:S04]  /*6490*/  IMAD.U32 R0, R0, 0x10000, RZ ;  /* 0x0001000000007824 */ /* 0x004fc800078e00ff */
[----:B------:R-:W-:-:S04]  /*64a0*/  FMUL.FTZ R0, R0, 1 ;  /* 0x3f80000000007820 */ /* 0x000fc80000410000 */
[----:B------:R0:W1:Y:S01]  /*64b0*/  F2F.F64.F32 R16, R0 ;  /* 0x0000000000107310 */ /* 0x0000620000201800 */
[----:B------:R-:W-:Y:S05]  /*64c0*/  BRA `(.L_x_2661) ;  /* 0x0000000400b07947 */ /* 0x000fea0003800000 */
.L_x_2668:
        /* <DEDUP_REMOVED lines=11> */
.L_x_2675:
        /* <DEDUP_REMOVED lines=21> */
.L_x_2677:
[----:B------:R-:W-:Y:S05]  /*66d0*/  BSYNC.RECONVERGENT B0 ;  /* 0x0000000000007941 */ /* 0x000fea0003800200 */
.L_x_2676:
[----:B------:R-:W-:Y:S02]  /*66e0*/  SHF.L.U32 R0, R0, 0x14, RZ ;  /* 0x0000001400007819 */ /* 0x000fe400000006ff */
[----:B------:R-:W-:-:S04]  /*66f0*/  LEA R2, R2, 0x3b800000, 0x17 ;  /* 0x3b80000002027811 */ /* 0x000fc800078eb8ff */
[----:B------:R-:W-:-:S05]  /*6700*/  LOP3.LUT R0, R2, R0, R7, 0xfe, !PT ;  /* 0x0000000002007212 */ /* 0x000fca00078efe07 */
[----:B------:R-:W-:-:S04]  /*6710*/  FMUL.FTZ R0, R0, 1 ;  /* 0x3f80000000007820 */ /* 0x000fc80000410000 */
[----:B------:R0:W1:Y:S01]  /*6720*/  F2F.F64.F32 R16, R0 ;  /* 0x0000000000107310 */ /* 0x0000620000201800 */
[----:B------:R-:W-:Y:S05]  /*6730*/  BRA `(.L_x_2661) ;  /* 0x0000000400147947 */ /* 0x000fea0003800000 */
.L_x_2674:
[----:B------:R-:W2:Y:S01]  /*6740*/  LDG.E.U8 R3, desc[UR36][R2.64] ;  /* 0x0000002402037981 */ /* 0x000ea2000c1e1100 */
[----:B------:R-:W-:Y:S02]  /*6750*/  CS2R R16, SRZ ;  /* 0x0000000000107805 */ /* 0x000fe4000001ff00 */
[----:B--2---:R-:W-:-:S13]  /*6760*/  ISETP.NE.AND P0, PT, R3, RZ, PT ;  /* 0x000000ff0300720c */ /* 0x004fda0003f05270 */
[----:B------:R-:W-:Y:S05]  /*6770*/  @!P0 BRA `(.L_x_2661) ;  /* 0x0000000400048947 */ /* 0x000fea0003800000 */
[----:B------:R-:W-:-:S13]  /*6780*/  ISETP.NE.AND P0, PT, R3, 0x80, PT ;  /* 0x000000800300780c */ /* 0x000fda0003f05270 */
[----:B------:R-:W-:Y:S02]  /*6790*/  @!P0 IMAD.MOV.U32 R16, RZ, RZ, 0x20000000 ;  /* 0x20000000ff108424 */ /* 0x000fe400078e00ff */
        /* <DEDUP_REMOVED lines=15> */
.L_x_2679:
[----:B------:R-:W-:Y:S05]  /*6890*/  BSYNC.RECONVERGENT B0 ;  /* 0x0000000000007941 */ /* 0x000fea0003800200 */
.L_x_2678:
[----:B------:R-:W-:Y:S01]  /*68a0*/  IMAD.SHL.U32 R0, R0, 0x200000, RZ ;  /* 0x0020000000007824 */ /* 0x000fe200078e00ff */
[----:B------:R-:W-:-:S04]  /*68b0*/  LEA R2, R2, 0x37800000, 0x17 ;  /* 0x3780000002027811 */ /* 0x000fc800078eb8ff */
[----:B------:R-:W-:-:S05]  /*68c0*/  LOP3.LUT R0, R2, R0, R7, 0xfe, !PT ;  /* 0x0000000002007212 */ /* 0x000fca00078efe07 */
[----:B------:R-:W-:-:S04]  /*68d0*/  FMUL.FTZ R0, R0, 1 ;  /* 0x3f80000000007820 */ /* 0x000fc80000410000 */
[----:B------:R0:W1:Y:S01]  /*68e0*/  F2F.F64.F32 R16, R0 ;  /* 0x0000000000107310 */ /* 0x0000620000201800 */
[----:B------:R-:W-:Y:S05]  /*68f0*/  BRA `(.L_x_2661) ;  /* 0x0000000000a47947 */ /* 0x000fea0003800000 */
.L_x_2673:
[----:B------:R-:W-:-:S09]  /*6900*/  UISETP.NE.AND UP0, UPT, UR4, 0x1c, UPT ;  /* 0x0000001c0400788c */ /* 0x000fd2000bf05270 */
[----:B------:R-:W-:Y:S05]  /*6910*/  BRA.U !UP0, `(.L_x_2680) ;  /* 0x0000000108947547 */ /* 0x000fea000b800000 */
[----:B------:R-:W-:-:S09]  /*6920*/  UISETP.NE.AND UP0, UPT, UR4, 0x1d, UPT ;  /* 0x0000001d0400788c */ /* 0x000fd2000bf05270 */
[----:B------:R-:W-:Y:S05]  /*6930*/  BRA.U !UP0, `(.L_x_2681) ;  /* 0x0000000108807547 */ /* 0x000fea000b800000 */
[----:B------:R-:W-:-:S09]  /*6940*/  UISETP.NE.AND UP0, UPT, UR4, 0x2c, UPT ;  /* 0x0000002c0400788c */ /* 0x000fd2000bf05270 */
[----:B------:R-:W-:Y:S05]  /*6950*/  BRA.U UP0, `(.L_x_2660) ;  /* 0x0000000100307547 */ /* 0x000fea000b800000 */
[----:B------:R-:W2:Y:S01]  /*6960*/  LDG.E.U8 R0, desc[UR36][R2.64] ;  /* 0x0000002402007981 */ /* 0x000ea2000c1e1100 */
[----:B------:R-:W-:Y:S02]  /*6970*/  HFMA2 R16, -RZ, RZ, 0, 0 ;  /* 0x00000000ff107431 */ /* 0x000fe400000001ff */
[----:B------:R-:W-:Y:S01]  /*6980*/  IMAD.MOV.U32 R17, RZ, RZ, 0x38000000 ;  /* 0x38000000ff117424 */ /* 0x000fe200078e00ff */
[----:B--2---:R-:W-:-:S13]  /*6990*/  ISETP.NE.AND P0, PT, R0, RZ, PT ;  /* 0x000000ff0000720c */ /* 0x004fda0003f05270 */
[----:B------:R-:W-:Y:S05]  /*69a0*/  @!P0 BRA `(.L_x_2661) ;  /* 0x0000000000788947 */ /* 0x000fea0003800000 */
[----:B------:R-:W-:-:S13]  /*69b0*/  ISETP.NE.AND P0, PT, R0, 0xff, PT ;  /* 0x000000ff0000780c */ /* 0x000fda0003f05270 */
[----:B------:R-:W-:Y:S01]  /*69c0*/  @P0 IMAD.SHL.U32 R0, R0, 0x800000, RZ ;  /* 0x0080000000000824 */ /* 0x000fe200078e00ff */
[----:B------:R-:W-:Y:S01]  /*69d0*/  @!P0 MOV R16, 0x20000000 ;  /* 0x2000000000108802 */ /* 0x000fe20000000f00 */
[----:B------:R-:W-:Y:S02]  /*69e0*/  @!P0 IMAD.MOV.U32 R17, RZ, RZ, 0x7ff80000 ;  /* 0x7ff80000ff118424 */ /* 0x000fe400078e00ff */
[----:B------:R-:W-:-:S04]  /*69f0*/  @P0 FMUL.FTZ R0, R0, 1 ;  /* 0x3f80000000000820 */ /* 0x000fc80000410000 */
[----:B------:R0:W1:Y:S01]  /*6a00*/  @P0 F2F.F64.F32 R16, R0 ;  /* 0x0000000000100310 */ /* 0x0000620000201800 */
[----:B------:R-:W-:Y:S05]  /*6a10*/  BRA `(.L_x_2661) ;  /* 0x00000000005c7947 */ /* 0x000fea0003800000 */
.L_x_2660:
        /* <DEDUP_REMOVED lines=16> */
.L_x_2682:
[----:B------:R-:W-:Y:S01]  /*6b20*/  CS2R R16, SRZ ;  /* 0x0000000000107805 */ /* 0x000fe2000001ff00 */
[----:B------:R-:W-:Y:S06]  /*6b30*/  BRA `(.L_x_2661) ;  /* 0x0000000000147947 */ /* 0x000fec0003800000 */
.L_x_2681:
[----:B------:R-:W2:Y:S02]  /*6b40*/  LDG.E.64 R16, desc[UR36][R2.64] ;  /* 0x0000002402107981 */ /* 0x000ea4000c1e1b00 */
[----:B--2---:R-:W0:Y:S01]  /*6b50*/  I2F.F64.U64 R16, R16 ;  /* 0x0000001000107312 */ /* 0x004e220000301800 */
[----:B------:R-:W-:Y:S05]  /*6b60*/  BRA `(.L_x_2661) ;  /* 0x0000000000087947 */ /* 0x000fea0003800000 */
.L_x_2680:
[----:B------:R-:W2:Y:S02]  /*6b70*/  LDG.E R2, desc[UR36][R2.64] ;  /* 0x0000002402027981 */ /* 0x000ea4000c1e1900 */
[----:B--2---:R0:W1:Y:S02]  /*6b80*/  I2F.F64.U32 R16, R2 ;  /* 0x0000000200107312 */ /* 0x0040640000201800 */
.L_x_2661:
[----:B------:R-:W-:Y:S05]  /*6b90*/  BSYNC.RECONVERGENT B6 ;  /* 0x0000000000067941 */ /* 0x000fea0003800200 */
.L_x_2655:
[----:B------:R-:W3:Y:S01]  /*6ba0*/  LDCU.64 UR6, c[0x0][0x5f8] ;  /* 0x0000bf00ff0677ac */ /* 0x000ee20008000a00 */
[----:B------:R-:W-:Y:S01]  /*6bb0*/  BSSY.RECONVERGENT B6, `(.L_x_2683) ;  /* 0x00000ec000067945 */ /* 0x000fe20003800200 */
[----:B------:R-:W-:-:S04]  /*6bc0*/  UPRMT UR4, UR40, 0x7772, URZ ;  /* 0x0000777228047896 */ /* 0x000fc800080000ff */
[----:B------:R-:W-:Y:S01]  /*6bd0*/  UISETP.GT.AND UP0, UPT, UR4, 0x9, UPT ;  /* 0x000000090400788c */ /* 0x000fe2000bf04270 */
[----:B---3--:R-:W-:-:S05]  /*6be0*/  IADD3 R22, P0, PT, R22, UR6, RZ ;  /* 0x0000000616167c10 */ /* 0x008fca000ff1e0ff */
        /* <DEDUP_REMOVED lines=10> */
[----:B0-----:R-:W3:Y:S02]  /*6c90*/  LDG.E.S8 R2, desc[UR36][R22.64] ;  /* 0x0000002416027981 */ /* 0x001ee4000c1e1300 */
[----:B---3--:R-:W0:Y:S01]  /*6ca0*/  I2F.F64.S16 R2, R2 ;  /* 0x0000000200027312 */ /* 0x008e220000101c00 */
[----:B------:R-:W-:Y:S05]  /*6cb0*/  BRA `(.L_x_2689) ;  /* 0x0000000c006c7947 */ /* 0x000fea0003800000 */
.L_x_2687:
[----:B0-----:R-:W3:Y:S02]  /*6cc0*/  LDG.E.U8 R2, desc[UR36][R22.64] ;  /* 0x0000002416027981 */ /* 0x001ee4000c1e1100 */
[----:B---3--:R-:W0:Y:S01]  /*6cd0*/  I2F.F64.U16 R2, R2 ;  /* 0x0000000200027312 */ /* 0x008e220000101800 */
[----:B------:R-:W-:Y:S05]  /*6ce0*/  BRA `(.L_x_2689) ;  /* 0x0000000c00607947 */ /* 0x000fea0003800000 */
.L_x_2686:
[----:B------:R-:W-:-:S09]  /*6cf0*/  UISETP.NE.AND UP0, UPT, UR4, 0x2, UPT ;  /* 0x000000020400788c */ /* 0x000fd2000bf05270 */
[----:B------:R-:W-:Y:S05]  /*6d00*/  BRA.U !UP0, `(.L_x_2690) ;  /* 0x0000000108287547 */ /* 0x000fea000b800000 */
[----:B------:R-:W-:-:S09]  /*6d10*/  UISETP.NE.AND UP0, UPT, UR4, 0x3, UPT ;  /* 0x000000030400788c */ /* 0x000fd2000bf05270 */
[----:B------:R-:W-:Y:S05]  /*6d20*/  BRA.U !UP0, `(.L_x_2691) ;  /* 0x0000000108147547 */ /* 0x000fea000b800000 */
[----:B------:R-:W-:-:S09]  /*6d30*/  UISETP.NE.AND UP0, UPT, UR4, 0x4, UPT ;  /* 0x000000040400788c */ /* 0x000fd2000bf05270 */
[----:B------:R-:W-:Y:S05]  /*6d40*/  BRA.U UP0, `(.L_x_2688) ;  /* 0x0000000900ec7547 */ /* 0x000fea000b800000 */
[----:B0-----:R-:W3:Y:S02]  /*6d50*/  LDG.E.64 R2, desc[UR36][R22.64] ;  /* 0x0000002416027981 */ /* 0x001ee4000c1e1b00 */
[----:B---3--:R-:W0:Y:S01]  /*6d60*/  I2F.F64.S64 R2, R2 ;  /* 0x0000000200027312 */ /* 0x008e220000301c00 */
[----:B------:R-:W-:Y:S05]  /*6d70*/  BRA `(.L_x_2689) ;  /* 0x0000000c003c7947 */ /* 0x000fea0003800000 */
.L_x_2691:
[----:B0-----:R-:W3:Y:S02]  /*6d80*/  LDG.E R2, desc[UR36][R22.64] ;  /* 0x0000002416027981 */ /* 0x001ee4000c1e1900 */
[----:B---3--:R-:W0:Y:S01]  /*6d90*/  I2F.F64 R2, R2 ;  /* 0x0000000200027312 */ /* 0x008e220000201c00 */
[----:B------:R-:W-:Y:S05]  /*6da0*/  BRA `(.L_x_2689) ;  /* 0x0000000c00307947 */ /* 0x000fea0003800000 */
.L_x_2690:
[----:B0-----:R-:W3:Y:S02]  /*6db0*/  LDG.E.U16 R2, desc[UR36][R22.64] ;  /* 0x0000002416027981 */ /* 0x001ee4000c1e1500 */
[----:B---3--:R-:W0:Y:S01]  /*6dc0*/  I2F.F64.S16 R2, R2 ;  /* 0x0000000200027312 */ /* 0x008e220000101c00 */
[----:B------:R-:W-:Y:S05]  /*6dd0*/  BRA `(.L_x_2689) ;  /* 0x0000000c00247947 */ /* 0x000fea0003800000 */
.L_x_2685:
[----:B------:R-:W-:-:S09]  /*6de0*/  UISETP.GT.AND UP0, UPT, UR4, 0x6, UPT ;  /* 0x000000060400788c */ /* 0x000fd2000bf04270 */
[----:B------:R-:W-:Y:S05]  /*6df0*/  BRA.U UP0, `(.L_x_2692) ;  /* 0x0000000100347547 */ /* 0x000fea000b800000 */
[----:B------:R-:W-:-:S09]  /*6e00*/  UISETP.NE.AND UP0, UPT, UR4, 0x5, UPT ;  /* 0x000000050400788c */ /* 0x000fd2000bf05270 */
[----:B------:R-:W-:Y:S05]  /*6e10*/  BRA.U !UP0, `(.L_x_2693) ;  /* 0x0000000108187547 */ /* 0x000fea000b800000 */
[----:B------:R-:W-:-:S09]  /*6e20*/  UISETP.NE.AND UP0, UPT, UR4, 0x6, UPT ;  /* 0x000000060400788c */ /* 0x000fd2000bf05270 */
[----:B------:R-:W-:Y:S05]  /*6e30*/  BRA.U UP0, `(.L_x_2688) ;  /* 0x0000000900b07547 */ /* 0x000fea000b800000 */
[----:B0-----:R-:W3:Y:S02]  /*6e40*/  LDG.E R2, desc[UR36][R22.64] ;  /* 0x0000002416027981 */ /* 0x001ee4000c1e1900 */
[----:B---3--:R-:W-:-:S06]  /*6e50*/  FMUL.FTZ R2, R2, 1 ;  /* 0x3f80000002027820 */ /* 0x008fcc0000410000 */
[----:B------:R-:W0:Y:S01]  /*6e60*/  F2F.F64.F32 R2, R2 ;  /* 0x0000000200027310 */ /* 0x000e220000201800 */
[----:B------:R-:W-:Y:S05]  /*6e70*/  BRA `(.L_x_2689) ;  /* 0x0000000800fc7947 */ /* 0x000fea0003800000 */
.L_x_2693:
[----:B0-----:R-:W3:Y:S02]  /*6e80*/  LDG.E.U16 R0, desc[UR36][R22.64] ;  /* 0x0000002416007981 */ /* 0x001ee4000c1e1500 */
[----:B---3--:R-:W-:-:S05]  /*6e90*/  HADD2.F32 R0, -RZ, R0.H0_H0 ;  /* 0x20000000ff007230 */ /* 0x008fca0000004100 */
[----:B------:R-:W-:-:S04]  /*6ea0*/  FMUL.FTZ R0, R0, 1 ;  /* 0x3f80000000007820 */ /* 0x000fc80000410000 */
[----:B------:R0:W3:Y:S01]  /*6eb0*/  F2F.F64.F32 R2, R0 ;  /* 0x0000000000027310 */ /* 0x0000e20000201800 */
[----:B------:R-:W-:Y:S05]  /*6ec0*/  BRA `(.L_x_2689) ;  /* 0x0000000800e87947 */ /* 0x000fea0003800000 */
.L_x_2692:
        /* <DEDUP_REMOVED lines=10> */
.L_x_2695:
[----:B------:R-:W0:Y:S02]  /*6f70*/  LDG.E.U16 R22, desc[UR36][R22.64] ;  /* 0x0000002416167981 */ /* 0x000e24000c1e1500 */
[----:B0-----:R-:W-:-:S05]  /*6f80*/  HADD2.F32 R0, -RZ, R22.H0_H0 ;  /* 0x20000016ff007230 */ /* 0x001fca0000004100 */
[----:B------:R-:W-:-:S04]  /*6f90*/  FMUL.FTZ R0, R0, 1 ;  /* 0x3f80000000007820 */ /* 0x000fc80000410000 */
[----:B------:R0:W3:Y:S01]  /*6fa0*/  F2F.F64.F32 R2, R0 ;  /* 0x0000000000027310 */ /* 0x0000e20000201800 */
[----:B------:R-:W-:Y:S05]  /*6fb0*/  BRA `(.L_x_2689) ;  /* 0x0000000800ac7947 */ /* 0x000fea0003800000 */
.L_x_2694:
[----:B0-----:R0:W5:Y:S01]  /*6fc0*/  LDG.E.64 R2, desc[UR36][R22.64] ;  /* 0x0000002416027981 */ /* 0x001162000c1e1b00 */
[----:B------:R-:W-:Y:S05]  /*6fd0*/  BRA `(.L_x_2689) ;  /* 0x0000000800a47947 */ /* 0x000fea0003800000 */
.L_x_2684:
        /* <DEDUP_REMOVED lines=8> */
[----:B------:R-:W3:Y:S01]  /*7060*/  LDG.E.U8 R22, desc[UR36][R22.64] ;  /* 0x0000002416167981 */ /* 0x000ee2000c1e1100 */
[----:B0-----:R-:W-:Y:S02]  /*7070*/  MOV R2, RZ ;  /* 0x000000ff00027202 */ /* 0x001fe40000000f00 */
[----:B---3--:R-:W-:-:S04]  /*7080*/  ISETP.NE.AND P0, PT, R22, RZ, PT ;  /* 0x000000ff1600720c */ /* 0x008fc80003f05270 */
[----:B------:R-:W-:Y:S01]  /*7090*/  FSEL R3, RZ, 1.875, !P0 ;  /* 0x3ff00000ff037808 */ /* 0x000fe20004000000 */
[----:B------:R-:W-:Y:S08]  /*70a0*/  BRA `(.L_x_2689) ;  /* 0x0000000800707947 */ /* 0x000ff00003800000 */
.L_x_2698:
[----:B0-----:R0:W5:Y:S01]  /*70b0*/  LDG.E.64 R2, desc[UR36][R22.64] ;  /* 0x0000002416027981 */ /* 0x001162000c1e1b00 */
[----:B------:R-:W-:Y:S05]  /*70c0*/  BRA `(.L_x_2689) ;  /* 0x0000000800687947 */ /* 0x000fea0003800000 */
.L_x_2697:
[----:B------:R-:W-:-:S09]  /*70d0*/  UISETP.NE.AND UP0, UPT, UR4, 0xf, UPT ;  /* 0x0000000f0400788c */ /* 0x000fd2000bf05270 */
[----:B------:R-:W-:Y:S05]  /*70e0*/  BRA.U !UP0, `(.L_x_2699) ;  /* 0x00000001089c7547 */ /* 0x000fea000b800000 */
[----:B------:R-:W-:-:S09]  /*70f0*/  UISETP.NE.AND UP0, UPT, UR4, 0x17, UPT ;  /* 0x000000170400788c */ /* 0x000fd2000bf05270 */
[----:B------:R-:W-:Y:S05]  /*7100*/  BRA.U !UP0, `(.L_x_2700) ;  /* 0x00000001085c7547 */ /* 0x000fea000b800000 */
[----:B------:R-:W-:-:S09]  /*7110*/  UISETP.NE.AND UP0, UPT, UR4, 0x18, UPT ;  /* 0x000000180400788c */ /* 0x000fd2000bf05270 */
[----:B------:R-:W-:Y:S05]  /*7120*/  BRA.U UP0, `(.L_x_2688) ;  /* 0x0000000500f47547 */ /* 0x000fea000b800000 */
[----:B0-----:R-:W3:Y:S01]  /*7130*/  LDG.E.U8 R0, desc[UR36][R22.64] ;  /* 0x0000002416007981 */ /* 0x001ee2000c1e1100 */
[----:B------:R-:W-:Y:S02]  /*7140*/  IMAD.MOV.U32 R4, RZ, RZ, 0x1f ;  /* 0x0000001fff047424 */ /* 0x000fe400078e00ff */
[----:B---3--:R-:W-:-:S05]  /*7150*/  IMAD.SHL.U32 R0, R0, 0x1000000, RZ ;  /* 0x0100000000007824 */ /* 0x008fca00078e00ff */
        /* <DEDUP_REMOVED lines=18> */
.L_x_2700:
[----:B0-----:R-:W3:Y:S02]  /*7280*/  LDG.E.U8 R3, desc[UR36][R22.64] ;  /* 0x0000002416037981 */ /* 0x001ee4000c1e1100 */
[C---:B---3--:R-:W-:Y:S01]  /*7290*/  IMAD.SHL.U32 R0, R3.reuse, 0x2000000, RZ ;  /* 0x0200000003007824 */ /* 0x048fe200078e00ff */
        /* <DEDUP_REMOVED lines=10> */
[----:B------:R0:W3:Y:S01]  /*7340*/  F2F.F64.F32 R2, R0 ;  /* 0x0000000000027310 */ /* 0x0000e20000201800 */
[----:B------:R-:W-:Y:S05]  /*7350*/  BRA `(.L_x_2689) ;  /* 0x0000000400c47947 */ /* 0x000fea0003800000 */
.L_x_2699:
[----:B0-----:R-:W3:Y:S02]  /*7360*/  LDG.E.U16 R0, desc[UR36][R22.64] ;  /* 0x0000002416007981 */ /* 0x001ee4000c1e1500 */
[----:B---3--:R-:W-:-:S04]  /*7370*/  IMAD.U32 R0, R0, 0x10000, RZ ;  /* 0x0001000000007824 */ /* 0x008fc800078e00ff */
[----:B------:R-:W-:-:S04]  /*7380*/  FMUL.FTZ R0, R0, 1 ;  /* 0x3f80000000007820 */ /* 0x000fc80000410000 */
[----:B------:R0:W3:Y:S01]  /*7390*/  F2F.F64.F32 R2, R0 ;  /* 0x0000000000027310 */ /* 0x0000e20000201800 */
[----:B------:R-:W-:Y:S05]  /*73a0*/  BRA `(.L_x_2689) ;  /* 0x0000000400b07947 */ /* 0x000fea0003800000 */
.L_x_2696:
        /* <DEDUP_REMOVED lines=8> */
[----:B0-----:R-:W3:Y:S02]  /*7430*/  LDG.E.U16 R2, desc[UR36][R22.64] ;  /* 0x0000002416027981 */ /* 0x001ee4000c1e1500 */
[----:B---3--:R-:W0:Y:S01]  /*7440*/  I2F.F64.U16 R2, R2 ;  /* 0x0000000200027312 */ /* 0x008e220000101800 */
[----:B------:R-:W-:Y:S05]  /*7450*/  BRA `(.L_x_2689) ;  /* 0x0000000400847947 */ /* 0x000fea0003800000 */
.L_x_2703:
[----:B------:R-:W3:Y:S01]  /*7460*/  LDG.E.U8 R22, desc[UR36][R22.64] ;  /* 0x0000002416167981 */ /* 0x000ee2000c1e1100 */
[----:B0-----:R-:W-:Y:S02]  /*7470*/  CS2R R2, SRZ ;  /* 0x0000000000027805 */ /* 0x001fe4000001ff00 */
[----:B---3--:R-:W-:-:S13]  /*7480*/  ISETP.NE.AND P0, PT, R22, RZ, PT ;  /* 0x000000ff1600720c */ /* 0x008fda0003f05270 */
        /* <DEDUP_REMOVED lines=18> */
.L_x_2705:
[----:B------:R-:W-:Y:S05]  /*75b0*/  BSYNC.RECONVERGENT B0 ;  /* 0x0000000000007941 */ /* 0x000fea0003800200 */
.L_x_2704:
[----:B------:R-:W-:Y:S02]  /*75c0*/  SHF.L.U32 R0, R0, 0x14, RZ ;  /* 0x0000001400007819 */ /* 0x000fe400000006ff */
[----:B------:R-:W-:-:S04]  /*75d0*/  LEA R2, R2, 0x3b800000, 0x17 ;  /* 0x3b80000002027811 */ /* 0x000fc800078eb8ff */
[----:B------:R-:W-:-:S05]  /*75e0*/  LOP3.LUT R0, R2, R0, R7, 0xfe, !PT ;  /* 0x0000000002007212 */ /* 0x000fca00078efe07 */
[----:B------:R-:W-:-:S04]  /*75f0*/  FMUL.FTZ R0, R0, 1 ;  /* 0x3f80000000007820 */ /* 0x000fc80000410000 */
[----:B------:R0:W3:Y:S01]  /*7600*/  F2F.F64.F32 R2, R0 ;  /* 0x0000000000027310 */ /* 0x0000e20000201800 */
[----:B------:R-:W-:Y:S05]  /*7610*/  BRA `(.L_x_2689) ;  /* 0x0000000400147947 */ /* 0x000fea0003800000 */
.L_x_2702:
[----:B------:R-:W3:Y:S01]  /*7620*/  LDG.E.U8 R22, desc[UR36][R22.64] ;  /* 0x0000002416167981 */ /* 0x000ee2000c1e1100 */
[----:B0-----:R-:W-:Y:S02]  /*7630*/  CS2R R2, SRZ ;  /* 0x0000000000027805 */ /* 0x001fe4000001ff00 */
[----:B---3--:R-:W-:-:S13]  /*7640*/  ISETP.NE.AND P0, PT, R22, RZ, PT ;  /* 0x000000ff1600720c */ /* 0x008fda0003f05270 */
        /* <DEDUP_REMOVED lines=18> */
.L_x_2707:
[----:B------:R-:W-:Y:S05]  /*7770*/  BSYNC.RECONVERGENT B0 ;  /* 0x0000000000007941 */ /* 0x000fea0003800200 */
.L_x_2706:
[----:B------:R-:W-:Y:S01]  /*7780*/  IMAD.SHL.U32 R0, R0, 0x200000, RZ ;  /* 0x0020000000007824 */ /* 0x000fe200078e00ff */
[----:B------:R-:W-:-:S04]  /*7790*/  LEA R2, R2, 0x37800000, 0x17 ;  /* 0x3780000002027811 */ /* 0x000fc800078eb8ff */
[----:B------:R-:W-:-:S05]  /*77a0*/  LOP3.LUT R0, R2, R0, R7, 0xfe, !PT ;  /* 0x0000000002007212 */ /* 0x000fca00078efe07 */
[----:B------:R-:W-:-:S04]  /*77b0*/  FMUL.FTZ R0, R0, 1 ;  /* 0x3f80000000007820 */ /* 0x000fc80000410000 */
[----:B------:R0:W3:Y:S01]  /*77c0*/  F2F.F64.F32 R2, R0 ;  /* 0x0000000000027310 */ /* 0x0000e20000201800 */
[----:B------:R-:W-:Y:S05]  /*77d0*/  BRA `(.L_x_2689) ;  /* 0x0000000000a47947 */ /* 0x000fea0003800000 */
.L_x_2701:
[----:B------:R-:W-:-:S09]  /*77e0*/  UISETP.NE.AND UP0, UPT, UR4, 0x1c, UPT ;  /* 0x0000001c0400788c */ /* 0x000fd2000bf05270 */
[----:B------:R-:W-:Y:S05]  /*77f0*/  BRA.U !UP0, `(.L_x_2708) ;  /* 0x0000000108947547 */ /* 0x000fea000b800000 */
[----:B------:R-:W-:-:S09]  /*7800*/  UISETP.NE.AND UP0, UPT, UR4, 0x1d, UPT ;  /* 0x0000001d0400788c */ /* 0x000fd2000bf05270 */
[----:B------:R-:W-:Y:S05]  /*7810*/  BRA.U !UP0, `(.L_x_2709) ;  /* 0x0000000108807547 */ /* 0x000fea000b800000 */
[----:B------:R-:W-:-:S09]  /*7820*/  UISETP.NE.AND UP0, UPT, UR4, 0x2c, UPT ;  /* 0x0000002c0400788c */ /* 0x000fd2000bf05270 */
[----:B------:R-:W-:Y:S05]  /*7830*/  BRA.U UP0, `(.L_x_2688) ;  /* 0x0000000100307547 */ /* 0x000fea000b800000 */
[----:B0-----:R-:W3:Y:S01]  /*7840*/  LDG.E.U8 R0, desc[UR36][R22.64] ;  /* 0x0000002416007981 */ /* 0x001ee2000c1e1100 */
[----:B------:R-:W-:Y:S02]  /*7850*/  HFMA2 R2, -RZ, RZ, 0, 0 ;  /* 0x00000000ff027431 */ /* 0x000fe400000001ff */
[----:B------:R-:W-:Y:S01]  /*7860*/  IMAD.MOV.U32 R3, RZ, RZ, 0x38000000 ;  /* 0x38000000ff037424 */ /* 0x000fe200078e00ff */
[----:B---3--:R-:W-:-:S13]  /*7870*/  ISETP.NE.AND P0, PT, R0, RZ, PT ;  /* 0x000000ff0000720c */ /* 0x008fda0003f05270 */
[----:B------:R-:W-:Y:S05]  /*7880*/  @!P0 BRA `(.L_x_2689) ;  /* 0x0000000000788947 */ /* 0x000fea0003800000 */
[----:B------:R-:W-:-:S13]  /*7890*/  ISETP.NE.AND P0, PT, R0, 0xff, PT ;  /* 0x000000ff0000780c */ /* 0x000fda0003f05270 */
[----:B------:R-:W-:Y:S01]  /*78a0*/  @P0 IMAD.SHL.U32 R0, R0, 0x800000, RZ ;  /* 0x0080000000000824 */ /* 0x000fe200078e00ff */
[----:B------:R-:W-:Y:S01]  /*78b0*/  @!P0 MOV R2, 0x20000000 ;  /* 0x2000000000028802 */ /* 0x000fe20000000f00 */
[----:B------:R-:W-:Y:S02]  /*78c0*/  @!P0 IMAD.MOV.U32 R3, RZ, RZ, 0x7ff80000 ;  /* 0x7ff80000ff038424 */ /* 0x000fe400078e00ff */
[----:B------:R-:W-:-:S04]  /*78d0*/  @P0 FMUL.FTZ R0, R0, 1 ;  /* 0x3f80000000000820 */ /* 0x000fc80000410000 */
[----:B------:R0:W3:Y:S01]  /*78e0*/  @P0 F2F.F64.F32 R2, R0 ;  /* 0x0000000000020310 */ /* 0x0000e20000201800 */
[----:B------:R-:W-:Y:S05]  /*78f0*/  BRA `(.L_x_2689) ;  /* 0x00000000005c7947 */ /* 0x000fea0003800000 */
.L_x_2688:
[----:B0-----:R-:W-:Y:S01]  /*7900*/  MOV R2, 0x0 ;  /* 0x0000000000027802 */ /* 0x001fe20000000f00 */
[----:B------:R-:W0:Y:S01]  /*7910*/  LDCU.64 UR4, c[0x4][0x128] ;  /* 0x01002500ff0477ac */ /* 0x000e220008000a00 */
[----:B------:R-:W-:Y:S02]  /*7920*/  HFMA2 R8, -RZ, RZ, 0, 4.64916229248046875e-06 ;  /* 0x0000004eff087431 */ /* 0x000fe400000001ff */
[----:B------:R-:W-:Y:S01]  /*7930*/  IMAD.MOV.U32 R12, RZ, RZ, 0x1 ;  /* 0x00000001ff0c7424 */ /* 0x000fe200078e00ff */
[----:B------:R-:W-:Y:S01]  /*7940*/  MOV R13, RZ ;  /* 0x000000ff000d7202 */ /* 0x000fe20000000f00 */
[----:B------:R-:W3:Y:S01]  /*7950*/  LDCU.64 UR6, c[0x4][0x130] ;  /* 0x01002600ff0677ac */ /* 0x000ee20008000a00 */
[----:B------:R-:W1:Y:S01]  /*7960*/  LDC.64 R2, c[0x4][R2] ;  /* 0x0100000002027b82 */ /* 0x000e620000000a00 */
[----:B------:R-:W2:Y:S01]  /*7970*/  LDCU.64 UR8, c[0x4][0x8] ;  /* 0x01000100ff0877ac */ /* 0x000ea20008000a00 */
[----:B0-----:R-:W-:Y:S01]  /*7980*/  MOV R4, UR4 ;  /* 0x0000000400047c02 */ /* 0x001fe20008000f00 */
[----:B------:R-:W-:Y:S01]  /*7990*/  IMAD.U32 R5, RZ, RZ, UR5 ;  /* 0x00000005ff057e24 */ /* 0x000fe2000f8e00ff */
[----:B---3--:R-:W-:Y:S01]  /*79a0*/  MOV R6, UR6 ;  /* 0x0000000600067c02 */ /* 0x008fe20008000f00 */
[----:B------:R-:W-:Y:S01]  /*79b0*/  IMAD.U32 R7, RZ, RZ, UR7 ;  /* 0x00000007ff077e24 */ /* 0x000fe2000f8e00ff */
[----:B--2---:R-:W-:Y:S01]  /*79c0*/  MOV R10, UR8 ;  /* 0x00000008000a7c02 */ /* 0x004fe20008000f00 */
[----:B------:R-:W-:-:S07]  /*79d0*/  IMAD.U32 R11, RZ, RZ, UR9 ;  /* 0x00000009ff0b7e24 */ /* 0x000fce000f8e00ff */
[----:B------:R-:W-:-:S07]  /*79e0*/  LEPC R20, `(.L_x_2710) ;  /* 0x000000001014794e */ /* 0x000fce0000000000 */
[----:B-1--45:R-:W-:Y:S05]  /*79f0*/  CALL.ABS.NOINC R2 ;  /* 0x0000000002007343 */ /* 0x032fea0003c00000 */
.L_x_2710:
[----:B------:R-:W-:Y:S01]  /*7a00*/  CS2R R2, SRZ ;  /* 0x0000000000027805 */ /* 0x000fe2000001ff00 */
[----:B------:R-:W-:Y:S06]  /*7a10*/  BRA `(.L_x_2689) ;  /* 0x0000000000147947 */ /* 0x000fec0003800000 */
.L_x_2709:
[----:B0-----:R-:W3:Y:S02]  /*7a20*/  LDG.E.64 R2, desc[UR36][R22.64] ;  /* 0x0000002416027981 */ /* 0x001ee4000c1e1b00 */
[----:B---3--:R-:W0:Y:S01]  /*7a30*/  I2F.F64.U64 R2, R2 ;  /* 0x0000000200027312 */ /* 0x008e220000301800 */
[----:B------:R-:W-:Y:S05]  /*7a40*/  BRA `(.L_x_2689) ;  /* 0x0000000000087947 */ /* 0x000fea0003800000 */
.L_x_2708:
[----:B0-----:R-:W3:Y:S02]  /*7a50*/  LDG.E R2, desc[UR36][R22.64] ;  /* 0x0000002416027981 */ /* 0x001ee4000c1e1900 */
[----:B---3--:R-:W0:Y:S02]  /*7a60*/  I2F.F64.U32 R2, R2 ;  /* 0x0000000200027312 */ /* 0x008e240000201800 */
.L_x_2689:
[----:B------:R-:W-:Y:S05]  /*7a70*/  BSYNC.RECONVERGENT B6 ;  /* 0x0000000000067941 */ /* 0x000fea0003800200 */
.L_x_2683:
[----:B------:R-:W1:Y:S01]  /*7a80*/  LDCU.64 UR4, c[0x0][0x5e8] ;  /* 0x0000bd00ff0477ac */ /* 0x000e620008000a00 */
[----:B0--3-5:R-:W-:Y:S01]  /*7a90*/  DSETP.GEU.AND P0, PT, |R2|, 3, PT ;  /* 0x400800000200742a */ /* 0x029fe20003f0e200 */
[----:B------:R-:W-:Y:S01]  /*7aa0*/  UMOV UR6, 0x60000000 ;  /* 0x6000000000067882 */ /* 0x000fe20000000000 */
[----:B------:R-:W-:Y:S02]  /*7ab0*/  UMOV UR7, 0x3fc55555 ;  /* 0x3fc5555500077882 */ /* 0x000fe40000000000 */
[----:B-12-4-:R-:W-:-:S10]  /*7ac0*/  DMUL R16, R16, UR6 ;  /* 0x0000000610107c28 */ /* 0x016fd40008000000 */
[----:B------:R-:W-:Y:S02]  /*7ad0*/  FSEL R4, R16, RZ, !P0 ;  /* 0x000000ff10047208 */ /* 0x000fe40004000000 */
[----:B------:R-:W-:Y:S01]  /*7ae0*/  IADD3 R2, P1, PT, R18, UR4, RZ ;  /* 0x0000000412027c10 */ /* 0x000fe2000ff3e0ff */
[----:B------:R-:W-:Y:S01]  /*7af0*/  ULOP3.LUT UR4, UR40, 0xff, URZ, 0xc0, !UPT ;  /* 0x000000ff28047892 */ /* 0x000fe2000f8ec0ff */
[----:B------:R-:W-:-:S03]  /*7b00*/  FSEL R5, R17, RZ, !P0 ;  /* 0x000000ff11057208 */ /* 0x000fc60004000000 */
[----:B------:R-:W-:Y:S01]  /*7b10*/  UISETP.GT.AND UP0, UPT, UR4, 0x9, UPT ;  /* 0x000000090400788c */ /* 0x000fe2000bf04270 */
[----:B------:R-:W-:-:S08]  /*7b20*/  IMAD.X R3, RZ, RZ, UR5, P1 ;  /* 0x00000005ff037e24 */ /* 0x000fd000088e06ff */
        /* <DEDUP_REMOVED lines=12> */
.L_x_2714:
[----:B------:R-:W0:Y:S02]  /*7bf0*/  F2I.S64.F64.TRUNC R4, R4 ;  /* 0x0000000400047311 */ /* 0x000e24000030d900 */
[----:B0-----:R-:W-:-:S05]  /*7c00*/  MOV R7, R4 ;  /* 0x0000000400077202 */ /* 0x001fca0000000f00 */
[----:B------:R0:W-:Y:S01]  /*7c10*/  STG.E.U8 desc[UR36][R2.64], R7 ;  /* 0x0000000702007986 */ /* 0x0001e2000c101124 */
[----:B------:R-:W-:Y:S05]  /*7c20*/  BRA `(.L_x_2716) ;  /* 0x0000000c00e07947 */ /* 0x000fea0003800000 */
.L_x_2713:
        /* <DEDUP_REMOVED lines=9> */
.L_x_2718:
[----:B------:R-:W0:Y:S02]  /*7cc0*/  F2I.F64.TRUNC R5, R4 ;  /* 0x0000000400057311 */ /* 0x000e24000030d100 */
[----:B0-----:R0:W-:Y:S01]  /*7cd0*/  STG.E desc[UR36][R2.64], R5 ;  /* 0x0000000502007986 */ /* 0x0011e2000c101924 */
[----:B------:R-:W-:Y:S05]  /*7ce0*/  BRA `(.L_x_2716) ;  /* 0x0000000c00b07947 */ /* 0x000fea0003800000 */
.L_x_2717:
[----:B------:R-:W0:Y:S02]  /*7cf0*/  F2I.F64.TRUNC R5, R4 ;  /* 0x0000000400057311 */ /* 0x000e24000030d100 */
[----:B0-----:R0:W-:Y:S01]  /*7d00*/  STG.E.U16 desc[UR36][R2.64], R5 ;  /* 0x0000000502007986 */ /* 0x0011e2000c101524 */
[----:B------:R-:W-:Y:S05]  /*7d10*/  BRA `(.L_x_2716) ;  /* 0x0000000c00a47947 */ /* 0x000fea0003800000 */
.L_x_2712:
        /* <DEDUP_REMOVED lines=13> */
.L_x_2720:
        /* <DEDUP_REMOVED lines=8> */
.L_x_2719:
        /* <DEDUP_REMOVED lines=14> */
.L_x_2722:
        /* <DEDUP_REMOVED lines=9> */
.L_x_2721:
[----:B------:R0:W-:Y:S01]  /*7fe0*/  STG.E.64 desc[UR36][R2.64], R4 ;  /* 0x0000000402007986 */ /* 0x0001e2000c101b24 */
[----:B------:R-:W-:Y:S05]  /*7ff0*/  BRA `(.L_x_2716) ;  /* 0x0000000800ec7947 */ /* 0x000fea0003800000 */
.L_x_2711:
        /* <DEDUP_REMOVED lines=13> */
.L_x_2726:
        /* <DEDUP_REMOVED lines=22> */
.L_x_2729:
[----:B------:R-:W-:-:S04]  /*8230*/  SHF.R.U32.HI R5, RZ, 0x18, R7 ;  /* 0x00000018ff057819 */ /* 0x000fc80000011607 */
[----:B------:R-:W-:-:S07]  /*8240*/  LOP3.LUT R0, R0, 0x80, R5, 0xf8, !PT ;  /* 0x0000008000007812 */ /* 0x000fce00078ef805 */
.L_x_2728:
[----:B------:R-:W-:Y:S05]  /*8250*/  BSYNC.RECONVERGENT B0 ;  /* 0x0000000000007941 */ /* 0x000fea0003800200 */
.L_x_2727:
[----:B------:R0:W-:Y:S01]  /*8260*/  STG.E.U8 desc[UR36][R2.64], R0 ;  /* 0x0000000002007986 */ /* 0x0001e2000c101124 */
[----:B------:R-:W-:Y:S05]  /*8270*/  BRA `(.L_x_2716) ;  /* 0x00000008004c7947 */ /* 0x000fea0003800000 */
.L_x_2725:
        /* <DEDUP_REMOVED lines=22> */
.L_x_2732:
[----:B------:R-:W-:-:S04]  /*83e0*/  SHF.R.U32.HI R5, RZ, 0x18, R7 ;  /* 0x00000018ff057819 */ /* 0x000fc80000011607 */
[----:B------:R-:W-:-:S07]  /*83f0*/  LOP3.LUT R0, R0, 0x80, R5, 0xf8, !PT ;  /* 0x0000008000007812 */ /* 0x000fce00078ef805 */
.L_x_2731:
[----:B------:R-:W-:Y:S05]  /*8400*/  BSYNC.RECONVERGENT B0 ;  /* 0x0000000000007941 */ /* 0x000fea0003800200 */
.L_x_2730:
[----:B------:R0:W-:Y:S01]  /*8410*/  STG.E.U8 desc[UR36][R2.64], R0 ;  /* 0x0000000002007986 */ /* 0x0001e2000c101124 */
[----:B------:R-:W-:Y:S05]  /*8420*/  BRA `(.L_x_2716) ;  /* 0x0000000400e07947 */ /* 0x000fea0003800000 */
.L_x_2724:
        /* <DEDUP_REMOVED lines=8> */
[----:B------:R0:W1:Y:S01]  /*84b0*/  F2F.F32.F64 R8, R4 ;  /* 0x0000000400087310 */ /* 0x0000620000301000 */
[----:B------:R-:W-:Y:S01]  /*84c0*/  DSETP.GEU.AND P0, PT, |R4|, UR4, PT ;  /* 0x0000000404007e2a */ /* 0x000fe2000bf0e200 */
[----:B0-----:R-:W-:-:S13]  /*84d0*/  HFMA2 R5, -RZ, RZ, 0, 1.5199184417724609375e-05 ;  /* 0x000000ffff057431 */ /* 0x001fda00000001ff */
        /* <DEDUP_REMOVED lines=15> */
.L_x_2734:
[----:B------:R-:W0:Y:S02]  /*85d0*/  F2I.U64.F64.TRUNC R4, R4 ;  /* 0x0000000400047311 */ /* 0x000e24000030d800 */
[----:B0-----:R0:W-:Y:S01]  /*85e0*/  STG.E.64 desc[UR36][R2.64], R4 ;  /* 0x0000000402007986 */ /* 0x0011e2000c101b24 */
[----:B------:R-:W-:Y:S05]  /*85f0*/  BRA `(.L_x_2716) ;  /* 0x00000004006c7947 */ /* 0x000fea0003800000 */
.L_x_2733:
[----:B------:R-:W0:Y:S02]  /*8600*/  F2I.U32.F64.TRUNC R5, R4 ;  /* 0x0000000400057311 */ /* 0x000e24000030d000 */
[----:B0-----:R0:W-:Y:S01]  /*8610*/  STG.E desc[UR36][R2.64], R5 ;  /* 0x0000000502007986 */ /* 0x0011e2000c101924 */
[----:B------:R-:W-:Y:S05]  /*8620*/  BRA `(.L_x_2716) ;  /* 0x0000000400607947 */ /* 0x000fea0003800000 */
.L_x_2723:
        /* <DEDUP_REMOVED lines=10> */
.L_x_2736:
[----:B------:R-:W-:-:S05]  /*86d0*/  CS2R R6, SRZ ;  /* 0x0000000000067805 */ /* 0x000fca000001ff00 */
[----:B------:R4:W-:Y:S01]  /*86e0*/  STG.E.128 desc[UR36][R2.64], R4 ;  /* 0x0000000402007986 */ /* 0x0009e2000c101d24 */
[----:B------:R-:W-:Y:S05]  /*86f0*/  BRA `(.L_x_2716) ;  /* 0x00000004002c7947 */ /* 0x000fea0003800000 */
.L_x_2735:
[----:B------:R-:W-:-:S09]  /*8700*/  UISETP.NE.AND UP0, UPT, UR4, 0xf, UPT ;  /* 0x0000000f0400788c */ /* 0x000fd2000bf05270 */
[----:B------:R-:W-:Y:S05]  /*8710*/  BRA.U !UP0, `(.L_x_2737) ;  /* 0x0000000508087547 */ /* 0x000fea000b800000 */
[----:B------:R-:W-:-:S09]  /*8720*/  UISETP.NE.AND UP0, UPT, UR4, 0x17, UPT ;  /* 0x000000170400788c */ /* 0x000fd2000bf05270 */
[----:B------:R-:W-:Y:S05]  /*8730*/  BRA.U !UP0, `(.L_x_2738) ;  /* 0x0000000108a07547 */ /* 0x000fea000b800000 */
[----:B------:R-:W-:-:S09]  /*8740*/  UISETP.NE.AND UP0, UPT, UR4, 0x18, UPT ;  /* 0x000000180400788c */ /* 0x000fd2000bf05270 */
[----:B------:R-:W-:Y:S05]  /*8750*/  BRA.U !UP0, `(.L_x_2739) ;  /* 0x0000000108447547 */ /* 0x000fea000b800000 */
.L_x_2715:
[----:B------:R-:W-:Y:S01]  /*8760*/  MOV R0, 0x0 ;  /* 0x0000000000007802 */ /* 0x000fe20000000f00 */
[----:B------:R-:W0:Y:S01]  /*8770*/  LDCU.64 UR4, c[0x4][0x128] ;  /* 0x01002500ff0477ac */ /* 0x000e220008000a00 */
[----:B------:R-:W-:Y:S02]  /*8780*/  HFMA2 R8, -RZ, RZ, 0, 6.020069122314453125e-06 ;  /* 0x00000065ff087431 */ /* 0x000fe400000001ff */
[----:B------:R-:W-:Y:S01]  /*8790*/  IMAD.MOV.U32 R12, RZ, RZ, 0x1 ;  /* 0x00000001ff0c7424 */ /* 0x000fe200078e00ff */
[----:B------:R1:W2:Y:S01]  /*87a0*/  LDC.64 R2, c[0x4][R0] ;  /* 0x0100000000027b82 */ /* 0x0002a20000000a00 */
[----:B------:R-:W3:Y:S01]  /*87b0*/  LDCU.64 UR6, c[0x4][0x130] ;  /* 0x01002600ff0677ac */ /* 0x000ee20008000a00 */
[----:B------:R-:W-:Y:S01]  /*87c0*/  MOV R13, RZ ;  /* 0x000000ff000d7202 */ /* 0x000fe20000000f00 */
[----:B------:R-:W4:Y:S01]  /*87d0*/  LDCU.64 UR8, c[0x4][0x10] ;  /* 0x01000200ff0877ac */ /* 0x000f220008000a00 */
[----:B0-----:R-:W-:Y:S01]  /*87e0*/  MOV R4, UR4 ;  /* 0x0000000400047c02 */ /* 0x001fe20008000f00 */
[----:B------:R-:W-:Y:S01]  /*87f0*/  IMAD.U32 R5, RZ, RZ, UR5 ;  /* 0x00000005ff057e24 */ /* 0x000fe2000f8e00ff */
[----:B---3--:R-:W-:Y:S01]  /*8800*/  MOV R6, UR6 ;  /* 0x0000000600067c02 */ /* 0x008fe20008000f00 */
[----:B------:R-:W-:Y:S01]  /*8810*/  IMAD.U32 R7, RZ, RZ, UR7 ;  /* 0x00000007ff077e24 */ /* 0x000fe2000f8e00ff */
[----:B----4-:R-:W-:Y:S01]  /*8820*/  MOV R10, UR8 ;  /* 0x00000008000a7c02 */ /* 0x010fe20008000f00 */
[----:B-1----:R-:W-:-:S07]  /*8830*/  IMAD.U32 R11, RZ, RZ, UR9 ;  /* 0x00000009ff0b7e24 */ /* 0x002fce000f8e00ff */
[----:B------:R-:W-:-:S07]  /*8840*/  LEPC R20, `(.L_x_2740) ;  /* 0x000000001014794e */ /* 0x000fce0000000000 */
[----:B--2---:R-:W-:Y:S05]  /*8850*/  CALL.ABS.NOINC R2 ;  /* 0x0000000002007343 */ /* 0x004fea0003c00000 */
.L_x_2740:
[----:B------:R-:W-:Y:S05]  /*8860*/  BRA `(.L_x_2716) ;  /* 0x0000000000d07947 */ /* 0x000fea0003800000 */
.L_x_2739:
[----:B------:R-:W-:Y:S01]  /*8870*/  UMOV UR4, 0xf0000000 ;  /* 0xf000000000047882 */ /* 0x000fe20000000000 */
[----:B------:R-:W-:Y:S01]  /*8880*/  UMOV UR5, 0x380fffff ;  /* 0x380fffff00057882 */ /* 0x000fe20000000000 */
[----:B------:R-:W0:Y:S01]  /*8890*/  F2F.F32.F64 R9, R4 ;  /* 0x0000000400097310 */ /* 0x000e220000301000 */
[----:B------:R-:W-:Y:S01]  /*88a0*/  DSETP.GEU.AND P0, PT, |R4|, UR4, PT ;  /* 0x0000000404007e2a */ /* 0x000fe2000bf0e200 */
[----:B------:R-:W-:Y:S01]  /*88b0*/  BSSY.RECONVERGENT B0, `(.L_x_2741) ;  /* 0x000000d000007945 */ /* 0x000fe20003800200 */
[----:B------:R-:W-:-:S12]  /*88c0*/  IMAD.MOV.U32 R0, RZ, RZ, 0x7f ;  /* 0x0000007fff007424 */ /* 0x000fd800078e00ff */
[----:B0-----:R-:W-:-:S05]  /*88d0*/  @!P0 FMUL R9, R9, 1.175494350822287508e-38 ;  /* 0x0080000009098820 */ /* 0x001fca0000400000 */
        /* <DEDUP_REMOVED lines=10> */
.L_x_2742:
[----:B------:R-:W-:Y:S05]  /*8980*/  BSYNC.RECONVERGENT B0 ;  /* 0x0000000000007941 */ /* 0x000fea0003800200 */
.L_x_2741:
[----:B------:R-:W-:-:S05]  /*8990*/  LOP3.LUT R7, R0, 0x80, R7, 0xf8, !PT ;  /* 0x0000008000077812 */ /* 0x000fca00078ef807 */
[----:B------:R2:W-:Y:S01]  /*89a0*/  STG.E.U8 desc[UR36][R2.64], R7 ;  /* 0x0000000702007986 */ /* 0x0005e2000c101124 */
[----:B------:R-:W-:Y:S05]  /*89b0*/  BRA `(.L_x_2716) ;  /* 0x00000000007c7947 */ /* 0x000fea0003800000 */
.L_x_2738:
[----:B------:R-:W-:Y:S01]  /*89c0*/  UMOV UR4, 0xf0000000 ;  /* 0xf000000000047882 */ /* 0x000fe20000000000 */
[----:B------:R-:W-:Y:S01]  /*89d0*/  UMOV UR5, 0x380fffff ;  /* 0x380fffff00057882 */ /* 0x000fe20000000000 */
[----:B------:R-:W0:Y:S01]  /*89e0*/  F2F.F32.F64 R7, R4 ;  /* 0x0000000400077310 */ /* 0x000e220000301000 */
[----:B------:R-:W-:Y:S01]  /*89f0*/  DSETP.GEU.AND P0, PT, |R4|, UR4, PT ;  /* 0x0000000404007e2a */ /* 0x000fe2000bf0e200 */
[----:B------:R-:W-:-:S13]  /*8a00*/  BSSY.RECONVERGENT B0, `(.L_x_2743) ;  /* 0x000000f000007945 */ /* 0x000fda0003800200 */
        /* <DEDUP_REMOVED lines=11> */
.L_x_2744:
[----:B------:R-:W-:Y:S02]  /*8ac0*/  ISETP.GT.U32.AND P0, PT, R6, 0x7f800000, PT ;  /* 0x7f8000000600780c */ /* 0x000fe40003f04070 */
[----:B------:R-:W-:-:S04]  /*8ad0*/  MOV R0, 0x7f ;  /* 0x0000007f00007802 */ /* 0x000fc80000000f00 */
[----:B------:R-:W-:-:S07]  /*8ae0*/  SEL R0, R0, 0x7c, P0 ;  /* 0x0000007c00007807 */ /* 0x000fce0000000000 */
.L_x_2745:
[----:B------:R-:W-:Y:S05]  /*8af0*/  BSYNC.RECONVERGENT B0 ;  /* 0x0000000000007941 */ /* 0x000fea0003800200 */
.L_x_2743:
[----:B------:R-:W-:-:S04]  /*8b00*/  SHF.R.U32.HI R5, RZ, 0x18, R7 ;  /* 0x00000018ff057819 */ /* 0x000fc80000011607 */
[----:B------:R-:W-:-:S05]  /*8b10*/  LOP3.LUT R5, R0, 0x80, R5, 0xf8, !PT ;  /* 0x0000008000057812 */ /* 0x000fca00078ef805 */
[----:B------:R1:W-:Y:S01]  /*8b20*/  STG.E.U8 desc[UR36][R2.64], R5 ;  /* 0x0000000502007986 */ /* 0x0003e2000c101124 */
[----:B------:R-:W-:Y:S05]  /*8b30*/  BRA `(.L_x_2716) ;  /* 0x00000000001c7947 */ /* 0x000fea0003800000 */
.L_x_2737:
[----:B------:R-:W-:Y:S01]  /*8b40*/  UMOV UR4, 0xf0000000 ;  /* 0xf000000000047882 */ /* 0x000fe20000000000 */
[----:B------:R-:W-:Y:S01]  /*8b50*/  UMOV UR5, 0x380fffff ;  /* 0x380fffff00057882 */ /* 0x000fe20000000000 */
[----:B------:R-:W0:Y:S01]  /*8b60*/  F2F.F32.F64 R0, R4 ;  /* 0x0000000400007310 */ /* 0x000e220000301000 */
[----:B------:R-:W-:-:S14]  /*8b70*/  DSETP.GEU.AND P0, PT, |R4|, UR4, PT ;  /* 0x0000000404007e2a */ /* 0x000fdc000bf0e200 */
[----:B0-----:R-:W-:-:S05]  /*8b80*/  @!P0 FMUL R0, R0, 1.175494350822287508e-38 ;  /* 0x0080000000008820 */ /* 0x001fca0000400000 */
[----:B------:R-:W-:-:S05]  /*8b90*/  F2FP.BF16.F32.PACK_AB R0, RZ, R0 ;  /* 0x00000000ff00723e */ /* 0x000fca00000010ff */
[----:B------:R0:W-:Y:S02]  /*8ba0*/  STG.E.U16 desc[UR36][R2.64], R0 ;  /* 0x0000000002007986 */ /* 0x0001e4000c101524 */
.L_x_2716:
[----:B------:R-:W-:-:S07]  /*8bb0*/  VIADD R19, R19, 0x80 ;  /* 0x0000008013137836 */ /* 0x000fce0000000000 */
.L_x_2653:
[----:B------:R-:W-:Y:S05]  /*8bc0*/  BSYNC.RECONVERGENT B7 ;  /* 0x0000000000077941 */ /* 0x000fea0003800200 */
.L_x_2652:
[----:B------:R-:W5:Y:S01]  /*8bd0*/  LDCU UR4, c[0x0][0x380] ;  /* 0x00007000ff0477ac */ /* 0x000f620008000800 */
[----:B------:R-:W-:Y:S01]  /*8be0*/  BSSY.RECONVERGENT B7, `(.L_x_2746) ;  /* 0x0000455000077945 */ /* 0x000fe20003800200 */
[----:B-----5:R-:W-:-:S13]  /*8bf0*/  ISETP.GE.AND P0, PT, R19, UR4, PT ;  /* 0x0000000413007c0c */ /* 0x020fda000bf06270 */
[----:B------:R-:W-:Y:S05]  /*8c00*/  @P0 BRA `(.L_x_2747) ;  /* 0x0000004400480947 */ /* 0x000fea0003800000 */
[----:B------:R-:W5:Y:S01]  /*8c10*/  LDCU UR4, c[0x0][0x388] ;  /* 0x00007100ff0477ac */ /* 0x000f620008000800 */
[----:B------:R-:W-:Y:S01]  /*8c20*/  HFMA2 R18, -RZ, RZ, 0, 0 ;  /* 0x00000000ff127431 */ /* 0x000fe200000001ff */
        /* <DEDUP_REMOVED lines=352> */
.L_x_2748:
        /* <DEDUP_REMOVED lines=18> */
.L_x_2753:
[----:B------:R-:W2:Y:S02]  /*a350*/  LDG.E.U8 R2, desc[UR36][R2.64] ;  /* 0x0000002402027981 */ /* 0x000ea4000c1e1100 */
[----:B--2---:R0:W1:Y:S01]  /*a360*/  I2F.F64.U16 R16, R2 ;  /* 0x0000000200107312 */ /* 0x0040620000101800 */
[----:B------:R-:W-:Y:S05]  /*a370*/  BRA `(.L_x_2755) ;  /* 0x0000000c00607947 */ /* 0x000fea0003800000 */
.L_x_2752:
        /* <DEDUP_REMOVED lines=9> */
.L_x_2757:
[----:B------:R-:W2:Y:S02]  /*a410*/  LDG.E R2, desc[UR36][R2.64] ;  /* 0x0000002402027981 */ /* 0x000ea4000c1e1900 */
[----:B--2---:R0:W1:Y:S01]  /*a420*/  I2F.F64 R16, R2 ;  /* 0x0000000200107312 */ /* 0x0040620000201c00 */
[----:B------:R-:W-:Y:S05]  /*a430*/  BRA `(.L_x_2755) ;  /* 0x0000000c00307947 */ /* 0x000fea0003800000 */
.L_x_2756:
[----:B------:R-:W2:Y:S02]  /*a440*/  LDG.E.U16 R2, desc[UR36][R2.64] ;  /* 0x0000002402027981 */ /* 0x000ea4000c1e1500 */
[----:B--2---:R0:W1:Y:S01]  /*a450*/  I2F.F64.S16 R16, R2 ;  /* 0x0000000200107312 */ /* 0x0040620000101c00 */
[----:B------:R-:W-:Y:S05]  /*a460*/  BRA `(.L_x_2755) ;  /* 0x0000000c00247947 */ /* 0x000fea0003800000 */
.L_x_2751:
        /* <DEDUP_REMOVED lines=10> */
.L_x_2759:
[----:B------:R-:W2:Y:S02]  /*a510*/  LDG.E.U16 R0, desc[UR36][R2.64] ;  /* 0x0000002402007981 */ /* 0x000ea4000c1e1500 */
[----:B--2---:R-:W-:-:S05]  /*a520*/  HADD2.F32 R0, -RZ, R0.H0_H0 ;  /* 0x20000000ff007230 */ /* 0x004fca0000004100 */
[----:B------:R-:W-:-:S04]  /*a530*/  FMUL.FTZ R0, R0, 1 ;  /* 0x3f80000000007820 */ /* 0x000fc80000410000 */
[----:B------:R0:W1:Y:S01]  /*a540*/  F2F.F64.F32 R16, R0 ;  /* 0x0000000000107310 */ /* 0x0000620000201800 */
[----:B------:R-:W-:Y:S05]  /*a550*/  BRA `(.L_x_2755) ;  /* 0x0000000800e87947 */ /* 0x000fea0003800000 */
.L_x_2758:
        /* <DEDUP_REMOVED lines=10> */
.L_x_2761:
[----:B------:R-:W2:Y:S02]  /*a600*/  LDG.E.U16 R2, desc[UR36][R2.64] ;  /* 0x0000002402027981 */ /* 0x000ea4000c1e1500 */
[----:B--2---:R-:W-:-:S05]  /*a610*/  HADD2.F32 R0, -RZ, R2.H0_H0 ;  /* 0x20000002ff007230 */ /* 0x004fca0000004100 */
[----:B------:R-:W-:-:S04]  /*a620*/  FMUL.FTZ R0, R0, 1 ;  /* 0x3f80000000007820 */ /* 0x000fc80000410000 */
[----:B------:R0:W1:Y:S01]  /*a630*/  F2F.F64.F32 R16, R0 ;  /* 0x0000000000107310 */ /* 0x0000620000201800 */
[----:B------:R-:W-:Y:S05]  /*a640*/  BRA `(.L_x_2755) ;  /* 0x0000000800ac7947 */ /* 0x000fea0003800000 */
.L_x_2760:
[----:B------:R0:W5:Y:S01]  /*a650*/  LDG.E.64 R16, desc[UR36][R2.64] ;  /* 0x0000002402107981 */ /* 0x000162000c1e1b00 */
[----:B------:R-:W-:Y:S05]  /*a660*/  BRA `(.L_x_2755) ;  /* 0x0000000800a47947 */ /* 0x000fea0003800000 */
.L_x_2750:
        /* <DEDUP_REMOVED lines=13> */
.L_x_2764:
[----:B------:R0:W5:Y:S01]  /*a740*/  LDG.E.64 R16, desc[UR36][R2.64] ;  /* 0x0000002402107981 */ /* 0x000162000c1e1b00 */
[----:B------:R-:W-:Y:S05]  /*a750*/  BRA `(.L_x_2755) ;  /* 0x0000000800687947 */ /* 0x000fea0003800000 */
.L_x_2763:
[----:B------:R-:W-:-:S09]  /*a760*/  UISETP.NE.AND UP0, UPT, UR4, 0xf, UPT ;  /* 0x0000000f0400788c */ /* 0x000fd2000bf05270 */
[----:B------:R-:W-:Y:S05]  /*a770*/  BRA.U !UP0, `(.L_x_2765) ;  /* 0x00000001089c7547 */ /* 0x000fea000b800000 */
[----:B------:R-:W-:-:S09]  /*a780*/  UISETP.NE.AND UP0, UPT, UR4, 0x17, UPT ;  /* 0x000000170400788c */ /* 0x000fd2000bf05270 */
[----:B------:R-:W-:Y:S05]  /*a790*/  BRA.U !UP0, `(.L_x_2766) ;  /* 0x00000001085c7547 */ /* 0x000fea000b800000 */
[----:B------:R-:W-:-:S09]  /*a7a0*/  UISETP.NE.AND UP0, UPT, UR4, 0x18, UPT ;  /* 0x000000180400788c */ /* 0x000fd2000bf05270 */
[----:B------:R-:W-:Y:S05]  /*a7b0*/  BRA.U UP0, `(.L_x_2754) ;  /* 0x0000000500f47547 */ /* 0x000fea000b800000 */
[----:B------:R-:W2:Y:S01]  /*a7c0*/  LDG.E.U8 R0, desc[UR36][R2.64] ;  /* 0x0000002402007981 */ /* 0x000ea2000c1e1100 */
[----:B------:R-:W-:Y:S02]  /*a7d0*/  HFMA2 R6, -RZ, RZ, 0, 1.847743988037109375e-06 ;  /* 0x0000001fff067431 */ /* 0x000fe400000001ff */
        /* <DEDUP_REMOVED lines=8> */
[----:B------:R-:W-:Y:S01]  /*a860*/  IMAD.SHL.U32 R7, R5, 0x800000, RZ ;  /* 0x0080000005077824 */ /* 0x000fe200078e00ff */
[----:B------:R-:W-:-:S04]  /*a870*/  IADD3 R5, PT, PT, R4, 0x1000000, RZ ;  /* 0x0100000004057810 */ /* 0x000fc80007ffe0ff */
        /* <DEDUP_REMOVED lines=9> */
.L_x_2766:
        /* <DEDUP_REMOVED lines=14> */
.L_x_2765:
[----:B------:R-:W2:Y:S02]  /*a9f0*/  LDG.E.U16 R0, desc[UR36][R2.64] ;  /* 0x0000002402007981 */ /* 0x000ea4000c1e1500 */
[----:B--2---:R-:W-:-:S05]  /*aa00*/  SHF.L.U32 R0, R0, 0x10, RZ ;  /* 0x0000001000007819 */ /* 0x004fca00000006ff */
[----:B------:R-:W-:-:S04]  /*aa10*/  FMUL.FTZ R0, R0, 1 ;  /* 0x3f80000000007820 */ /* 0x000fc80000410000 */
[----:B------:R0:W1:Y:S01]  /*aa20*/  F2F.F64.F32 R16, R0 ;  /* 0x0000000000107310 */ /* 0x0000620000201800 */
[----:B------:R-:W-:Y:S05]  /*aa30*/  BRA `(.L_x_2755) ;  /* 0x0000000400b07947 */ /* 0x000fea0003800000 */
.L_x_2762:
        /* <DEDUP_REMOVED lines=11> */
.L_x_2769:
        /* <DEDUP_REMOVED lines=21> */
.L_x_2771:
[----:B------:R-:W-:Y:S05]  /*ac40*/  BSYNC.RECONVERGENT B0 ;  /* 0x0000000000007941 */ /* 0x000fea0003800200 */
.L_x_2770:
[----:B------:R-:W-:Y:S01]  /*ac50*/  IMAD.SHL.U32 R0, R0, 0x100000, RZ ;  /* 0x0010000000007824 */ /* 0x000fe200078e00ff */
[----:B------:R-:W-:-:S04]  /*ac60*/  LEA R2, R2, 0x3b800000, 0x17 ;  /* 0x3b80000002027811 */ /* 0x000fc800078eb8ff */
[----:B------:R-:W-:-:S05]  /*ac70*/  LOP3.LUT R0, R2, R0, R7, 0xfe, !PT ;  /* 0x0000000002007212 */ /* 0x000fca00078efe07 */
[----:B------:R-:W-:-:S04]  /*ac80*/  FMUL.FTZ R0, R0, 1 ;  /* 0x3f80000000007820 */ /* 0x000fc80000410000 */
[----:B------:R0:W1:Y:S01]  /*ac90*/  F2F.F64.F32 R16, R0 ;  /* 0x0000000000107310 */ /* 0x0000620000201800 */
[----:B------:R-:W-:Y:S05]  /*aca0*/  BRA `(.L_x_2755) ;  /* 0x0000000400147947 */ /* 0x000fea0003800000 */
.L_x_2768:
        /* <DEDUP_REMOVED lines=21> */
.L_x_2773:
[----:B------:R-:W-:Y:S05]  /*ae00*/  BSYNC.RECONVERGENT B0 ;  /* 0x0000000000007941 */ /* 0x000fea0003800200 */
.L_x_2772:
[----:B------:R-:W-:Y:S02]  /*ae10*/  SHF.L.U32 R0, R0, 0x15, RZ ;  /* 0x0000001500007819 */ /* 0x000fe400000006ff */
[----:B------:R-:W-:-:S04]  /*ae20*/  LEA R2, R2, 0x37800000, 0x17 ;  /* 0x3780000002027811 */ /* 0x000fc800078eb8ff */
[----:B------:R-:W-:-:S05]  /*ae30*/  LOP3.LUT R0, R2, R0, R7, 0xfe, !PT ;  /* 0x0000000002007212 */ /* 0x000fca00078efe07 */
[----:B------:R-:W-:-:S04]  /*ae40*/  FMUL.FTZ R0, R0, 1 ;  /* 0x3f80000000007820 */ /* 0x000fc80000410000 */
[----:B------:R0:W1:Y:S01]  /*ae50*/  F2F.F64.F32 R16, R0 ;  /* 0x0000000000107310 */ /* 0x0000620000201800 */
[----:B------:R-:W-:Y:S05]  /*ae60*/  BRA `(.L_x_2755) ;  /* 0x0000000000a47947 */ /* 0x000fea0003800000 */
.L_x_2767:
[----:B------:R-:W-:-:S09]  /*ae70*/  UISETP.NE.AND UP0, UPT, UR4, 0x1c, UPT ;  /* 0x0000001c0400788c */ /* 0x000fd2000bf05270 */
[----:B------:R-:W-:Y:S05]  /*ae80*/  BRA.U !UP0, `(.L_x_2774) ;  /* 0x0000000108947547 */ /* 0x000fea000b800000 */
[----:B------:R-:W-:-:S09]  /*ae90*/  UISETP.NE.AND UP0, UPT, UR4, 0x1d, UPT ;  /* 0x0000001d0400788c */ /* 0x000fd2000bf05270 */
[----:B------:R-:W-:Y:S05]  /*aea0*/  BRA.U !UP0, `(.L_x_2775) ;  /* 0x0000000108807547 */ /* 0x000fea000b800000 */
[----:B------:R-:W-:-:S09]  /*aeb0*/  UISETP.NE.AND UP0, UPT, UR4, 0x2c, UPT ;  /* 0x0000002c0400788c */ /* 0x000fd2000bf05270 */
[----:B------:R-:W-:Y:S05]  /*aec0*/  BRA.U UP0, `(.L_x_2754) ;  /* 0x0000000100307547 */ /* 0x000fea000b800000 */
[----:B------:R-:W2:Y:S01]  /*aed0*/  LDG.E.U8 R0, desc[UR36][R2.64] ;  /* 0x0000002402007981 */ /* 0x000ea2000c1e1100 */
[----:B------:R-:W-:Y:S02]  /*aee0*/  HFMA2 R17, -RZ, RZ, 0.5, 0 ;  /* 0x38000000ff117431 */ /* 0x000fe400000001ff */
        /* <DEDUP_REMOVED lines=8> */
[----:B------:R1:W2:Y:S01]  /*af70*/  @P0 F2F.F64.F32 R16, R0 ;  /* 0x0000000000100310 */ /* 0x0002a20000201800 */
[----:B------:R-:W-:Y:S05]  /*af80*/  BRA `(.L_x_2755) ;  /* 0x00000000005c7947 */ /* 0x000fea0003800000 */
.L_x_2754:
[----:B------:R-:W-:Y:S01]  /*af90*/  MOV R2, 0x0 ;  /* 0x0000000000027802 */ /* 0x000fe20000000f00 */
[----:B------:R-:W0:Y:S01]  /*afa0*/  LDCU.64 UR4, c[0x4][0x128] ;  /* 0x01002500ff0477ac */ /* 0x000e220008000a00 */
[----:B------:R-:W-:Y:S02]  /*afb0*/  HFMA2 R8, -RZ, RZ, 0, 4.64916229248046875e-06 ;  /* 0x0000004eff087431 */ /* 0x000fe400000001ff */
[----:B------:R-:W-:Y:S01]  /*afc0*/  IMAD.MOV.U32 R12, RZ, RZ, 0x1 ;  /* 0x00000001ff0c7424 */ /* 0x000fe200078e00ff */
[----:B------:R-:W-:Y:S01]  /*afd0*/  MOV R13, RZ ;  /* 0x000000ff000d7202 */ /* 0x000fe20000000f00 */
[----:B------:R-:W1:Y:S01]  /*afe0*/  LDCU.64 UR6, c[0x4][0x130] ;  /* 0x01002600ff0677ac */ /* 0x000e620008000a00 */
[----:B------:R-:W2:Y:S01]  /*aff0*/  LDC.64 R2, c[0x4][R2] ;  /* 0x0100000002027b82 */ /* 0x000ea20000000a00 */
[----:B------:R-:W3:Y:S01]  /*b000*/  LDCU.64 UR8, c[0x4][0x8] ;  /* 0x01000100ff0877ac */ /* 0x000ee20008000a00 */
[----:B0-----:R-:W-:Y:S01]  /*b010*/  MOV R4, UR4 ;  /* 0x0000000400047c02 */ /* 0x001fe20008000f00 */
[----:B------:R-:W-:Y:S01]  /*b020*/  IMAD.U32 R5, RZ, RZ, UR5 ;  /* 0x00000005ff057e24 */ /* 0x000fe2000f8e00ff */
[----:B-1----:R-:W-:Y:S01]  /*b030*/  MOV R6, UR6 ;  /* 0x0000000600067c02 */ /* 0x002fe20008000f00 */
[----:B------:R-:W-:Y:S01]  /*b040*/  IMAD.U32 R7, RZ, RZ, UR7 ;  /* 0x00000007ff077e24 */ /* 0x000fe2000f8e00ff */
[----:B---3--:R-:W-:Y:S01]  /*b050*/  MOV R10, UR8 ;  /* 0x00000008000a7c02 */ /* 0x008fe20008000f00 */
[----:B------:R-:W-:-:S07]  /*b060*/  IMAD.U32 R11, RZ, RZ, UR9 ;  /* 0x00000009ff0b7e24 */ /* 0x000fce000f8e00ff */
[----:B------:R-:W-:-:S07]  /*b070*/  LEPC R20, `(.L_x_2776) ;  /* 0x000000001014794e */ /* 0x000fce0000000000 */
[----:B--2---:R-:W-:Y:S05]  /*b080*/  CALL.ABS.NOINC R2 ;  /* 0x0000000002007343 */ /* 0x004fea0003c00000 */
.L_x_2776:
[----:B------:R-:W-:Y:S01]  /*b090*/  CS2R R16, SRZ ;  /* 0x0000000000107805 */ /* 0x000fe2000001ff00 */
[----:B------:R-:W-:Y:S06]  /*b0a0*/  BRA `(.L_x_2755) ;  /* 0x0000000000147947 */ /* 0x000fec0003800000 */
.L_x_2775:
[----:B------:R-:W2:Y:S02]  /*b0b0*/  LDG.E.64 R16, desc[UR36][R2.64] ;  /* 0x0000002402107981 */ /* 0x000ea4000c1e1b00 */
[----:B--2---:R-:W0:Y:S01]  /*b0c0*/  I2F.F64.U64 R16, R16 ;  /* 0x0000001000107312 */ /* 0x004e220000301800 */
[----:B------:R-:W-:Y:S05]  /*b0d0*/  BRA `(.L_x_2755) ;  /* 0x0000000000087947 */ /* 0x000fea0003800000 */
.L_x_2774:
[----:B------:R-:W2:Y:S02]  /*b0e0*/  LDG.E R2, desc[UR36][R2.64] ;  /* 0x0000002402027981 */ /* 0x000ea4000c1e1900 */
[----:B--2---:R3:W4:Y:S02]  /*b0f0*/  I2F.F64.U32 R16, R2 ;  /* 0x0000000200107312 */ /* 0x0047240000201800 */
.L_x_2755:
[----:B------:R-:W-:Y:S05]  /*b100*/  BSYNC.RECONVERGENT B6 ;  /* 0x0000000000067941 */ /* 0x000fea0003800200 */
.L_x_2749:
        /* <DEDUP_REMOVED lines=18> */
.L_x_2781:
[----:B0-----:R-:W3:Y:S02]  /*b230*/  LDG.E.U8 R2, desc[UR36][R22.64] ;  /* 0x0000002416027981 */ /* 0x001ee4000c1e1100 */
[----:B---3--:R-:W0:Y:S01]  /*b240*/  I2F.F64.U16 R2, R2 ;  /* 0x0000000200027312 */ /* 0x008e220000101800 */
[----:B------:R-:W-:Y:S05]  /*b250*/  BRA `(.L_x_2783) ;  /* 0x0000000c00607947 */ /* 0x000fea0003800000 */
.L_x_2780:
        /* <DEDUP_REMOVED lines=9> */
.L_x_2785:
[----:B0-----:R-:W3:Y:S02]  /*b2f0*/  LDG.E R2, desc[UR36][R22.64] ;  /* 0x0000002416027981 */ /* 0x001ee4000c1e1900 */
[----:B---3--:R-:W0:Y:S01]  /*b300*/  I2F.F64 R2, R2 ;  /* 0x0000000200027312 */ /* 0x008e220000201c00 */
[----:B------:R-:W-:Y:S05]  /*b310*/  BRA `(.L_x_2783) ;  /* 0x0000000c00307947 */ /* 0x000fea0003800000 */
.L_x_2784:
[----:B0-----:R-:W3:Y:S02]  /*b320*/  LDG.E.U16 R2, desc[UR36][R22.64] ;  /* 0x0000002416027981 */ /* 0x001ee4000c1e1500 */
[----:B---3--:R-:W0:Y:S01]  /*b330*/  I2F.F64.S16 R2, R2 ;  /* 0x0000000200027312 */ /* 0x008e220000101c00 */
[----:B------:R-:W-:Y:S05]  /*b340*/  BRA `(.L_x_2783) ;  /* 0x0000000c00247947 */ /* 0x000fea0003800000 */
.L_x_2779:
        /* <DEDUP_REMOVED lines=10> */
.L_x_2787:
[----:B01----:R-:W3:Y:S02]  /*b3f0*/  LDG.E.U16 R0, desc[UR36][R22.64] ;  /* 0x0000002416007981 */ /* 0x003ee4000c1e1500 */
[----:B---3--:R-:W-:-:S05]  /*b400*/  HADD2.F32 R0, -RZ, R0.H0_H0 ;  /* 0x20000000ff007230 */ /* 0x008fca0000004100 */
[----:B------:R-:W-:-:S04]  /*b410*/  FMUL.FTZ R0, R0, 1 ;  /* 0x3f80000000007820 */ /* 0x000fc80000410000 */
[----:B------:R0:W1:Y:S01]  /*b420*/  F2F.F64.F32 R2, R0 ;  /* 0x0000000000027310 */ /* 0x0000620000201800 */
[----:B------:R-:W-:Y:S05]  /*b430*/  BRA `(.L_x_2783) ;  /* 0x0000000800e87947 */ /* 0x000fea0003800000 */
.L_x_2786:
        /* <DEDUP_REMOVED lines=8> */
[----:B------:R-:W3:Y:S01]  /*b4c0*/  F2F.F64.F32 R2, R2 ;  /* 0x0000000200027310 */ /* 0x000ee20000201800 */
[----:B------:R-:W-:Y:S05]  /*b4d0*/  BRA `(.L_x_2783) ;  /* 0x0000000800c07947 */ /* 0x000fea0003800000 */
.L_x_2789:
[----:B------:R-:W0:Y:S02]  /*b4e0*/  LDG.E.U16 R22, desc[UR36][R22.64] ;  /* 0x0000002416167981 */ /* 0x000e24000c1e1500 */
[----:B01----:R-:W-:-:S05]  /*b4f0*/  HADD2.F32 R0, -RZ, R22.H0_H0 ;  /* 0x20000016ff007230 */ /* 0x003fca0000004100 */
[----:B------:R-:W-:-:S04]  /*b500*/  FMUL.FTZ R0, R0, 1 ;  /* 0x3f80000000007820 */ /* 0x000fc80000410000 */
[----:B------:R0:W1:Y:S01]  /*b510*/  F2F.F64.F32 R2, R0 ;  /* 0x0000000000027310 */ /* 0x0000620000201800 */
[----:B------:R-:W-:Y:S05]  /*b520*/  BRA `(.L_x_2783) ;  /* 0x0000000800ac7947 */ /* 0x000fea0003800000 */
.L_x_2788:
[----:B0-----:R0:W5:Y:S01]  /*b530*/  LDG.E.64 R2, desc[UR36][R22.64] ;  /* 0x0000002416027981 */ /* 0x001162000c1e1b00 */
[----:B------:R-:W-:Y:S05]  /*b540*/  BRA `(.L_x_2783) ;  /* 0x0000000800a47947 */ /* 0x000fea0003800000 */
.L_x_2778:
        /* <DEDUP_REMOVED lines=9> */
[----:B0-----:R-:W-:Y:S01]  /*b5e0*/  HFMA2 R2, -RZ, RZ, 0, 0 ;  /* 0x00000000ff027431 */ /* 0x001fe200000001ff */
[----:B---3--:R-:W-:-:S04]  /*b5f0*/  ISETP.NE.AND P0, PT, R22, RZ, PT ;  /* 0x000000ff1600720c */ /* 0x008fc80003f05270 */
[----:B------:R-:W-:Y:S01]  /*b600*/  FSEL R3, RZ, 1.875, !P0 ;  /* 0x3ff00000ff037808 */ /* 0x000fe20004000000 */
[----:B------:R-:W-:Y:S08]  /*b610*/  BRA `(.L_x_2783) ;  /* 0x0000000800707947 */ /* 0x000ff00003800000 */
.L_x_2792:
[----:B0-----:R0:W5:Y:S01]  /*b620*/  LDG.E.64 R2, desc[UR36][R22.64] ;  /* 0x0000002416027981 */ /* 0x001162000c1e1b00 */
[----:B------:R-:W-:Y:S05]  /*b630*/  BRA `(.L_x_2783) ;  /* 0x0000000800687947 */ /* 0x000fea0003800000 */
.L_x_2791:
[----:B------:R-:W-:-:S09]  /*b640*/  UISETP.NE.AND UP0, UPT, UR4, 0xf, UPT ;  /* 0x0000000f0400788c */ /* 0x000fd2000bf05270 */
[----:B------:R-:W-:Y:S05]  /*b650*/  BRA.U !UP0, `(.L_x_2793) ;  /* 0x00000001089c7547 */ /* 0x000fea000b800000 */
[----:B------:R-:W-:-:S09]  /*b660*/  UISETP.NE.AND UP0, UPT, UR4, 0x17, UPT ;  /* 0x000000170400788c */ /* 0x000fd2000bf05270 */
[----:B------:R-:W-:Y:S05]  /*b670*/  BRA.U !UP0, `(.L_x_2794) ;  /* 0x00000001085c7547 */ /* 0x000fea000b800000 */
[----:B------:R-:W-:-:S09]  /*b680*/  UISETP.NE.AND UP0, UPT, UR4, 0x18, UPT ;  /* 0x000000180400788c */ /* 0x000fd2000bf05270 */
[----:B------:R-:W-:Y:S05]  /*b690*/  BRA.U UP0, `(.L_x_2782) ;  /* 0x0000000500f47547 */ /* 0x000fea000b800000 */
[----:B01----:R-:W3:Y:S01]  /*b6a0*/  LDG.E.U8 R0, desc[UR36][R22.64] ;  /* 0x0000002416007981 */ /* 0x003ee2000c1e1100 */
[----:B------:R-:W-:Y:S01]  /*b6b0*/  MOV R4, 0x1f ;  /* 0x0000001f00047802 */ /* 0x000fe20000000f00 */
[----:B---3--:R-:W-:-:S05]  /*b6c0*/  IMAD.SHL.U32 R0, R0, 0x1000000, RZ ;  /* 0x0100000000007824 */ /* 0x008fca00078e00ff */
        /* <DEDUP_REMOVED lines=18> */
.L_x_2794:
[----:B0-----:R-:W1:Y:S02]  /*b7f0*/  LDG.E.U8 R3, desc[UR36][R22.64] ;  /* 0x0000002416037981 */ /* 0x001e64000c1e1100 */
[C---:B-1----:R-:W-:Y:S01]  /*b800*/  SHF.L.U32 R0, R3.reuse, 0x19, RZ ;  /* 0x0000001903007819 */ /* 0x042fe200000006ff */
        /* <DEDUP_REMOVED lines=12> */
.L_x_2793:
[----:B01----:R-:W3:Y:S02]  /*b8d0*/  LDG.E.U16 R0, desc[UR36][R22.64] ;  /* 0x0000002416007981 */ /* 0x003ee4000c1e1500 */
[----:B---3--:R-:W-:-:S05]  /*b8e0*/  SHF.L.U32 R0, R0, 0x10, RZ ;  /* 0x0000001000007819 */ /* 0x008fca00000006ff */
[----:B------:R-:W-:-:S04]  /*b8f0*/  FMUL.FTZ R0, R0, 1 ;  /* 0x3f80000000007820 */ /* 0x000fc80000410000 */
[----:B------:R0:W1:Y:S01]  /*b900*/  F2F.F64.F32 R2, R0 ;  /* 0x0000000000027310 */ /* 0x0000620000201800 */
[----:B------:R-:W-:Y:S05]  /*b910*/  BRA `(.L_x_2783) ;  /* 0x0000000400b07947 */ /* 0x000fea0003800000 */
.L_x_2790:
        /* <DEDUP_REMOVED lines=11> */
.L_x_2797:
        /* <DEDUP_REMOVED lines=8> */
[--C-:B-1----:R-:W-:Y:S01]  /*ba50*/  SHF.R.U32.HI R0, RZ, 0x3, R22.reuse ;  /* 0x00000003ff007819 */ /* 0x102fe20000011616 */
        /* <DEDUP_REMOVED lines=12> */
.L_x_2799:
[----:B------:R-:W-:Y:S05]  /*bb20*/  BSYNC.RECONVERGENT B0 ;  /* 0x0000000000007941 */ /* 0x000fea0003800200 */
.L_x_2798:
[----:B------:R-:W-:Y:S01]  /*bb30*/  IMAD.SHL.U32 R0, R0, 0x100000, RZ ;  /* 0x0010000000007824 */ /* 0x000fe200078e00ff */
[----:B------:R-:W-:-:S04]  /*bb40*/  LEA R2, R2, 0x3b800000, 0x17 ;  /* 0x3b80000002027811 */ /* 0x000fc800078eb8ff */
[----:B------:R-:W-:-:S05]  /*bb50*/  LOP3.LUT R0, R2, R0, R7, 0xfe, !PT ;  /* 0x0000000002007212 */ /* 0x000fca00078efe07 */
[----:B------:R-:W-:-:S04]  /*bb60*/  FMUL.FTZ R0, R0, 1 ;  /* 0x3f80000000007820 */ /* 0x000fc80000410000 */
[----:B------:R0:W1:Y:S01]  /*bb70*/  F2F.F64.F32 R2, R0 ;  /* 0x0000000000027310 */ /* 0x0000620000201800 */
[----:B------:R-:W-:Y:S05]  /*bb80*/  BRA `(.L_x_2783) ;  /* 0x0000000400147947 */ /* 0x000fea0003800000 */
.L_x_2796:
[----:B------:R-:W3:Y:S01]  /*bb90*/  LDG.E.U8 R22, desc[UR36][R22.64] ;  /* 0x0000002416167981 */ /* 0x000ee2000c1e1100 */
[----:B0-----:R-:W-:Y:S02]  /*bba0*/  CS2R R2, SRZ ;  /* 0x0000000000027805 */ /* 0x001fe4000001ff00 */
[----:B---3--:R-:W-:-:S13]  /*bbb0*/  ISETP.NE.AND P0, PT, R22, RZ, PT ;  /* 0x000000ff1600720c */ /* 0x008fda0003f05270 */
[----:B------:R-:W-:Y:S05]  /*bbc0*/  @!P0 BRA `(.L_x_2783) ;  /* 0x0000000400048947 */ /* 0x000fea0003800000 */
[----:B------:R-:W-:-:S13]  /*bbd0*/  ISETP.NE.AND P0, PT, R22, 0x80, PT ;  /* 0x000000801600780c */ /* 0x000fda0003f05270 */
[----:B------:R-:W-:Y:S01]  /*bbe0*/  @!P0 MOV R2, 0x20000000 ;  /* 0x2000000000028802 */ /* 0x000fe20000000f00 */
[----:B------:R-:W-:Y:S01]  /*bbf0*/  @!P0 IMAD.MOV.U32 R3, RZ, RZ, 0x7ff80000 ;  /* 0x7ff80000ff038424 */ /* 0x000fe200078e00ff */
[----:B------:R-:W-:Y:S06]  /*bc00*/  @!P0 BRA `(.L_x_2783) ;  /* 0x0000000000f48947 */ /* 0x000fec0003800000 */
[--C-:B-1----:R-:W-:Y:S01]  /*bc10*/  SHF.R.U32.HI R0, RZ, 0x2, R22.reuse ;  /* 0x00000002ff007819 */ /* 0x102fe20000011616 */
        /* <DEDUP_REMOVED lines=12> */
.L_x_2801:
[----:B------:R-:W-:Y:S05]  /*bce0*/  BSYNC.RECONVERGENT B0 ;  /* 0x0000000000007941 */ /* 0x000fea0003800200 */
.L_x_2800:
[----:B------:R-:W-:Y:S02]  /*bcf0*/  SHF.L.U32 R0, R0, 0x15, RZ ;  /* 0x0000001500007819 */ /* 0x000fe400000006ff */
[----:B------:R-:W-:-:S04]  /*bd00*/  LEA R2, R2, 0x37800000, 0x17 ;  /* 0x3780000002027811 */ /* 0x000fc800078eb8ff */
[----:B------:R-:W-:-:S05]  /*bd10*/  LOP3.LUT R0, R2, R0, R7, 0xfe, !PT ;  /* 0x0000000002007212 */ /* 0x000fca00078efe07 */
[----:B------:R-:W-:-:S04]  /*bd20*/  FMUL.FTZ R0, R0, 1 ;  /* 0x3f80000000007820 */ /* 0x000fc80000410000 */
[----:B------:R0:W1:Y:S01]  /*bd30*/  F2F.F64.F32 R2, R0 ;  /* 0x0000000000027310 */ /* 0x0000620000201800 */
[----:B------:R-:W-:Y:S05]  /*bd40*/  BRA `(.L_x_2783) ;  /* 0x0000000000a47947 */ /* 0x000fea0003800000 */
.L_x_2795:
[----:B------:R-:W-:-:S09]  /*bd50*/  UISETP.NE.AND UP0, UPT, UR4, 0x1c, UPT ;  /* 0x0000001c0400788c */ /* 0x000fd2000bf05270 */
[----:B------:R-:W-:Y:S05]  /*bd60*/  BRA.U !UP0, `(.L_x_2802) ;  /* 0x0000000108947547 */ /* 0x000fea000b800000 */
[----:B------:R-:W-:-:S09]  /*bd70*/  UISETP.NE.AND UP0, UPT, UR4, 0x1d, UPT ;  /* 0x0000001d0400788c */ /* 0x000fd2000bf05270 */
[----:B------:R-:W-:Y:S05]  /*bd80*/  BRA.U !UP0, `(.L_x_2803) ;  /* 0x0000000108807547 */ /* 0x000fea000b800000 */
[----:B------:R-:W-:-:S09]  /*bd90*/  UISETP.NE.AND UP0, UPT, UR4, 0x2c, UPT ;  /* 0x0000002c0400788c */ /* 0x000fd2000bf05270 */
[----:B------:R-:W-:Y:S05]  /*bda0*/  BRA.U UP0, `(.L_x_2782) ;  /* 0x0000000100307547 */ /* 0x000fea000b800000 */
[----:B01----:R-:W3:Y:S01]  /*bdb0*/  LDG.E.U8 R0, desc[UR36][R22.64] ;  /* 0x0000002416007981 */ /* 0x003ee2000c1e1100 */
[----:B------:R-:W-:Y:S02]  /*bdc0*/  HFMA2 R3, -RZ, RZ, 0.5, 0 ;  /* 0x38000000ff037431 */ /* 0x000fe400000001ff */
        /* <DEDUP_REMOVED lines=10> */
.L_x_2782:
        /* <DEDUP_REMOVED lines=16> */
.L_x_2804:
[----:B------:R-:W-:Y:S01]  /*bf70*/  CS2R R2, SRZ ;  /* 0x0000000000027805 */ /* 0x000fe2000001ff00 */
[----:B------:R-:W-:Y:S06]  /*bf80*/  BRA `(.L_x_2783) ;  /* 0x0000000000147947 */ /* 0x000fec0003800000 */
.L_x_2803:
[----:B0-----:R-:W3:Y:S02]  /*bf90*/  LDG.E.64 R2, desc[UR36][R22.64] ;  /* 0x0000002416027981 */ /* 0x001ee4000c1e1b00 */
[----:B---3--:R-:W0:Y:S01]  /*bfa0*/  I2F.F64.U64 R2, R2 ;  /* 0x0000000200027312 */ /* 0x008e220000301800 */
[----:B------:R-:W-:Y:S05]  /*bfb0*/  BRA `(.L_x_2783) ;  /* 0x0000000000087947 */ /* 0x000fea0003800000 */
.L_x_2802:
[----:B0-----:R-:W3:Y:S02]  /*bfc0*/  LDG.E R2, desc[UR36][R22.64] ;  /* 0x0000002416027981 */ /* 0x001ee4000c1e1900 */
[----:B---3--:R-:W0:Y:S02]  /*bfd0*/  I2F.F64.U32 R2, R2 ;  /* 0x0000000200027312 */ /* 0x008e240000201800 */
.L_x_2783:
[----:B------:R-:W-:Y:S05]  /*bfe0*/  BSYNC.RECONVERGENT B6 ;  /* 0x0000000000067941 */ /* 0x000fea0003800200 */
.L_x_2777:
[----:B------:R-:W2:Y:S01]  /*bff0*/  LDCU.64 UR4, c[0x0][0x5e8] ;  /* 0x0000bd00ff0477ac */ /* 0x000ea20008000a00 */
[----:B01-3-5:R-:W-:Y:S01]  /*c000*/  DSETP.GEU.AND P0, PT, |R2|, 3, PT ;  /* 0x400800000200742a */ /* 0x02bfe20003f0e200 */
[----:B------:R-:W-:Y:S01]  /*c010*/  UMOV UR6, 0x60000000 ;  /* 0x6000000000067882 */ /* 0x000fe20000000000 */
[----:B------:R-:W-:Y:S02]  /*c020*/  UMOV UR7, 0x3fc55555 ;  /* 0x3fc5555500077882 */ /* 0x000fe40000000000 */
[----:B--2-4-:R-:W-:-:S10]  /*c030*/  DMUL R16, R16, UR6 ;  /* 0x0000000610107c28 */ /* 0x014fd40008000000 */
        /* <DEDUP_REMOVED lines=18> */
.L_x_2808:
[----:B------:R-:W0:Y:S02]  /*c160*/  F2I.S64.F64.TRUNC R4, R4 ;  /* 0x0000000400047311 */ /* 0x000e24000030d900 */
[----:B0-----:R-:W-:-:S05]  /*c170*/  MOV R7, R4 ;  /* 0x0000000400077202 */ /* 0x001fca0000000f00 */
[----:B------:R0:W-:Y:S01]  /*c180*/  STG.E.U8 desc[UR36][R2.64], R7 ;  /* 0x0000000702007986 */ /* 0x0001e2000c101124 */
[----:B------:R-:W-:Y:S05]  /*c190*/  BRA `(.L_x_2810) ;  /* 0x0000000c00e07947 */ /* 0x000fea0003800000 */
.L_x_2807:
        /* <DEDUP_REMOVED lines=9> */
.L_x_2812:
[----:B------:R-:W0:Y:S02]  /*c230*/  F2I.F64.TRUNC R5, R4 ;  /* 0x0000000400057311 */ /* 0x000e24000030d100 */
[----:B0-----:R0:W-:Y:S01]  /*c240*/  STG.E desc[UR36][R2.64], R5 ;  /* 0x0000000502007986 */ /* 0x0011e2000c101924 */
[----:B------:R-:W-:Y:S05]  /*c250*/  BRA `(.L_x_2810) ;  /* 0x0000000c00b07947 */ /* 0x000fea0003800000 */
.L_x_2811:
[----:B------:R-:W0:Y:S02]  /*c260*/  F2I.F64.TRUNC R5, R4 ;  /* 0x0000000400057311 */ /* 0x000e24000030d100 */
[----:B0-----:R0:W-:Y:S01]  /*c270*/  STG.E.U16 desc[UR36][R2.64], R5 ;  /* 0x0000000502007986 */ /* 0x0011e2000c101524 */
[----:B------:R-:W-:Y:S05]  /*c280*/  BRA `(.L_x_2810) ;  /* 0x0000000c00a47947 */ /* 0x000fea0003800000 */
.L_x_2806:
        /* <DEDUP_REMOVED lines=13> */
.L_x_2814:
        /* <DEDUP_REMOVED lines=8> */
.L_x_2813:
        /* <DEDUP_REMOVED lines=14> */
.L_x_2816:
        /* <DEDUP_REMOVED lines=9> */
.L_x_2815:
[----:B------:R4:W-:Y:S01]  /*c550*/  STG.E.64 desc[UR36][R2.64], R4 ;  /* 0x0000000402007986 */ /* 0x0009e2000c101b24 */
[----:B------:R-:W-:Y:S05]  /*c560*/  BRA `(.L_x_2810) ;  /* 0x0000000800ec7947 */ /* 0x000fea0003800000 */
.L_x_2805:
        /* <DEDUP_REMOVED lines=13> */
.L_x_2820:
        /* <DEDUP_REMOVED lines=22> */
.L_x_2823:
[----:B------:R-:W-:-:S04]  /*c7a0*/  SHF.R.U32.HI R5, RZ, 0x18, R7 ;  /* 0x00000018ff057819 */ /* 0x000fc80000011607 */
[----:B------:R-:W-:-:S07]  /*c7b0*/  LOP3.LUT R0, R0, 0x80, R5, 0xf8, !PT ;  /* 0x0000008000007812 */ /* 0x000fce00078ef805 */
.L_x_2822:
[----:B------:R-:W-:Y:S05]  /*c7c0*/  BSYNC.RECONVERGENT B0 ;  /* 0x0000000000007941 */ /* 0x000fea0003800200 */
.L_x_2821:
[----:B------:R0:W-:Y:S01]  /*c7d0*/  STG.E.U8 desc[UR36][R2.64], R0 ;  /* 0x0000000002007986 */ /* 0x0001e2000c101124 */
[----:B------:R-:W-:Y:S05]  /*c7e0*/  BRA `(.L_x_2810) ;  /* 0x00000008004c7947 */ /* 0x000fea0003800000 */
.L_x_2819:
        /* <DEDUP_REMOVED lines=22> */
.L_x_2826:
[----:B------:R-:W-:-:S04]  /*c950*/  SHF.R.U32.HI R5, RZ, 0x18, R7 ;  /* 0x00000018ff057819 */ /* 0x000fc80000011607 */
[----:B------:R-:W-:-:S07]  /*c960*/  LOP3.LUT R0, R0, 0x80, R5, 0xf8, !PT ;  /* 0x0000008000007812 */ /* 0x000fce00078ef805 */
.L_x_2825:
[----:B------:R-:W-:Y:S05]  /*c970*/  BSYNC.RECONVERGENT B0 ;  /* 0x0000000000007941 */ /* 0x000fea0003800200 */
.L_x_2824:
[----:B------:R0:W-:Y:S01]  /*c980*/  STG.E.U8 desc[UR36][R2.64], R0 ;  /* 0x0000000002007986 */ /* 0x0001e2000c101124 */
[----:B------:R-:W-:Y:S05]  /*c990*/  BRA `(.L_x_2810) ;  /* 0x0000000400e07947 */ /* 0x000fea0003800000 */
.L_x_2818:
        /* <DEDUP_REMOVED lines=26> */
.L_x_2828:
[----:B------:R-:W0:Y:S02]  /*cb40*/  F2I.U64.F64.TRUNC R4, R4 ;  /* 0x0000000400047311 */ /* 0x000e24000030d800 */
[----:B0-----:R0:W-:Y:S01]  /*cb50*/  STG.E.64 desc[UR36][R2.64], R4 ;  /* 0x0000000402007986 */ /* 0x0011e2000c101b24 */
[----:B------:R-:W-:Y:S05]  /*cb60*/  BRA `(.L_x_2810) ;  /* 0x00000004006c7947 */ /* 0x000fea0003800000 */
.L_x_2827:
[----:B------:R-:W0:Y:S02]  /*cb70*/  F2I.U32.F64.TRUNC R5, R4 ;  /* 0x0000000400057311 */ /* 0x000e24000030d000 */
[----:B0-----:R0:W-:Y:S01]  /*cb80*/  STG.E desc[UR36][R2.64], R5 ;  /* 0x0000000502007986 */ /* 0x0011e2000c101924 */
[----:B------:R-:W-:Y:S05]  /*cb90*/  BRA `(.L_x_2810) ;  /* 0x0000000400607947 */ /* 0x000fea0003800000 */
.L_x_2817:
        /* <DEDUP_REMOVED lines=10> */
.L_x_2830:
[----:B------:R-:W-:-:S05]  /*cc40*/  CS2R R6, SRZ ;  /* 0x0000000000067805 */ /* 0x000fca000001ff00 */
[----:B------:R0:W-:Y:S01]  /*cc50*/  STG.E.128 desc[UR36][R2.64], R4 ;  /* 0x0000000402007986 */ /* 0x0001e2000c101d24 */
[----:B------:R-:W-:Y:S05]  /*cc60*/  BRA `(.L_x_2810) ;  /* 0x00000004002c7947 */ /* 0x000fea0003800000 */
.L_x_2829:
[----:B------:R-:W-:-:S09]  /*cc70*/  UISETP.NE.AND UP0, UPT, UR4, 0xf, UPT ;  /* 0x0000000f0400788c */ /* 0x000fd2000bf05270 */
[----:B------:R-:W-:Y:S05]  /*cc80*/  BRA.U !UP0, `(.L_x_2831) ;  /* 0x0000000508087547 */ /* 0x000fea000b800000 */
[----:B------:R-:W-:-:S09]  /*cc90*/  UISETP.NE.AND UP0, UPT, UR4, 0x17, UPT ;  /* 0x000000170400788c */ /* 0x000fd2000bf05270 */
[----:B------:R-:W-:Y:S05]  /*cca0*/  BRA.U !UP0, `(.L_x_2832) ;  /* 0x0000000108a07547 */ /* 0x000fea000b800000 */
[----:B------:R-:W-:-:S09]  /*ccb0*/  UISETP.NE.AND UP0, UPT, UR4, 0x18, UPT ;  /* 0x000000180400788c */ /* 0x000fd2000bf05270 */
[----:B------:R-:W-:Y:S05]  /*ccc0*/  BRA.U !UP0, `(.L_x_2833) ;  /* 0x0000000108447547 */ /* 0x000fea000b800000 */
.L_x_2809:
        /* <DEDUP_REMOVED lines=16> */
.L_x_2834:
[----:B------:R-:W-:Y:S05]  /*cdd0*/  BRA `(.L_x_2810) ;  /* 0x0000000000d07947 */ /* 0x000fea0003800000 */
.L_x_2833:
        /* <DEDUP_REMOVED lines=17> */
.L_x_2836:
[----:B------:R-:W-:Y:S05]  /*cef0*/  BSYNC.RECONVERGENT B0 ;  /* 0x0000000000007941 */ /* 0x000fea0003800200 */
.L_x_2835:
[----:B------:R-:W-:-:S05]  /*cf00*/  LOP3.LUT R7, R0, 0x80, R7, 0xf8, !PT ;  /* 0x0000008000077812 */ /* 0x000fca00078ef807 */
[----:B------:R0:W-:Y:S01]  /*cf10*/  STG.E.U8 desc[UR36][R2.64], R7 ;  /* 0x0000000702007986 */ /* 0x0001e2000c101124 */
[----:B------:R-:W-:Y:S05]  /*cf20*/  BRA `(.L_x_2810) ;  /* 0x00000000007c7947 */ /* 0x000fea0003800000 */
.L_x_2832:
        /* <DEDUP_REMOVED lines=16> */
.L_x_2838:
[----:B------:R-:W-:Y:S02]  /*d030*/  ISETP.GT.U32.AND P0, PT, R6, 0x7f800000, PT ;  /* 0x7f8000000600780c */ /* 0x000fe40003f04070 */
[----:B------:R-:W-:-:S04]  /*d040*/  MOV R0, 0x7f ;  /* 0x0000007f00007802 */ /* 0x000fc80000000f00 */
[----:B------:R-:W-:-:S07]  /*d050*/  SEL R0, R0, 0x7c, P0 ;  /* 0x0000007c00007807 */ /* 0x000fce0000000000 */
.L_x_2839:
[----:B------:R-:W-:Y:S05]  /*d060*/  BSYNC.RECONVERGENT B0 ;  /* 0x0000000000007941 */ /* 0x000fea0003800200 */
.L_x_2837:
[----:B------:R-:W-:-:S04]  /*d070*/  SHF.R.U32.HI R5, RZ, 0x18, R7 ;  /* 0x00000018ff057819 */ /* 0x000fc80000011607 */
[----:B------:R-:W-:-:S05]  /*d080*/  LOP3.LUT R5, R0, 0x80, R5, 0xf8, !PT ;  /* 0x0000008000057812 */ /* 0x000fca00078ef805 */
[----:B------:R0:W-:Y:S01]  /*d090*/  STG.E.U8 desc[UR36][R2.64], R5 ;  /* 0x0000000502007986 */ /* 0x0001e2000c101124 */
[----:B------:R-:W-:Y:S05]  /*d0a0*/  BRA `(.L_x_2810) ;  /* 0x00000000001c7947 */ /* 0x000fea0003800000 */
.L_x_2831:
[----:B------:R-:W-:Y:S01]  /*d0b0*/  UMOV UR4, 0xf0000000 ;  /* 0xf000000000047882 */ /* 0x000fe20000000000 */
[----:B------:R-:W-:Y:S01]  /*d0c0*/  UMOV UR5, 0x380fffff ;  /* 0x380fffff00057882 */ /* 0x000fe20000000000 */
[----:B------:R-:W0:Y:S01]  /*d0d0*/  F2F.F32.F64 R0, R4 ;  /* 0x0000000400007310 */ /* 0x000e220000301000 */
[----:B------:R-:W-:-:S14]  /*d0e0*/  DSETP.GEU.AND P0, PT, |R4|, UR4, PT ;  /* 0x0000000404007e2a */ /* 0x000fdc000bf0e200 */
[----:B0-----:R-:W-:-:S05]  /*d0f0*/  @!P0 FMUL R0, R0, 1.175494350822287508e-38 ;  /* 0x0080000000008820 */ /* 0x001fca0000400000 */
[----:B------:R-:W-:-:S05]  /*d100*/  F2FP.BF16.F32.PACK_AB R0, RZ, R0 ;  /* 0x00000000ff00723e */ /* 0x000fca00000010ff */
[----:B------:R0:W-:Y:S02]  /*d110*/  STG.E.U16 desc[UR36][R2.64], R0 ;  /* 0x0000000002007986 */ /* 0x0001e4000c101524 */
.L_x_2810:
[----:B------:R-:W-:-:S07]  /*d120*/  VIADD R19, R19, 0x80 ;  /* 0x0000008013137836 */ /* 0x000fce0000000000 */
.L_x_2747:
[----:B------:R-:W-:Y:S05]  /*d130*/  BSYNC.RECONVERGENT B7 ;  /* 0x0000000000077941 */ /* 0x000fea0003800200 */
.L_x_2746:
[----:B------:R-:W5:Y:S02]  /*d140*/  LDCU UR4, c[0x0][0x380] ;  /* 0x00007000ff0477ac */ /* 0x000f640008000800 */
[----:B-----5:R-:W-:-:S13]  /*d150*/  ISETP.GE.AND P0, PT, R19, UR4, PT ;  /* 0x0000000413007c0c */ /* 0x020fda000bf06270 */
[----:B------:R-:W-:Y:S05]  /*d160*/  @P0 EXIT ;  /* 0x000000000000094d */ /* 0x000fea0003800000 */
        /* <DEDUP_REMOVED lines=354> */
.L_x_2840:
[----:B------:R-:W0:Y:S01]  /*e790*/  LDCU.64 UR6, c[0x0][0x5e8] ;  /* 0x0000bd00ff0677ac */ /* 0x000e220008000a00 */
[----:B------:R-:W-:Y:S01]  /*e7a0*/  BSSY.RECONVERGENT B6, `(.L_x_2841) ;  /* 0x00000ef000067945 */ /* 0x000fe20003800200 */
[----:B------:R-:W1:Y:S01]  /*e7b0*/  LDCU.64 UR8, c[0x0][0x5f0] ;  /* 0x0000be00ff0877ac */ /* 0x000e620008000a00 */
[----:B------:R-:W-:-:S04]  /*e7c0*/  UPRMT UR4, UR40, 0x7771, URZ ;  /* 0x0000777128047896 */ /* 0x000fc800080000ff */
[----:B------:R-:W-:Y:S01]  /*e7d0*/  UISETP.GT.AND UP0, UPT, UR4, 0x9, UPT ;  /* 0x000000090400788c */ /* 0x000fe2000bf04270 */
[----:B0-----:R-:W-:Y:S02]  /*e7e0*/  IADD3 R16, P0, PT, R16, UR6, RZ ;  /* 0x0000000610107c10 */ /* 0x001fe4000ff1e0ff */
[----:B-1234-:R-:W-:-:S03]  /*e7f0*/  IADD3 R2, P1, PT, R0, UR8, RZ ;  /* 0x0000000800027c10 */ /* 0x01efc6000ff3e0ff */
        /* <DEDUP_REMOVED lines=14> */
.L_x_2845:
[----:B------:R-:W2:Y:S02]  /*e8e0*/  LDG.E.U8 R2, desc[UR36][R2.64] ;  /* 0x0000002402027981 */ /* 0x000ea4000c1e1100 */
[----:B--2---:R0:W1:Y:S01]  /*e8f0*/  I2F.F64.U16 R18, R2 ;  /* 0x0000000200127312 */ /* 0x0040620000101800 */
[----:B------:R-:W-:Y:S05]  /*e900*/  BRA `(.L_x_2847) ;  /* 0x0000000c00607947 */ /* 0x000fea0003800000 */
.L_x_2844:
        /* <DEDUP_REMOVED lines=9> */
.L_x_2849:
[----:B------:R-:W2:Y:S02]  /*e9a0*/  LDG.E R2, desc[UR36][R2.64] ;  /* 0x0000002402027981 */ /* 0x000ea4000c1e1900 */
[----:B--2---:R0:W1:Y:S01]  /*e9b0*/  I2F.F64 R18, R2 ;  /* 0x0000000200127312 */ /* 0x0040620000201c00 */
[----:B------:R-:W-:Y:S05]  /*e9c0*/  BRA `(.L_x_2847) ;  /* 0x0000000c00307947 */ /* 0x000fea0003800000 */
.L_x_2848:
[----:B------:R-:W2:Y:S02]  /*e9d0*/  LDG.E.U16 R2, desc[UR36][R2.64] ;  /* 0x0000002402027981 */ /* 0x000ea4000c1e1500 */
[----:B--2---:R0:W1:Y:S01]  /*e9e0*/  I2F.F64.S16 R18, R2 ;  /* 0x0000000200127312 */ /* 0x0040620000101c00 */
[----:B------:R-:W-:Y:S05]  /*e9f0*/  BRA `(.L_x_2847) ;  /* 0x0000000c00247947 */ /* 0x000fea0003800000 */
.L_x_2843:
        /* <DEDUP_REMOVED lines=10> */
.L_x_2851:
[----:B------:R-:W2:Y:S02]  /*eaa0*/  LDG.E.U16 R0, desc[UR36][R2.64] ;  /* 0x0000002402007981 */ /* 0x000ea4000c1e1500 */
[----:B--2---:R-:W-:-:S05]  /*eab0*/  HADD2.F32 R0, -RZ, R0.H0_H0 ;  /* 0x20000000ff007230 */ /* 0x004fca0000004100 */
[----:B------:R-:W-:-:S04]  /*eac0*/  FMUL.FTZ R0, R0, 1 ;  /* 0x3f80000000007820 */ /* 0x000fc80000410000 */
[----:B------:R1:W2:Y:S01]  /*ead0*/  F2F.F64.F32 R18, R0 ;  /* 0x0000000000127310 */ /* 0x0002a20000201800 */
[----:B------:R-:W-:Y:S05]  /*eae0*/  BRA `(.L_x_2847) ;  /* 0x0000000800e87947 */ /* 0x000fea0003800000 */
.L_x_2850:
        /* <DEDUP_REMOVED lines=8> */
[----:B------:R-:W4:Y:S01]  /*eb70*/  F2F.F64.F32 R18, R18 ;  /* 0x0000001200127310 */ /* 0x000f220000201800 */
[----:B------:R-:W-:Y:S05]  /*eb80*/  BRA `(.L_x_2847) ;  /* 0x0000000800c07947 */ /* 0x000fea0003800000 */
.L_x_2853:
[----:B------:R-:W2:Y:S02]  /*eb90*/  LDG.E.U16 R2, desc[UR36][R2.64] ;  /* 0x0000002402027981 */ /* 0x000ea4000c1e1500 */
[----:B--2---:R-:W-:-:S05]  /*eba0*/  HADD2.F32 R0, -RZ, R2.H0_H0 ;  /* 0x20000002ff007230 */ /* 0x004fca0000004100 */
[----:B------:R-:W-:-:S04]  /*ebb0*/  FMUL.FTZ R0, R0, 1 ;  /* 0x3f80000000007820 */ /* 0x000fc80000410000 */
[----:B------:R0:W1:Y:S01]  /*ebc0*/  F2F.F64.F32 R18, R0 ;  /* 0x0000000000127310 */ /* 0x0000620000201800 */
[----:B------:R-:W-:Y:S05]  /*ebd0*/  BRA `(.L_x_2847) ;  /* 0x0000000800ac7947 */ /* 0x000fea0003800000 */
.L_x_2852:
[----:B------:R3:W5:Y:S01]  /*ebe0*/  LDG.E.64 R18, desc[UR36][R2.64] ;  /* 0x0000002402127981 */ /* 0x000762000c1e1b00 */
[----:B------:R-:W-:Y:S05]  /*ebf0*/  BRA `(.L_x_2847) ;  /* 0x0000000800a47947 */ /* 0x000fea0003800000 */
.L_x_2842:
        /* <DEDUP_REMOVED lines=13> */
.L_x_2856:
[----:B------:R0:W5:Y:S01]  /*ecd0*/  LDG.E.64 R18, desc[UR36][R2.64] ;  /* 0x0000002402127981 */ /* 0x000162000c1e1b00 */
[----:B------:R-:W-:Y:S05]  /*ece0*/  BRA `(.L_x_2847) ;  /* 0x0000000800687947 */ /* 0x000fea0003800000 */
.L_x_2855:
        /* <DEDUP_REMOVED lines=12> */
[----:B0-----:R-:W-:-:S04]  /*edb0*/  IADD3 R5, PT, PT, -R5, RZ, RZ ;  /* 0x000000ff05057210 */ /* 0x001fc80007ffe1ff */
[----:B------:R-:W-:-:S05]  /*edc0*/  VIADDMNMX.U32 R5, R5, R6, 0x4, !PT ;  /* 0x0000000405057446 */ /* 0x000fca0007800006 */
[----:B------:R-:W-:-:S05]  /*edd0*/  VIADD R5, R5, 0xfffffffc ;  /* 0xfffffffc05057836 */ /* 0x000fca0000000000 */
[C---:B------:R-:W-:Y:S02]  /*ede0*/  SHF.L.U32 R6, R4.reuse, R5, RZ ;  /* 0x0000000504067219 */ /* 0x040fe400000006ff */
[----:B------:R-:W-:Y:S01]  /*edf0*/  SHF.L.U32 R7, R5, 0x17, RZ ;  /* 0x0000001705077819 */ /* 0x000fe200000006ff */
[----:B------:R-:W-:-:S03]  /*ee00*/  VIADD R5, R4, 0x1000000 ;  /* 0x0100000004057836 */ /* 0x000fc60000000000 */
[----:B------:R-:W-:Y:S02]  /*ee10*/  LEA.HI R6, R6, -R7, RZ, 0x1c ;  /* 0x8000000706067211 */ /* 0x000fe400078fe0ff */
[----:B------:R-:W-:Y:S02]  /*ee20*/  SHF.R.S32.HI R5, RZ, 0x8, R5 ;  /* 0x00000008ff057819 */ /* 0x000fe40000011405 */
[----:B------:R-:W-:-:S04]  /*ee30*/  IADD3 R6, PT, PT, R6, 0x3c000000, RZ ;  /* 0x3c00000006067810 */ /* 0x000fc80007ffe0ff */
[----:B------:R-:W-:-:S04]  /*ee40*/  LOP3.LUT R5, R6, 0x7f800000, R5, 0xf8, !PT ;  /* 0x7f80000006057812 */ /* 0x000fc800078ef805 */
[----:B------:R-:W-:-:S04]  /*ee50*/  SEL R5, R5, RZ, P0 ;  /* 0x000000ff05057207 */ /* 0x000fc80000000000 */
[----:B------:R-:W-:-:S05]  /*ee60*/  LOP3.LUT R5, R5, 0x80000000, R0, 0xf8, !PT ;  /* 0x8000000005057812 */ /* 0x000fca00078ef800 */
[----:B------:R-:W-:-:S04]  /*ee70*/  FMUL.FTZ R5, R5, 1 ;  /* 0x3f80000005057820 */ /* 0x000fc80000410000 */
[----:B------:R0:W1:Y:S01]  /*ee80*/  F2F.F64.F32 R18, R5 ;  /* 0x0000000500127310 */ /* 0x0000620000201800 */
[----:B------:R-:W-:Y:S05]  /*ee90*/  BRA `(.L_x_2847) ;  /* 0x0000000400fc7947 */ /* 0x000fea0003800000 */
.L_x_2858:
        /* <DEDUP_REMOVED lines=14> */
.L_x_2857:
[----:B------:R-:W2:Y:S02]  /*ef80*/  LDG.E.U16 R0, desc[UR36][R2.64] ;  /* 0x0000002402007981 */ /* 0x000ea4000c1e1500 */
[----:B--2---:R-:W-:-:S04]  /*ef90*/  IMAD.U32 R0, R0, 0x10000, RZ ;  /* 0x0001000000007824 */ /* 0x004fc800078e00ff */
[----:B------:R-:W-:-:S04]  /*efa0*/  FMUL.FTZ R0, R0, 1 ;  /* 0x3f80000000007820 */ /* 0x000fc80000410000 */
[----:B------:R0:W1:Y:S01]  /*efb0*/  F2F.F64.F32 R18, R0 ;  /* 0x0000000000127310 */ /* 0x0000620000201800 */
[----:B------:R-:W-:Y:S05]  /*efc0*/  BRA `(.L_x_2847) ;  /* 0x0000000400b07947 */ /* 0x000fea0003800000 */
.L_x_2854:
        /* <DEDUP_REMOVED lines=11> */
.L_x_2861:
        /* <DEDUP_REMOVED lines=21> */
.L_x_2863:
[----:B------:R-:W-:Y:S05]  /*f1d0*/  BSYNC.RECONVERGENT B0 ;  /* 0x0000000000007941 */ /* 0x000fea0003800200 */
.L_x_2862:
[----:B------:R-:W-:Y:S02]  /*f1e0*/  SHF.L.U32 R0, R0, 0x14, RZ ;  /* 0x0000001400007819 */ /* 0x000fe400000006ff */
[----:B------:R-:W-:-:S04]  /*f1f0*/  LEA R2, R2, 0x3b800000, 0x17 ;  /* 0x3b80000002027811 */ /* 0x000fc800078eb8ff */
[----:B------:R-:W-:-:S05]  /*f200*/  LOP3.LUT R0, R2, R0, R7, 0xfe, !PT ;  /* 0x0000000002007212 */ /* 0x000fca00078efe07 */
[----:B------:R-:W-:-:S04]  /*f210*/  FMUL.FTZ R0, R0, 1 ;  /* 0x3f80000000007820 */ /* 0x000fc80000410000 */
[----:B------:R0:W1:Y:S01]  /*f220*/  F2F.F64.F32 R18, R0 ;  /* 0x0000000000127310 */ /* 0x0000620000201800 */
[----:B------:R-:W-:Y:S05]  /*f230*/  BRA `(.L_x_2847) ;  /* 0x0000000400147947 */ /* 0x000fea0003800000 */
.L_x_2860:
        /* <DEDUP_REMOVED lines=21> */
.L_x_2865:
[----:B------:R-:W-:Y:S05]  /*f390*/  BSYNC.RECONVERGENT B0 ;  /* 0x0000000000007941 */ /* 0x000fea0003800200 */
.L_x_2864:
[----:B------:R-:W-:Y:S01]  /*f3a0*/  IMAD.SHL.U32 R0, R0, 0x200000, RZ ;  /* 0x0020000000007824 */ /* 0x000fe200078e00ff */
[----:B------:R-:W-:-:S04]  /*f3b0*/  LEA R2, R2, 0x37800000, 0x17 ;  /* 0x3780000002027811 */ /* 0x000fc800078eb8ff */
[----:B------:R-:W-:-:S05]  /*f3c0*/  LOP3.LUT R0, R2, R0, R7, 0xfe, !PT ;  /* 0x0000000002007212 */ /* 0x000fca00078efe07 */
[----:B------:R-:W-:-:S04]  /*f3d0*/  FMUL.FTZ R0, R0, 1 ;  /* 0x3f80000000007820 */ /* 0x000fc80000410000 */
[----:B------:R0:W1:Y:S01]  /*f3e0*/  F2F.F64.F32 R18, R0 ;  /* 0x0000000000127310 */ /* 0x0000620000201800 */
[----:B------:R-:W-:Y:S05]  /*f3f0*/  BRA `(.L_x_2847) ;  /* 0x0000000000a47947 */ /* 0x000fea0003800000 */
.L_x_2859:
        /* <DEDUP_REMOVED lines=12> */
[----:B------:R-:W-:Y:S01]  /*f4c0*/  @P0 SHF.L.U32 R0, R0, 0x17, RZ ;  /* 0x0000001700000819 */ /* 0x000fe200000006ff */
[----:B------:R-:W-:Y:S01]  /*f4d0*/  @!P0 IMAD.MOV.U32 R18, RZ, RZ, 0x20000000 ;  /* 0x20000000ff128424 */ /* 0x000fe200078e00ff */
[----:B------:R-:W-:-:S03]  /*f4e0*/  @!P0 MOV R19, 0x7ff80000 ;  /* 0x7ff8000000138802 */ /* 0x000fc60000000f00 */
[----:B------:R-:W-:-:S04]  /*f4f0*/  @P0 FMUL.FTZ R0, R0, 1 ;  /* 0x3f80000000000820 */ /* 0x000fc80000410000 */
[----:B------:R0:W1:Y:S01]  /*f500*/  @P0 F2F.F64.F32 R18, R0 ;  /* 0x0000000000120310 */ /* 0x0000620000201800 */
[----:B------:R-:W-:Y:S05]  /*f510*/  BRA `(.L_x_2847) ;  /* 0x00000000005c7947 */ /* 0x000fea0003800000 */
.L_x_2846:
        /* <DEDUP_REMOVED lines=10> */
[----:B-1----:R-:W-:Y:S01]  /*f5c0*/  IMAD.U32 R6, RZ, RZ, UR6 ;  /* 0x00000006ff067e24 */ /* 0x002fe2000f8e00ff */
[----:B------:R-:W-:Y:S01]  /*f5d0*/  MOV R7, UR7 ;  /* 0x0000000700077c02 */ /* 0x000fe20008000f00 */
[----:B---3--:R-:W-:Y:S01]  /*f5e0*/  IMAD.U32 R10, RZ, RZ, UR8 ;  /* 0x00000008ff0a7e24 */ /* 0x008fe2000f8e00ff */
[----:B------:R-:W-:-:S07]  /*f5f0*/  MOV R11, UR9 ;  /* 0x00000009000b7c02 */ /* 0x000fce0008000f00 */
[----:B------:R-:W-:-:S07]  /*f600*/  LEPC R20, `(.L_x_2868) ;  /* 0x000000001014794e */ /* 0x000fce0000000000 */
[----:B--2---:R-:W-:Y:S05]  /*f610*/  CALL.ABS.NOINC R2 ;  /* 0x0000000002007343 */ /* 0x004fea0003c00000 */
.L_x_2868:
[----:B------:R-:W-:Y:S01]  /*f620*/  CS2R R18, SRZ ;  /* 0x0000000000127805 */ /* 0x000fe2000001ff00 */
[----:B------:R-:W-:Y:S06]  /*f630*/  BRA `(.L_x_2847) ;  /* 0x0000000000147947 */ /* 0x000fec0003800000 */
.L_x_2867:
[----:B------:R-:W2:Y:S02]  /*f640*/  LDG.E.64 R18, desc[UR36][R2.64] ;  /* 0x0000002402127981 */ /* 0x000ea4000c1e1b00 */
[----:B--2---:R-:W0:Y:S01]  /*f650*/  I2F.F64.U64 R18, R18 ;  /* 0x0000001200127312 */ /* 0x004e220000301800 */
[----:B------:R-:W-:Y:S05]  /*f660*/  BRA `(.L_x_2847) ;  /* 0x0000000000087947 */ /* 0x000fea0003800000 */
.L_x_2866:
[----:B------:R-:W2:Y:S02]  /*f670*/  LDG.E R2, desc[UR36][R2.64] ;  /* 0x0000002402027981 */ /* 0x000ea4000c1e1900 */
[----:B--2---:R0:W1:Y:S02]  /*f680*/  I2F.F64.U32 R18, R2 ;  /* 0x0000000200127312 */ /* 0x0040640000201800 */
.L_x_2847:
[----:B------:R-:W-:Y:S05]  /*f690*/  BSYNC.RECONVERGENT B6 ;  /* 0x0000000000067941 */ /* 0x000fea0003800200 */
.L_x_2841:
[----:B------:R-:W3:Y:S01]  /*f6a0*/  LDCU.64 UR6, c[0x0][0x5f8] ;  /* 0x0000bf00ff0677ac */ /* 0x000ee20008000a00 */
[----:B------:R-:W-:Y:S01]  /*f6b0*/  BSSY.RECONVERGENT B6, `(.L_x_2869) ;  /* 0x00000ec000067945 */ /* 0x000fe20003800200 */
[----:B------:R-:W-:-:S04]  /*f6c0*/  UPRMT UR4, UR40, 0x7772, URZ ;  /* 0x0000777228047896 */ /* 0x000fc800080000ff */
[----:B------:R-:W-:Y:S01]  /*f6d0*/  UISETP.GT.AND UP0, UPT, UR4, 0x9, UPT ;  /* 0x000000090400788c */ /* 0x000fe2000bf04270 */
[----:B---3--:R-:W-:-:S04]  /*f6e0*/  IADD3 R22, P0, PT, R22, UR6, RZ ;  /* 0x0000000616167c10 */ /* 0x008fc8000ff1e0ff */
        /* <DEDUP_REMOVED lines=13> */
.L_x_2873:
[----:B0-----:R-:W3:Y:S02]  /*f7c0*/  LDG.E.U8 R2, desc[UR36][R22.64] ;  /* 0x0000002416027981 */ /* 0x001ee4000c1e1100 */
[----:B---3--:R-:W0:Y:S01]  /*f7d0*/  I2F.F64.U16 R2, R2 ;  /* 0x0000000200027312 */ /* 0x008e220000101800 */
[----:B------:R-:W-:Y:S05]  /*f7e0*/  BRA `(.L_x_2875) ;  /* 0x0000000c00607947 */ /* 0x000fea0003800000 */
.L_x_2872:
        /* <DEDUP_REMOVED lines=9> */
.L_x_2877:
[----:B0-----:R-:W3:Y:S02]  /*f880*/  LDG.E R2, desc[UR36][R22.64] ;  /* 0x0000002416027981 */ /* 0x001ee4000c1e1900 */
[----:B---3--:R-:W0:Y:S01]  /*f890*/  I2F.F64 R2, R2 ;  /* 0x0000000200027312 */ /* 0x008e220000201c00 */
[----:B------:R-:W-:Y:S05]  /*f8a0*/  BRA `(.L_x_2875) ;  /* 0x0000000c00307947 */ /* 0x000fea0003800000 */
.L_x_2876:
[----:B0-----:R-:W3:Y:S02]  /*f8b0*/  LDG.E.U16 R2, desc[UR36][R22.64] ;  /* 0x0000002416027981 */ /* 0x001ee4000c1e1500 */
[----:B---3--:R-:W0:Y:S01]  /*f8c0*/  I2F.F64.S16 R2, R2 ;  /* 0x0000000200027312 */ /* 0x008e220000101c00 */
[----:B------:R-:W-:Y:S05]  /*f8d0*/  BRA `(.L_x_2875) ;  /* 0x0000000c00247947 */ /* 0x000fea0003800000 */
.L_x_2871:
        /* <DEDUP_REMOVED lines=10> */
.L_x_2879:
[----:B01----:R-:W3:Y:S02]  /*f980*/  LDG.E.U16 R0, desc[UR36][R22.64] ;  /* 0x0000002416007981 */ /* 0x003ee4000c1e1500 */
[----:B---3--:R-:W-:-:S05]  /*f990*/  HADD2.F32 R0, -RZ, R0.H0_H0 ;  /* 0x20000000ff007230 */ /* 0x008fca0000004100 */
[----:B------:R-:W-:-:S04]  /*f9a0*/  FMUL.FTZ R0, R0, 1 ;  /* 0x3f80000000007820 */ /* 0x000fc80000410000 */
[----:B------:R3:W0:Y:S01]  /*f9b0*/  F2F.F64.F32 R2, R0 ;  /* 0x0000000000027310 */ /* 0x0006220000201800 */
[----:B------:R-:W-:Y:S05]  /*f9c0*/  BRA `(.L_x_2875) ;  /* 0x0000000800e87947 */ /* 0x000fea0003800000 */
.L_x_2878:
        /* <DEDUP_REMOVED lines=10> */
.L_x_2881:
[----:B------:R-:W0:Y:S02]  /*fa70*/  LDG.E.U16 R22, desc[UR36][R22.64] ;  /* 0x0000002416167981 */ /* 0x000e24000c1e1500 */
[----:B01----:R-:W-:-:S05]  /*fa80*/  HADD2.F32 R0, -RZ, R22.H0_H0 ;  /* 0x20000016ff007230 */ /* 0x003fca0000004100 */
[----:B------:R-:W-:-:S04]  /*fa90*/  FMUL.FTZ R0, R0, 1 ;  /* 0x3f80000000007820 */ /* 0x000fc80000410000 */
[----:B------:R0:W1:Y:S01]  /*faa0*/  F2F.F64.F32 R2, R0 ;  /* 0x0000000000027310 */ /* 0x0000620000201800 */
[----:B------:R-:W-:Y:S05]  /*fab0*/  BRA `(.L_x_2875) ;  /* 0x0000000800ac7947 */ /* 0x000fea0003800000 */
.L_x_2880:
[----:B0-----:R0:W5:Y:S01]  /*fac0*/  LDG.E.64 R2, desc[UR36][R22.64] ;  /* 0x0000002416027981 */ /* 0x001162000c1e1b00 */
[----:B------:R-:W-:Y:S05]  /*fad0*/  BRA `(.L_x_2875) ;  /* 0x0000000800a47947 */ /* 0x000fea0003800000 */
.L_x_2870:
        /* <DEDUP_REMOVED lines=9> */
[----:B0-----:R-:W-:Y:S01]  /*fb70*/  IMAD.MOV.U32 R2, RZ, RZ, RZ ;  /* 0x000000ffff027224 */ /* 0x001fe200078e00ff */
[----:B---3--:R-:W-:-:S04]  /*fb80*/  ISETP.NE.AND P0, PT, R22, RZ, PT ;  /* 0x000000ff1600720c */ /* 0x008fc80003f05270 */
[----:B------:R-:W-:Y:S01]  /*fb90*/  FSEL R3, RZ, 1.875, !P0 ;  /* 0x3ff00000ff037808 */ /* 0x000fe20004000000 */
[----:B------:R-:W-:Y:S08]  /*fba0*/  BRA `(.L_x_2875) ;  /* 0x0000000800707947 */ /* 0x000ff00003800000 */
.L_x_2884:
[----:B0-----:R0:W5:Y:S01]  /*fbb0*/  LDG.E.64 R2, desc[UR36][R22.64] ;  /* 0x0000002416027981 */ /* 0x001162000c1e1b00 */
[----:B------:R-:W-:Y:S05]  /*fbc0*/  BRA `(.L_x_2875) ;  /* 0x0000000800687947 */ /* 0x000fea0003800000 */
.L_x_2883:
[----:B------:R-:W-:-:S09]  /*fbd0*/  UISETP.NE.AND UP0, UPT, UR4, 0xf, UPT ;  /* 0x0000000f0400788c */ /* 0x000fd2000bf05270 */
[----:B------:R-:W-:Y:S05]  /*fbe0*/  BRA.U !UP0, `(.L_x_2885) ;  /* 0x00000001089c7547 */ /* 0x000fea000b800000 */
[----:B------:R-:W-:-:S09]  /*fbf0*/  UISETP.NE.AND UP0, UPT, UR4, 0x17, UPT ;  /* 0x000000170400788c */ /* 0x000fd2000bf05270 */
[----:B------:R-:W-:Y:S05]  /*fc00*/  BRA.U !UP0, `(.L_x_2886) ;  /* 0x00000001085c7547 */ /* 0x000fea000b800000 */
[----:B------:R-:W-:-:S09]  /*fc10*/  UISETP.NE.AND UP0, UPT, UR4, 0x18, UPT ;  /* 0x000000180400788c */ /* 0x000fd2000bf05270 */
[----:B------:R-:W-:Y:S05]  /*fc20*/  BRA.U UP0, `(.L_x_2874) ;  /* 0x0000000500f47547 */ /* 0x000fea000b800000 */
[----:B01----:R-:W3:Y:S01]  /*fc30*/  LDG.E.U8 R0, desc[UR36][R22.64] ;  /* 0x0000002416007981 */ /* 0x003ee2000c1e1100 */
[----:B------:R-:W-:Y:S01]  /*fc40*/  IMAD.MOV.U32 R4, RZ, RZ, 0x1f ;  /* 0x0000001fff047424 */ /* 0x000fe200078e00ff */
[----:B---3--:R-:W-:-:S04]  /*fc50*/  SHF.L.U32 R0, R0, 0x18, RZ ;  /* 0x0000001800007819 */ /* 0x008fc800000006ff */
        /* <DEDUP_REMOVED lines=15> */
[----:B------:R-:W-:-:S06]  /*fd50*/  FMUL.FTZ R3, R3, 1 ;  /* 0x3f80000003037820 */ /* 0x000fcc0000410000 */
[----:B------:R-:W0:Y:S01]  /*fd60*/  F2F.F64.F32 R2, R3 ;  /* 0x0000000300027310 */ /* 0x000e220000201800 */
[----:B------:R-:W-:Y:S05]  /*fd70*/  BRA `(.L_x_2875) ;  /* 0x0000000400fc7947 */ /* 0x000fea0003800000 */
.L_x_2886:
[----:B0-----:R-:W1:Y:S02]  /*fd80*/  LDG.E.U8 R3, desc[UR36][R22.64] ;  /* 0x0000002416037981 */ /* 0x001e64000c1e1100 */
[C---:B-1----:R-:W-:Y:S01]  /*fd90*/  IMAD.SHL.U32 R0, R3.reuse, 0x2000000, RZ ;  /* 0x0200000003007824 */ /* 0x042fe200078e00ff */
        /* <DEDUP_REMOVED lines=12> */
.L_x_2885:
[----:B01----:R-:W3:Y:S02]  /*fe60*/  LDG.E.U16 R0, desc[UR36][R22.64] ;  /* 0x0000002416007981 */ /* 0x003ee4000c1e1500 */
[----:B---3--:R-:W-:-:S04]  /*fe70*/  IMAD.U32 R0, R0, 0x10000, RZ ;  /* 0x0001000000007824 */ /* 0x008fc800078e00ff */
[----:B------:R-:W-:-:S04]  /*fe80*/  FMUL.FTZ R0, R0, 1 ;  /* 0x3f80000000007820 */ /* 0x000fc80000410000 */
[----:B------:R0:W1:Y:S01]  /*fe90*/  F2F.F64.F32 R2, R0 ;  /* 0x0000000000027310 */ /* 0x0000620000201800 */
[----:B------:R-:W-:Y:S05]  /*fea0*/  BRA `(.L_x_2875) ;  /* 0x0000000400b07947 */ /* 0x000fea0003800000 */
.L_x_2882:
        /* <DEDUP_REMOVED lines=11> */
.L_x_2889:
        /* <DEDUP_REMOVED lines=21> */
.L_x_2891:
[----:B------:R-:W-:Y:S05]  /*100b0*/  BSYNC.RECONVERGENT B0 ;  /* 0x0000000000007941 */ /* 0x000fea0003800200 */
.L_x_2890:
[----:B------:R-:W-:Y:S02]  /*100c0*/  SHF.L.U32 R0, R0, 0x14, RZ ;  /* 0x0000001400007819 */ /* 0x000fe400000006ff */
[----:B------:R-:W-:-:S04]  /*100d0*/  LEA R2, R2, 0x3b800000, 0x17 ;  /* 0x3b80000002027811 */ /* 0x000fc800078eb8ff */
[----:B------:R-:W-:-:S05]  /*100e0*/  LOP3.LUT R0, R2, R0, R7, 0xfe, !PT ;  /* 0x0000000002007212 */ /* 0x000fca00078efe07 */
[----:B------:R-:W-:-:S04]  /*100f0*/  FMUL.FTZ R0, R0, 1 ;  /* 0x3f80000000007820 */ /* 0x000fc80000410000 */
[----:B------:R0:W1:Y:S01]  /*10100*/  F2F.F64.F32 R2, R0 ;  /* 0x0000000000027310 */ /* 0x0000620000201800 */
[----:B------:R-:W-:Y:S05]  /*10110*/  BRA `(.L_x_2875) ;  /* 0x0000000400147947 */ /* 0x000fea0003800000 */
.L_x_2888:
        /* <DEDUP_REMOVED lines=21> */
.L_x_2893:
[----:B------:R-:W-:Y:S05]  /*10270*/  BSYNC.RECONVERGENT B0 ;  /* 0x0000000000007941 */ /* 0x000fea0003800200 */
.L_x_2892:
[----:B------:R-:W-:Y:S01]  /*10280*/  IMAD.SHL.U32 R0, R0, 0x200000, RZ ;  /* 0x0020000000007824 */ /* 0x000fe200078e00ff */
[----:B------:R-:W-:-:S04]  /*10290*/  LEA R2, R2, 0x37800000, 0x17 ;  /* 0x3780000002027811 */ /* 0x000fc800078eb8ff */
[----:B------:R-:W-:-:S05]  /*102a0*/  LOP3.LUT R0, R2, R0, R7, 0xfe, !PT ;  /* 0x0000000002007212 */ /* 0x000fca00078efe07 */
[----:B------:R-:W-:-:S04]  /*102b0*/  FMUL.FTZ R0, R0, 1 ;  /* 0x3f80000000007820 */ /* 0x000fc80000410000 */
[----:B------:R0:W1:Y:S01]  /*102c0*/  F2F.F64.F32 R2, R0 ;  /* 0x0000000000027310 */ /* 0x0000620000201800 */
[----:B------:R-:W-:Y:S05]  /*102d0*/  BRA `(.L_x_2875) ;  /* 0x0000000000a47947 */ /* 0x000fea0003800000 */
.L_x_2887:
[----:B------:R-:W-:-:S09]  /*102e0*/  UISETP.NE.AND UP0, UPT, UR4, 0x1c, UPT ;  /* 0x0000001c0400788c */ /* 0x000fd2000bf05270 */
[----:B------:R-:W-:Y:S05]  /*102f0*/  BRA.U !UP0, `(.L_x_2894) ;  /* 0x0000000108947547 */ /* 0x000fea000b800000 */
[----:B------:R-:W-:-:S09]  /*10300*/  UISETP.NE.AND UP0, UPT, UR4, 0x1d, UPT ;  /* 0x0000001d0400788c */ /* 0x000fd2000bf05270 */
[----:B------:R-:W-:Y:S05]  /*10310*/  BRA.U !UP0, `(.L_x_2895) ;  /* 0x0000000108807547 */ /* 0x000fea000b800000 */
[----:B------:R-:W-:-:S09]  /*10320*/  UISETP.NE.AND UP0, UPT, UR4, 0x2c, UPT ;  /* 0x0000002c0400788c */ /* 0x000fd2000bf05270 */
[----:B------:R-:W-:Y:S05]  /*10330*/  BRA.U UP0, `(.L_x_2874) ;  /* 0x0000000100307547 */ /* 0x000fea000b800000 */
[----:B01----:R-:W3:Y:S01]  /*10340*/  LDG.E.U8 R0, desc[UR36][R22.64] ;  /* 0x0000002416007981 */ /* 0x003ee2000c1e1100 */
[----:B------:R-:W-:Y:S02]  /*10350*/  HFMA2 R2, -RZ, RZ, 0, 0 ;  /* 0x00000000ff027431 */ /* 0x000fe400000001ff */
[----:B------:R-:W-:Y:S01]  /*10360*/  IMAD.MOV.U32 R3, RZ, RZ, 0x38000000 ;  /* 0x38000000ff037424 */ /* 0x000fe200078e00ff */
[----:B---3--:R-:W-:-:S13]  /*10370*/  ISETP.NE.AND P0, PT, R0, RZ, PT ;  /* 0x000000ff0000720c */ /* 0x008fda0003f05270 */
        /* <DEDUP_REMOVED lines=8> */
.L_x_2874:
[----:B0-----:R-:W-:Y:S01]  /*10400*/  MOV R2, 0x0 ;  /* 0x0000000000027802 */ /* 0x001fe20000000f00 */
[----:B------:R-:W0:Y:S01]  /*10410*/  LDCU.64 UR4, c[0x4][0x128] ;  /* 0x01002500ff0477ac */ /* 0x000e220008000a00 */
[----:B------:R-:W-:Y:S02]  /*10420*/  HFMA2 R12, -RZ, RZ, 0, 5.9604644775390625e-08 ;  /* 0x00000001ff0c7431 */ /* 0x000fe400000001ff */
[----:B------:R-:W-:Y:S01]  /*10430*/  IMAD.MOV.U32 R8, RZ, RZ, 0x4e ;  /* 0x0000004eff087424 */ /* 0x000fe200078e00ff */
[----:B------:R-:W3:Y:S01]  /*10440*/  LDCU.64 UR6, c[0x4][0x130] ;  /* 0x01002600ff0677ac */ /* 0x000ee20008000a00 */
[----:B------:R-:W1:Y:S01]  /*10450*/  LDC.64 R2, c[0x4][R2] ;  /* 0x0100000002027b82 */ /* 0x000e620000000a00 */
[----:B------:R-:W-:Y:S01]  /*10460*/  IMAD.MOV.U32 R13, RZ, RZ, RZ ;  /* 0x000000ffff0d7224 */ /* 0x000fe200078e00ff */
[----:B------:R-:W2:Y:S01]  /*10470*/  LDCU.64 UR8, c[0x4][0x8] ;  /* 0x01000100ff0877ac */ /* 0x000ea20008000a00 */
[----:B0-----:R-:W-:Y:S01]  /*10480*/  IMAD.U32 R4, RZ, RZ, UR4 ;  /* 0x00000004ff047e24 */ /* 0x001fe2000f8e00ff */
[----:B------:R-:W-:Y:S01]  /*10490*/  MOV R5, UR5 ;  /* 0x0000000500057c02 */ /* 0x000fe20008000f00 */
[----:B---3--:R-:W-:Y:S01]  /*104a0*/  IMAD.U32 R6, RZ, RZ, UR6 ;  /* 0x00000006ff067e24 */ /* 0x008fe2000f8e00ff */
[----:B------:R-:W-:Y:S01]  /*104b0*/  MOV R7, UR7 ;  /* 0x0000000700077c02 */ /* 0x000fe20008000f00 */
[----:B--2---:R-:W-:Y:S01]  /*104c0*/  IMAD.U32 R10, RZ, RZ, UR8 ;  /* 0x00000008ff0a7e24 */ /* 0x004fe2000f8e00ff */
[----:B------:R-:W-:-:S07]  /*104d0*/  MOV R11, UR9 ;  /* 0x00000009000b7c02 */ /* 0x000fce0008000f00 */
[----:B------:R-:W-:-:S07]  /*104e0*/  LEPC R20, `(.L_x_2896) ;  /* 0x000000001014794e */ /* 0x000fce0000000000 */
[----:B-1--45:R-:W-:Y:S05]  /*104f0*/  CALL.ABS.NOINC R2 ;  /* 0x0000000002007343 */ /* 0x032fea0003c00000 */
.L_x_2896:
[----:B------:R-:W-:Y:S01]  /*10500*/  CS2R R2, SRZ ;  /* 0x0000000000027805 */ /* 0x000fe2000001ff00 */
[----:B------:R-:W-:Y:S06]  /*10510*/  BRA `(.L_x_2875) ;  /* 0x0000000000147947 */ /* 0x000fec0003800000 */
.L_x_2895:
[----:B0-----:R-:W3:Y:S02]  /*10520*/  LDG.E.64 R2, desc[UR36][R22.64] ;  /* 0x0000002416027981 */ /* 0x001ee4000c1e1b00 */
[----:B---3--:R-:W0:Y:S01]  /*10530*/  I2F.F64.U64 R2, R2 ;  /* 0x0000000200027312 */ /* 0x008e220000301800 */
[----:B------:R-:W-:Y:S05]  /*10540*/  BRA `(.L_x_2875) ;  /* 0x0000000000087947 */ /* 0x000fea0003800000 */
.L_x_2894:
[----:B0-----:R-:W3:Y:S02]  /*10550*/  LDG.E R2, desc[UR36][R22.64] ;  /* 0x0000002416027981 */ /* 0x001ee4000c1e1900 */
[----:B---3--:R-:W0:Y:S02]  /*10560*/  I2F.F64.U32 R2, R2 ;  /* 0x0000000200027312 */ /* 0x008e240000201800 */
.L_x_2875:
[----:B------:R-:W-:Y:S05]  /*10570*/  BSYNC.RECONVERGENT B6 ;  /* 0x0000000000067941 */ /* 0x000fea0003800200 */
.L_x_2869:
[----:B------:R-:W-:Y:S01]  /*10580*/  UMOV UR4, 0x60000000 ;  /* 0x6000000000047882 */ /* 0x000fe20000000000 */
[----:B------:R-:W-:Y:S01]  /*10590*/  UMOV UR5, 0x3fc55555 ;  /* 0x3fc5555500057882 */ /* 0x000fe20000000000 */
[----:B01---5:R-:W-:Y:S02]  /*105a0*/  DSETP.GEU.AND P0, PT, |R2|, 3, PT ;  /* 0x400800000200742a */ /* 0x023fe40003f0e200 */
[----:B--2-4-:R-:W-:Y:S01]  /*105b0*/  DMUL R18, R18, UR4 ;  /* 0x0000000412127c28 */ /* 0x014fe20008000000 */
[----:B------:R-:W-:-:S04]  /*105c0*/  ULOP3.LUT UR4, UR40, 0xff, URZ, 0xc0, !UPT ;  /* 0x000000ff28047892 */ /* 0x000fc8000f8ec0ff */
[----:B------:R-:W-:-:S05]  /*105d0*/  UISETP.GT.AND UP0, UPT, UR4, 0x9, UPT ;  /* 0x000000090400788c */ /* 0x000fca000bf04270 */
[----:B------:R-:W-:Y:S02]  /*105e0*/  FSEL R4, R18, RZ, !P0 ;  /* 0x000000ff12047208 */ /* 0x000fe40004000000 */
[----:B------:R-:W-:Y:S02]  /*105f0*/  FSEL R5, R19, RZ, !P0 ;  /* 0x000000ff13057208 */ /* 0x000fe40004000000 */
        /* <DEDUP_REMOVED lines=10> */
[----:B0-----:R-:W-:Y:S01]  /*106a0*/  STG.E.U8 desc[UR36][R16.64], R5 ;  /* 0x0000000510007986 */ /* 0x001fe2000c101124 */
[----:B------:R-:W-:Y:S05]  /*106b0*/  EXIT ;  /* 0x000000000000794d */ /* 0x000fea0003800000 */
.L_x_2900:
[----:B------:R-:W0:Y:S02]  /*106c0*/  F2I.S64.F64.TRUNC R4, R4 ;  /* 0x0000000400047311 */ /* 0x000e24000030d900 */
[----:B0-----:R-:W-:-:S05]  /*106d0*/  MOV R3, R4 ;  /* 0x0000000400037202 */ /* 0x001fca0000000f00 */
[----:B------:R-:W-:Y:S01]  /*106e0*/  STG.E.U8 desc[UR36][R16.64], R3 ;  /* 0x0000000310007986 */ /* 0x000fe2000c101124 */
[----:B------:R-:W-:Y:S05]  /*106f0*/  EXIT ;  /* 0x000000000000794d */ /* 0x000fea0003800000 */
.L_x_2899:
[----:B------:R-:W-:-:S09]  /*10700*/  UISETP.NE.AND UP0, UPT, UR4, 0x2, UPT ;  /* 0x000000020400788c */ /* 0x000fd2000bf05270 */
[----:B------:R-:W-:Y:S05]  /*10710*/  BRA.U !UP0, `(.L_x_2902) ;  /* 0x0000000108287547 */ /* 0x000fea000b800000 */
[----:B------:R-:W-:-:S09]  /*10720*/  UISETP.NE.AND UP0, UPT, UR4, 0x3, UPT ;  /* 0x000000030400788c */ /* 0x000fd2000bf05270 */
[----:B------:R-:W-:Y:S05]  /*10730*/  BRA.U !UP0, `(.L_x_2903) ;  /* 0x0000000108147547 */ /* 0x000fea000b800000 */
[----:B------:R-:W-:-:S09]  /*10740*/  UISETP.NE.AND UP0, UPT, UR4, 0x4, UPT ;  /* 0x000000040400788c */ /* 0x000fd2000bf05270 */
[----:B------:R-:W-:Y:S05]  /*10750*/  BRA.U UP0, `(.L_x_2901) ;  /* 0x0000000900b47547 */ /* 0x000fea000b800000 */
[----:B------:R-:W0:Y:S02]  /*10760*/  F2I.S64.F64.TRUNC R4, R4 ;  /* 0x0000000400047311 */ /* 0x000e24000030d900 */
[----:B0-----:R-:W-:Y:S01]  /*10770*/  STG.E.64 desc[UR36][R16.64], R4 ;  /* 0x0000000410007986 */ /* 0x001fe2000c101b24 */
[----:B------:R-:W-:Y:S05]  /*10780*/  EXIT ;  /* 0x000000000000794d */ /* 0x000fea0003800000 */
.L_x_2903:
[----:B------:R-:W0:Y:S02]  /*10790*/  F2I.F64.TRUNC R5, R4 ;  /* 0x0000000400057311 */ /* 0x000e24000030d100 */
[----:B0-----:R-:W-:Y:S01]  /*107a0*/  STG.E desc[UR36][R16.64], R5 ;  /* 0x0000000510007986 */ /* 0x001fe2000c101924 */
[----:B------:R-:W-:Y:S05]  /*107b0*/  EXIT ;  /* 0x000000000000794d */ /* 0x000fea0003800000 */
.L_x_2902:
[----:B------:R-:W0:Y:S02]  /*107c0*/  F2I.F64.TRUNC R5, R4 ;  /* 0x0000000400057311 */ /* 0x000e24000030d100 */
[----:B0-----:R-:W-:Y:S01]  /*107d0*/  STG.E.U16 desc[UR36][R16.64], R5 ;  /* 0x0000000510007986 */ /* 0x001fe2000c101524 */
[----:B------:R-:W-:Y:S05]  /*107e0*/  EXIT ;  /* 0x000000000000794d */ /* 0x000fea0003800000 */
.L_x_2898:
        /* <DEDUP_REMOVED lines=11> */
[----:B------:R-:W-:Y:S01]  /*108a0*/  STG.E desc[UR36][R16.64], R3 ;  /* 0x0000000310007986 */ /* 0x000fe2000c101924 */
[----:B------:R-:W-:Y:S05]  /*108b0*/  EXIT ;  /* 0x000000000000794d */ /* 0x000fea0003800000 */
.L_x_2905:
[----:B------:R-:W-:Y:S01]  /*108c0*/  UMOV UR4, 0xf0000000 ;  /* 0xf000000000047882 */ /* 0x000fe20000000000 */
[----:B------:R-:W-:Y:S01]  /*108d0*/  UMOV UR5, 0x380fffff ;  /* 0x380fffff00057882 */ /* 0x000fe20000000000 */
[----:B---3--:R-:W0:Y:S01]  /*108e0*/  F2F.F32.F64 R0, R4 ;  /* 0x0000000400007310 */ /* 0x008e220000301000 */
[----:B------:R-:W-:-:S14]  /*108f0*/  DSETP.GEU.AND P0, PT, |R4|, UR4, PT ;  /* 0x0000000404007e2a */ /* 0x000fdc000bf0e200 */
[----:B0-----:R-:W-:-:S05]  /*10900*/  @!P0 FMUL R0, R0, 1.175494350822287508e-38 ;  /* 0x0080000000008820 */ /* 0x001fca0000400000 */
[----:B------:R-:W-:-:S05]  /*10910*/  F2FP.F16.F32.PACK_AB R0, RZ, R0 ;  /* 0x00000000ff00723e */ /* 0x000fca00000000ff */
[----:B------:R-:W-:Y:S01]  /*10920*/  STG.E.U16 desc[UR36][R16.64], R0 ;  /* 0x0000000010007986 */ /* 0x000fe2000c101524 */
[----:B------:R-:W-:Y:S05]  /*10930*/  EXIT ;  /* 0x000000000000794d */ /* 0x000fea0003800000 */
.L_x_2904:
        /* <DEDUP_REMOVED lines=12> */
[----:B------:R-:W-:Y:S01]  /*10a00*/  STG.E.64 desc[UR36][R16.64], R2 ;  /* 0x0000000210007986 */ /* 0x000fe2000c101b24 */
[----:B------:R-:W-:Y:S05]  /*10a10*/  EXIT ;  /* 0x000000000000794d */ /* 0x000fea0003800000 */
.L_x_2907:
[----:B------:R-:W-:Y:S01]  /*10a20*/  UMOV UR4, 0xf0000000 ;  /* 0xf000000000047882 */ /* 0x000fe20000000000 */
[----:B------:R-:W-:Y:S01]  /*10a30*/  UMOV UR5, 0x380fffff ;  /* 0x380fffff00057882 */ /* 0x000fe20000000000 */
[----:B---3--:R-:W0:Y:S01]  /*10a40*/  F2F.F32.F64 R0, R4 ;  /* 0x0000000400007310 */ /* 0x008e220000301000 */
[----:B------:R-:W-:-:S14]  /*10a50*/  DSETP.GEU.AND P0, PT, |R4|, UR4, PT ;  /* 0x0000000404007e2a */ /* 0x000fdc000bf0e200 */
[----:B0-----:R-:W-:-:S05]  /*10a60*/  @!P0 FMUL R0, R0, 1.175494350822287508e-38 ;  /* 0x0080000000008820 */ /* 0x001fca0000400000 */
[----:B------:R-:W-:-:S04]  /*10a70*/  F2FP.F16.F32.PACK_AB R3, RZ, R0 ;  /* 0x00000000ff03723e */ /* 0x000fc800000000ff */
[----:B------:R-:W-:-:S05]  /*10a80*/  PRMT R3, R3, 0x5410, RZ ;  /* 0x0000541003037816 */ /* 0x000fca00000000ff */
[----:B------:R-:W-:Y:S01]  /*10a90*/  STG.E desc[UR36][R16.64], R3 ;  /* 0x0000000310007986 */ /* 0x000fe2000c101924 */
[----:B------:R-:W-:Y:S05]  /*10aa0*/  EXIT ;  /* 0x000000000000794d */ /* 0x000fea0003800000 */
.L_x_2906:
[----:B------:R-:W-:Y:S01]  /*10ab0*/  STG.E.64 desc[UR36][R16.64], R4 ;  /* 0x0000000410007986 */ /* 0x000fe2000c101b24 */
[----:B------:R-:W-:Y:S05]  /*10ac0*/  EXIT ;  /* 0x000000000000794d */ /* 0x000fea0003800000 */
.L_x_2897:
        /* <DEDUP_REMOVED lines=11> */
[----:B0-----:R-:W-:Y:S01]  /*10b80*/  STG.E.U16 desc[UR36][R16.64], R5 ;  /* 0x0000000510007986 */ /* 0x001fe2000c101524 */
[----:B------:R-:W-:Y:S05]  /*10b90*/  EXIT ;  /* 0x000000000000794d */ /* 0x000fea0003800000 */
.L_x_2911:
        /* <DEDUP_REMOVED lines=11> */
[----:B---3--:R-:W-:-:S04]  /*10c50*/  @P0 SHF.R.U32.HI R0, RZ, 0x14, R3 ;  /* 0x00000014ff000819 */ /* 0x008fc80000011603 */
        /* <DEDUP_REMOVED lines=9> */
.L_x_2914:
[----:B------:R-:W-:-:S04]  /*10cf0*/  SHF.R.U32.HI R3, RZ, 0x18, R3 ;  /* 0x00000018ff037819 */ /* 0x000fc80000011603 */
[----:B------:R-:W-:-:S04]  /*10d00*/  LOP3.LUT R0, R0, 0x80, R3, 0xf8, !PT ;  /* 0x0000008000007812 */ /* 0x000fc800078ef803 */
[----:B------:R-:W-:-:S07]  /*10d10*/  PRMT R8, R0, 0x7610, R8 ;  /* 0x0000761000087816 */ /* 0x000fce0000000008 */
.L_x_2913:
[----:B------:R-:W-:Y:S05]  /*10d20*/  BSYNC.RECONVERGENT B0 ;  /* 0x0000000000007941 */ /* 0x000fea0003800200 */
.L_x_2912:
[----:B------:R-:W-:Y:S01]  /*10d30*/  STG.E.U8 desc[UR36][R16.64], R8 ;  /* 0x0000000810007986 */ /* 0x000fe2000c101124 */
[----:B------:R-:W-:Y:S05]  /*10d40*/  EXIT ;  /* 0x000000000000794d */ /* 0x000fea0003800000 */
.L_x_2910:
        /* <DEDUP_REMOVED lines=21> */
.L_x_2917:
[----:B------:R-:W-:-:S04]  /*10ea0*/  SHF.R.U32.HI R3, RZ, 0x18, R3 ;  /* 0x00000018ff037819 */ /* 0x000fc80000011603 */
[----:B------:R-:W-:-:S04]  /*10eb0*/  LOP3.LUT R0, R0, 0x80, R3, 0xf8, !PT ;  /* 0x0000008000007812 */ /* 0x000fc800078ef803 */
[----:B------:R-:W-:-:S07]  /*10ec0*/  PRMT R8, R0, 0x7610, R8 ;  /* 0x0000761000087816 */ /* 0x000fce0000000008 */
.L_x_2916:
[----:B------:R-:W-:Y:S05]  /*10ed0*/  BSYNC.RECONVERGENT B0 ;  /* 0x0000000000007941 */ /* 0x000fea0003800200 */
.L_x_2915:
[----:B------:R-:W-:Y:S01]  /*10ee0*/  STG.E.U8 desc[UR36][R16.64], R8 ;  /* 0x0000000810007986 */ /* 0x000fe2000c101124 */
[----:B------:R-:W-:Y:S05]  /*10ef0*/  EXIT ;  /* 0x000000000000794d */ /* 0x000fea0003800000 */
.L_x_2909:
        /* <DEDUP_REMOVED lines=11> */
[----:B------:R-:W-:-:S04]  /*10fb0*/  SHF.R.U32.HI R2, RZ, 0x17, R6 ;  /* 0x00000017ff027819 */ /* 0x000fc80000011606 */
[----:B------:R-:W-:-:S04]  /*10fc0*/  LOP3.LUT R3, R2, 0xff, RZ, 0xc0, !PT ;  /* 0x000000ff02037812 */ /* 0x000fc800078ec0ff */
[----:B------:R-:W-:-:S13]  /*10fd0*/  ISETP.NE.AND P1, PT, R3, 0xff, PT ;  /* 0x000000ff0300780c */ /* 0x000fda0003f25270 */
[--C-:B---3--:R-:W-:Y:S02]  /*10fe0*/  @P1 SHF.R.U32.HI R0, RZ, 0x16, R6.reuse ;  /* 0x00000016ff001819 */ /* 0x108fe40000011606 */
[----:B------:R-:W-:Y:S01]  /*10ff0*/  @P1 LOP3.LUT P0, RZ, R3, 0x3fffff, R6, 0xf8, !PT ;  /* 0x003fffff03ff1812 */ /* 0x000fe2000780f806 */
[----:B------:R-:W-:Y:S01]  /*11000*/  HFMA2 R3, -RZ, RZ, 0, 1.5199184417724609375e-05 ;  /* 0x000000ffff037431 */ /* 0x000fe200000001ff */
[----:B------:R-:W-:-:S04]  /*11010*/  @P1 LOP3.LUT R0, R0, 0x1, RZ, 0xc0, !PT ;  /* 0x0000000100001812 */ /* 0x000fc800078ec0ff */
[----:B------:R-:W-:Y:S01]  /*11020*/  @P1 ISETP.EQ.U32.AND P2, PT, R0, 0x1, P0 ;  /* 0x000000010000180c */ /* 0x000fe20000742070 */
[----:B------:R-:W-:Y:S01]  /*11030*/  @P1 VIADD R0, R2, 0x1 ;  /* 0x0000000102001836 */ /* 0x000fe20000000000 */
[----:B------:R-:W-:Y:S02]  /*11040*/  PLOP3.LUT P0, PT, PT, PT, PT, 0x80, 0x8 ;  /* 0x000000000008781c */ /* 0x000fe40003f0f070 */
[----:B------:R-:W-:-:S13]  /*11050*/  @P1 PLOP3.LUT P0, PT, P2, PT, PT, 0x80, 0x8 ;  /* 0x000000000008181c */ /* 0x000fda000170f070 */
[----:B------:R-:W-:-:S05]  /*11060*/  @!P0 IADD3 R0, PT, PT, R2, RZ, RZ ;  /* 0x000000ff02008210 */ /* 0x000fca0007ffe0ff */
[----:B------:R-:W-:-:S05]  /*11070*/  @P1 IMAD.MOV.U32 R3, RZ, RZ, R0 ;  /* 0x000000ffff031224 */ /* 0x000fca00078e0000 */
[----:B------:R-:W-:Y:S01]  /*11080*/  STG.E.U8 desc[UR36][R16.64], R3 ;  /* 0x0000000310007986 */ /* 0x000fe2000c101124 */
[----:B------:R-:W-:Y:S05]  /*11090*/  EXIT ;  /* 0x000000000000794d */ /* 0x000fea0003800000 */
.L_x_2919:
[----:B------:R-:W0:Y:S02]  /*110a0*/  F2I.U64.F64.TRUNC R4, R4 ;  /* 0x0000000400047311 */ /* 0x000e24000030d800 */
[----:B0-----:R-:W-:Y:S01]  /*110b0*/  STG.E.64 desc[UR36][R16.64], R4 ;  /* 0x0000000410007986 */ /* 0x001fe2000c101b24 */
[----:B------:R-:W-:Y:S05]  /*110c0*/  EXIT ;  /* 0x000000000000794d */ /* 0x000fea0003800000 */
.L_x_2918:
[----:B------:R-:W0:Y:S02]  /*110d0*/  F2I.U32.F64.TRUNC R5, R4 ;  /* 0x0000000400057311 */ /* 0x000e24000030d000 */
[----:B0-----:R-:W-:Y:S01]  /*110e0*/  STG.E desc[UR36][R16.64], R5 ;  /* 0x0000000510007986 */ /* 0x001fe2000c101924 */
[----:B------:R-:W-:Y:S05]  /*110f0*/  EXIT ;  /* 0x000000000000794d */ /* 0x000fea0003800000 */
.L_x_2908:
        /* <DEDUP_REMOVED lines=8> */
[----:B------:R-:W-:Y:S01]  /*11180*/  STG.E.U8 desc[UR36][R16.64], R3 ;  /* 0x0000000310007986 */ /* 0x000fe2000c101124 */
[----:B------:R-:W-:Y:S05]  /*11190*/  EXIT ;  /* 0x000000000000794d */ /* 0x000fea0003800000 */
.L_x_2921:
[----:B------:R-:W-:-:S05]  /*111a0*/  CS2R R6, SRZ ;  /* 0x0000000000067805 */ /* 0x000fca000001ff00 */
[----:B------:R-:W-:Y:S01]  /*111b0*/  STG.E.128 desc[UR36][R16.64], R4 ;  /* 0x0000000410007986 */ /* 0x000fe2000c101d24 */
[----:B------:R-:W-:Y:S05]  /*111c0*/  EXIT ;  /* 0x000000000000794d */ /* 0x000fea0003800000 */
.L_x_2920:
[----:B------:R-:W-:-:S09]  /*111d0*/  UISETP.NE.AND UP0, UPT, UR4, 0xf, UPT ;  /* 0x0000000f0400788c */ /* 0x000fd2000bf05270 */
[----:B------:R-:W-:Y:S05]  /*111e0*/  BRA.U !UP0, `(.L_x_2922) ;  /* 0x0000000508087547 */ /* 0x000fea000b800000 */
[----:B------:R-:W-:-:S09]  /*111f0*/  UISETP.NE.AND UP0, UPT, UR4, 0x17, UPT ;  /* 0x000000170400788c */ /* 0x000fd2000bf05270 */
[----:B------:R-:W-:Y:S05]  /*11200*/  BRA.U !UP0, `(.L_x_2923) ;  /* 0x0000000108a07547 */ /* 0x000fea000b800000 */
[----:B------:R-:W-:-:S09]  /*11210*/  UISETP.NE.AND UP0, UPT, UR4, 0x18, UPT ;  /* 0x000000180400788c */ /* 0x000fd2000bf05270 */
[----:B------:R-:W-:Y:S05]  /*11220*/  BRA.U !UP0, `(.L_x_2924) ;  /* 0x0000000108447547 */ /* 0x000fea000b800000 */
.L_x_2901:
[----:B---3--:R-:W-:Y:S01]  /*11230*/  MOV R0, 0x0 ;  /* 0x0000000000007802 */ /* 0x008fe20000000f00 */
        /* <DEDUP_REMOVED lines=15> */
.L_x_2925:
[----:B------:R-:W-:Y:S05]  /*11330*/  EXIT ;  /* 0x000000000000794d */ /* 0x000fea0003800000 */
.L_x_2924:
[----:B------:R-:W-:Y:S01]  /*11340*/  UMOV UR4, 0xf0000000 ;  /* 0xf000000000047882 */ /* 0x000fe20000000000 */
[----:B------:R-:W-:Y:S01]  /*11350*/  UMOV UR5, 0x380fffff ;  /* 0x380fffff00057882 */ /* 0x000fe20000000000 */
[----:B------:R-:W0:Y:S01]  /*11360*/  F2F.F32.F64 R7, R4 ;  /* 0x0000000400077310 */ /* 0x000e220000301000 */
[----:B------:R-:W-:Y:S01]  /*11370*/  DSETP.GEU.AND P0, PT, |R4|, UR4, PT ;  /* 0x0000000404007e2a */ /* 0x000fe2000bf0e200 */
[----:B------:R-:W-:Y:S01]  /*11380*/  BSSY.RECONVERGENT B0, `(.L_x_2926) ;  /* 0x000000d000007945 */ /* 0x000fe20003800200 */
[----:B---3--:R-:W-:-:S12]  /*11390*/  IMAD.MOV.U32 R0, RZ, RZ, 0x7f ;  /* 0x0000007fff007424 */ /* 0x008fd800078e00ff */
        /* <DEDUP_REMOVED lines=11> */
.L_x_2927:
[----:B------:R-:W-:Y:S05]  /*11450*/  BSYNC.RECONVERGENT B0 ;  /* 0x0000000000007941 */ /* 0x000fea0003800200 */
.L_x_2926:
[----:B------:R-:W-:-:S05]  /*11460*/  LOP3.LUT R3, R0, 0x80, R3, 0xf8, !PT ;  /* 0x0000008000037812 */ /* 0x000fca00078ef803 */
[----:B------:R-:W-:Y:S01]  /*11470*/  STG.E.U8 desc[UR36][R16.64], R3 ;  /* 0x0000000310007986 */ /* 0x000fe2000c101124 */
[----:B------:R-:W-:Y:S05]  /*11480*/  EXIT ;  /* 0x000000000000794d */ /* 0x000fea0003800000 */
.L_x_2923:
        /* <DEDUP_REMOVED lines=13> */
[----:B------:R-:W-:Y:S01]  /*11560*/  @P0 SHF.R.U32.HI R0, RZ, 0x15, R0 ;  /* 0x00000015ff000819 */ /* 0x000fe20000011600 */
[----:B------:R-:W-:Y:S01]  /*11570*/  @!P0 FADD.FTZ R0, R2, 128 ;  /* 0x4300000002008421 */ /* 0x000fe20000010000 */
[----:B------:R-:W-:Y:S06]  /*11580*/  BRA `(.L_x_2930) ;  /* 0x00000000000c7947 */ /* 0x000fec0003800000 */
.L_x_2929:
[----:B------:R-:W-:Y:S02]  /*11590*/  ISETP.GT.U32.AND P0, PT, R2, 0x7f800000, PT ;  /* 0x7f8000000200780c */ /* 0x000fe40003f04070 */
[----:B---3--:R-:W-:-:S04]  /*115a0*/  MOV R0, 0x7f ;  /* 0x0000007f00007802 */ /* 0x008fc80000000f00 */
[----:B------:R-:W-:-:S07]  /*115b0*/  SEL R0, R0, 0x7c, P0 ;  /* 0x0000007c00007807 */ /* 0x000fce0000000000 */
.L_x_2930:
[----:B------:R-:W-:Y:S05]  /*115c0*/  BSYNC.RECONVERGENT B0 ;  /* 0x0000000000007941 */ /* 0x000fea0003800200 */
.L_x_2928:
[----:B------:R-:W-:-:S04]  /*115d0*/  SHF.R.U32.HI R3, RZ, 0x18, R3 ;  /* 0x00000018ff037819 */ /* 0x000fc80000011603 */
[----:B------:R-:W-:-:S05]  /*115e0*/  LOP3.LUT R3, R0, 0x80, R3, 0xf8, !PT ;  /* 0x0000008000037812 */ /* 0x000fca00078ef803 */
[----:B------:R-:W-:Y:S01]  /*115f0*/  STG.E.U8 desc[UR36][R16.64], R3 ;  /* 0x0000000310007986 */ /* 0x000fe2000c101124 */
[----:B------:R-:W-:Y:S05]  /*11600*/  EXIT ;  /* 0x000000000000794d */ /* 0x000fea0003800000 */
.L_x_2922:
[----:B------:R-:W-:Y:S01]  /*11610*/  UMOV UR4, 0xf0000000 ;  /* 0xf000000000047882 */ /* 0x000fe20000000000 */
[----:B------:R-:W-:Y:S01]  /*11620*/  UMOV UR5, 0x380fffff ;  /* 0x380fffff00057882 */ /* 0x000fe20000000000 */
[----:B---3--:R-:W0:Y:S01]  /*11630*/  F2F.F32.F64 R0, R4 ;  /* 0x0000000400007310 */ /* 0x008e220000301000 */
[----:B------:R-:W-:-:S14]  /*11640*/  DSETP.GEU.AND P0, PT, |R4|, UR4, PT ;  /* 0x0000000404007e2a */ /* 0x000fdc000bf0e200 */
[----:B0-----:R-:W-:-:S05]  /*11650*/  @!P0 FMUL R0, R0, 1.175494350822287508e-38 ;  /* 0x0080000000008820 */ /* 0x001fca0000400000 */
[----:B------:R-:W-:-:S05]  /*11660*/  F2FP.BF16.F32.PACK_AB R0, RZ, R0 ;  /* 0x00000000ff00723e */ /* 0x000fca00000010ff */
[----:B------:R-:W-:Y:S01]  /*11670*/  STG.E.U16 desc[UR36][R16.64], R0 ;  /* 0x0000000010007986 */ /* 0x000fe2000c101524 */
[----:B------:R-:W-:Y:S05]  /*11680*/  EXIT ;  /* 0x000000000000794d */ /* 0x000fea0003800000 */
.L_x_2931:
        /* <DEDUP_REMOVED lines=15> */
.L_x_5922:


//--------------------- .text._ZN2at6native27unrolled_elementwise_kernelIZZZNS0_68_GLOBAL__N__08176361_30_ActivationHardsigmoidKernel_cu_1520ed90_310227hardsigmoid_backward_kernelERNS_18TensorIteratorBaseEENKUlvE_clEvENKUlvE_clEvEUlddE_St5arrayIPcLm3EELi4E23TrivialOffsetCalculatorILi2EjESB_ILi1EjENS0_6memory12LoadWithCastILi2EEENSE_13StoreWithCastILi1EEEEEviT_T0_T2_T3_T4_T5_ --------------------------
	.section	.text._ZN2at6native27unrolled_elementwise_kernelIZZZNS0_68_GLOBAL__N__08176361_30_ActivationHardsigmoidKernel_cu_1520ed90_310227hardsigmoid_backward_kernelERNS_18TensorIteratorBaseEENKUlvE_clEvENKUlvE_clEvEUlddE_St5arrayIPcLm3EELi4E23TrivialOffsetCalculatorILi2EjESB_ILi1EjENS0_6memory12LoadWithCastILi2EEENSE_13StoreWithCastILi1EEEEEviT_T0_T2_T3_T4_T5_,"ax",@progbits
	.align	128
        .global         _ZN2at6native27unrolled_elementwise_kernelIZZZNS0_68_GLOBAL__N__08176361_30_ActivationHardsigmoidKernel_cu_1520ed90_310227hardsigmoid_backward_kernelERNS_18TensorIteratorBaseEENKUlvE_clEvENKUlvE_clEvEUlddE_St5arrayIPcLm3EELi4E23TrivialOffsetCalculatorILi2EjESB_ILi1EjENS0_6memory12LoadWithCastILi2EEENSE_13StoreWithCastILi1EEEEEviT_T0_T2_T3_T4_T5_
        .type           _ZN2at6native27unrolled_elementwise_kernelIZZZNS0_68_GLOBAL__N__08176361_30_ActivationHardsigmoidKernel_cu_1520ed90_310227hardsigmoid_backward_kernelERNS_18TensorIteratorBaseEENKUlvE_clEvENKUlvE_clEvEUlddE_St5arrayIPcLm3EELi4E23TrivialOffsetCalculatorILi2EjESB_ILi1EjENS0_6memory12LoadWithCastILi2EEENSE_13StoreWithCastILi1EEEEEviT_T0_T2_T3_T4_T5_,@function
        .size           _ZN2at6native27unrolled_elementwise_kernelIZZZNS0_68_GLOBAL__N__08176361_30_ActivationHardsigmoidKernel_cu_1520ed90_310227hardsigmoid_backward_kernelERNS_18TensorIteratorBaseEENKUlvE_clEvENKUlvE_clEvEUlddE_St5arrayIPcLm3EELi4E23TrivialOffsetCalculatorILi2EjESB_ILi1EjENS0_6memory12LoadWithCastILi2EEENSE_13StoreWithCastILi1EEEEEviT_T0_T2_T3_T4_T5_,(.L_x_5923 - _ZN2at6native27unrolled_elementwise_kernelIZZZNS0_68_GLOBAL__N__08176361_30_ActivationHardsigmoidKernel_cu_1520ed90_310227hardsigmoid_backward_kernelERNS_18TensorIteratorBaseEENKUlvE_clEvENKUlvE_clEvEUlddE_St5arrayIPcLm3EELi4E23TrivialOffsetCalculatorILi2EjESB_ILi1EjENS0_6memory12LoadWithCastILi2EEENSE_13StoreWithCastILi1EEEEEviT_T0_T2_T3_T4_T5_)
        .other          _ZN2at6native27unrolled_elementwise_kernelIZZZNS0_68_GLOBAL__N__08176361_30_ActivationHardsigmoidKernel_cu_1520ed90_310227hardsigmoid_backward_kernelERNS_18TensorIteratorBaseEENKUlvE_clEvENKUlvE_clEvEUlddE_St5arrayIPcLm3EELi4E23TrivialOffsetCalculatorILi2EjESB_ILi1EjENS0_6memory12LoadWithCastILi2EEENSE_13StoreWithCastILi1EEEEEviT_T0_T2_T3_T4_T5_,@"STO_CUDA_ENTRY STV_DEFAULT"
_ZN2at6native27unrolled_elementwise_kernelIZZZNS0_68_GLOBAL__N__08176361_30_ActivationHardsigmoidKernel_cu_1520ed90_310227hardsigmoid_backward_kernelERNS_18TensorIteratorBaseEENKUlvE_clEvENKUlvE_clEvEUlddE_St5arrayIPcLm3EELi4E23TrivialOffsetCalculatorILi2EjESB_ILi1EjENS0_6memory12LoadWithCastILi2EEENSE_13StoreWithCastILi1EEEEEviT_T0_T2_T3_T4_T5_:
.text._ZN2at6native27unrolled_elementwise_kernelIZZZNS0_68_GLOBAL__N__08176361_30_ActivationHardsigmoidKernel_cu_1520ed90_310227hardsigmoid_backward_kernelERNS_18TensorIteratorBaseEENKUlvE_clEvENKUlvE_clEvEUlddE_St5arrayIPcLm3EELi4E23TrivialOffsetCalculatorILi2EjESB_ILi1EjENS0_6memory12LoadWithCastILi2EEENSE_13StoreWithCastILi1EEEEEviT_T0_T2_T3_T4_T5_:
[----:B------:R-:W0:Y:S01]  /*0000*/  LDC R1, c[0x0][0x37c] ;  /* 0x0000df00ff017b82 */ /* 0x000e220000000800 */
[----:B------:R-:W1:Y:S07]  /*0010*/  S2R R33, SR_CTAID.X ;  /* 0x0000000000217919 */ /* 0x000e6e0000002500 */
[----:B------:R-:W1:Y:S01]  /*0020*/  LDC R0, c[0x0][0x380] ;  /* 0x0000e000ff007b82 */ /* 0x000e620000000800 */
[----:B------:R-:W2:Y:S01]  /*0030*/  LDCU.64 UR36, c[0x0][0x358] ;  /* 0x00006b00ff2477ac */ /* 0x000ea20008000a00 */
[----:B------:R-:W-:Y:S01]  /*0040*/  BSSY.RECONVERGENT B7, `(.L_x_2932) ;  /* 0x00001f1000077945 */ /* 0x000fe20003800200 */
[----:B------:R-:W3:Y:S01]  /*0050*/  S2R R22, SR_TID.X ;  /* 0x0000000000167919 */ /* 0x000ee20000002100 */
[----:B------:R-:W-:Y:S01]  /*0060*/  CS2R R28, SRZ ;  /* 0x00000000001c7805 */ /* 0x000fe2000001ff00 */
[----:B------:R-:W4:Y:S01]  /*0070*/  LDCU.U8 UR38, c[0x0][0x3cc] ;  /* 0x00007980ff2677ac */ /* 0x000f220008000000 */
[----:B------:R-:W-:Y:S01]  /*0080*/  CS2R R34, SRZ ;  /* 0x0000000000227805 */ /* 0x000fe2000001ff00 */
        /* <DEDUP_REMOVED lines=26> */
.L_x_2938:
[----:B------:R-:W2:Y:S02]  /*0230*/  LDG.E.U8 R4, desc[UR36][R4.64] ;  /* 0x0000002404047981 */ /* 0x000ea4000c1e1100 */
[----:B--2---:R0:W1:Y:S01]  /*0240*/  I2F.F64.U16 R28, R4 ;  /* 0x00000004001c7312 */ /* 0x0040620000101800 */
[----:B------:R-:W-:Y:S05]  /*0250*/  BRA `(.L_x_2940) ;  /* 0x0000000c00647947 */ /* 0x000fea0003800000 */
.L_x_2937:
        /* <DEDUP_REMOVED lines=9> */
.L_x_2942:
[----:B------:R-:W2:Y:S02]  /*02f0*/  LDG.E R4, desc[UR36][R4.64] ;  /* 0x0000002404047981 */ /* 0x000ea4000c1e1900 */
[----:B--2---:R1:W2:Y:S01]  /*0300*/  I2F.F64 R28, R4 ;  /* 0x00000004001c7312 */ /* 0x0042a20000201c00 */
[----:B------:R-:W-:Y:S05]  /*0310*/  BRA `(.L_x_2940) ;  /* 0x0000000c00347947 */ /* 0x000fea0003800000 */
.L_x_2941:
[----:B------:R-:W2:Y:S02]  /*0320*/  LDG.E.U16 R4, desc[UR36][R4.64] ;  /* 0x0000002404047981 */ /* 0x000ea4000c1e1500 */
[----:B--2---:R3:W4:Y:S01]  /*0330*/  I2F.F64.S16 R28, R4 ;  /* 0x00000004001c7312 */ /* 0x0047220000101c00 */
[----:B------:R-:W-:Y:S05]  /*0340*/  BRA `(.L_x_2940) ;  /* 0x0000000c00287947 */ /* 0x000fea0003800000 */
.L_x_2936:
        /* <DEDUP_REMOVED lines=10> */
.L_x_2944:
[----:B------:R-:W2:Y:S02]  /*03f0*/  LDG.E.U16 R0, desc[UR36][R4.64] ;  /* 0x0000002404007981 */ /* 0x000ea4000c1e1500 */
[----:B--2---:R-:W-:-:S05]  /*0400*/  HADD2.F32 R0, -RZ, R0.H0_H0 ;  /* 0x20000000ff007230 */ /* 0x004fca0000004100 */
[----:B------:R-:W-:-:S04]  /*0410*/  FMUL.FTZ R0, R0, 1 ;  /* 0x3f80000000007820 */ /* 0x000fc80000410000 */
[----:B------:R0:W1:Y:S01]  /*0420*/  F2F.F64.F32 R28, R0 ;  /* 0x00000000001c7310 */ /* 0x0000620000201800 */
[----:B------:R-:W-:Y:S05]  /*0430*/  BRA `(.L_x_2940) ;  /* 0x0000000800ec7947 */ /* 0x000fea0003800000 */
.L_x_2943:
        /* <DEDUP_REMOVED lines=10> */
.L_x_2946:
[----:B------:R-:W2:Y:S02]  /*04e0*/  LDG.E.U16 R4, desc[UR36][R4.64] ;  /* 0x0000002404047981 */ /* 0x000ea4000c1e1500 */
[----:B--2---:R-:W-:-:S05]  /*04f0*/  HADD2.F32 R0, -RZ, R4.H0_H0 ;  /* 0x20000004ff007230 */ /* 0x004fca0000004100 */
[----:B------:R-:W-:-:S04]  /*0500*/  FMUL.FTZ R0, R0, 1 ;  /* 0x3f80000000007820 */ /* 0x000fc80000410000 */
[----:B------:R0:W1:Y:S01]  /*0510*/  F2F.F64.F32 R28, R0 ;  /* 0x00000000001c7310 */ /* 0x0000620000201800 */
[----:B------:R-:W-:Y:S05]  /*0520*/  BRA `(.L_x_2940) ;  /* 0x0000000800b07947 */ /* 0x000fea0003800000 */
.L_x_2945:
[----:B------:R0:W5:Y:S01]  /*0530*/  LDG.E.64 R28, desc[UR36][R4.64] ;  /* 0x00000024041c7981 */ /* 0x000162000c1e1b00 */
[----:B------:R-:W-:Y:S05]  /*0540*/  BRA `(.L_x_2940) ;  /* 0x0000000800a87947 */ /* 0x000fea0003800000 */
.L_x_2935:
        /* <DEDUP_REMOVED lines=13> */
.L_x_2949:
[----:B------:R0:W5:Y:S01]  /*0620*/  LDG.E.64 R28, desc[UR36][R4.64] ;  /* 0x00000024041c7981 */ /* 0x000162000c1e1b00 */
[----:B------:R-:W-:Y:S05]  /*0630*/  BRA `(.L_x_2940) ;  /* 0x00000008006c7947 */ /* 0x000fea0003800000 */
.L_x_2948:
        /* <DEDUP_REMOVED lines=27> */
.L_x_2951:
        /* <DEDUP_REMOVED lines=11> */
[----:B------:R-:W-:-:S05]  /*08a0*/  LOP3.LUT R0, R0, 0x80000000, R3, 0xf8, !PT ;  /* 0x8000000000007812 */ /* 0x000fca00078ef803 */
[----:B------:R-:W-:-:S04]  /*08b0*/  FMUL.FTZ R0, R0, 1 ;  /* 0x3f80000000007820 */ /* 0x000fc80000410000 */
[----:B------:R0:W1:Y:S01]  /*08c0*/  F2F.F64.F32 R28, R0 ;  /* 0x00000000001c7310 */ /* 0x0000620000201800 */
[----:B------:R-:W-:Y:S05]  /*08d0*/  BRA `(.L_x_2940) ;  /* 0x0000000400c47947 */ /* 0x000fea0003800000 */
.L_x_2950:
[----:B------:R-:W2:Y:S02]  /*08e0*/  LDG.E.U16 R0, desc[UR36][R4.64] ;  /* 0x0000002404007981 */ /* 0x000ea4000c1e1500 */
[----:B--2---:R-:W-:-:S04]  /*08f0*/  IMAD.U32 R0, R0, 0x10000, RZ ;  /* 0x0001000000007824 */ /* 0x004fc800078e00ff */
[----:B------:R-:W-:-:S04]  /*0900*/  FMUL.FTZ R0, R0, 1 ;  /* 0x3f80000000007820 */ /* 0x000fc80000410000 */
[----:B------:R0:W1:Y:S01]  /*0910*/  F2F.F64.F32 R28, R0 ;  /* 0x00000000001c7310 */ /* 0x0000620000201800 */
[----:B------:R-:W-:Y:S05]  /*0920*/  BRA `(.L_x_2940) ;  /* 0x0000000400b07947 */ /* 0x000fea0003800000 */
.L_x_2947:
        /* <DEDUP_REMOVED lines=11> */
.L_x_2954:
        /* <DEDUP_REMOVED lines=21> */
.L_x_2956:
[----:B------:R-:W-:Y:S05]  /*0b30*/  BSYNC.RECONVERGENT B0 ;  /* 0x0000000000007941 */ /* 0x000fea0003800200 */
.L_x_2955:
[----:B------:R-:W-:Y:S01]  /*0b40*/  IMAD.SHL.U32 R0, R0, 0x100000, RZ ;  /* 0x0010000000007824 */ /* 0x000fe200078e00ff */
[----:B------:R-:W-:-:S04]  /*0b50*/  LEA R3, R3, 0x3b800000, 0x17 ;  /* 0x3b80000003037811 */ /* 0x000fc800078eb8ff */
[----:B------:R-:W-:-:S05]  /*0b60*/  LOP3.LUT R0, R3, R0, R7, 0xfe, !PT ;  /* 0x0000000003007212 */ /* 0x000fca00078efe07 */
[----:B------:R-:W-:-:S04]  /*0b70*/  FMUL.FTZ R0, R0, 1 ;  /* 0x3f80000000007820 */ /* 0x000fc80000410000 */
[----:B------:R0:W1:Y:S01]  /*0b80*/  F2F.F64.F32 R28, R0 ;  /* 0x00000000001c7310 */ /* 0x0000620000201800 */
[----:B------:R-:W-:Y:S05]  /*0b90*/  BRA `(.L_x_2940) ;  /* 0x0000000400147947 */ /* 0x000fea0003800000 */
.L_x_2953:
        /* <DEDUP_REMOVED lines=21> */
.L_x_2958:
[----:B------:R-:W-:Y:S05]  /*0cf0*/  BSYNC.RECONVERGENT B0 ;  /* 0x0000000000007941 */ /* 0x000fea0003800200 */
.L_x_2957:
[----:B------:R-:W-:Y:S01]  /*0d00*/  IMAD.SHL.U32 R0, R0, 0x200000, RZ ;  /* 0x0020000000007824 */ /* 0x000fe200078e00ff */
[----:B------:R-:W-:-:S04]  /*0d10*/  LEA R3, R3, 0x37800000, 0x17 ;  /* 0x3780000003037811 */ /* 0x000fc800078eb8ff */
[----:B------:R-:W-:-:S05]  /*0d20*/  LOP3.LUT R0, R3, R0, R7, 0xfe, !PT ;  /* 0x0000000003007212 */ /* 0x000fca00078efe07 */
[----:B------:R-:W-:-:S04]  /*0d30*/  FMUL.FTZ R0, R0, 1 ;  /* 0x3f80000000007820 */ /* 0x000fc80000410000 */
[----:B------:R0:W1:Y:S01]  /*0d40*/  F2F.F64.F32 R28, R0 ;  /* 0x00000000001c7310 */ /* 0x0000620000201800 */
[----:B------:R-:W-:Y:S05]  /*0d50*/  BRA `(.L_x_2940) ;  /* 0x0000000000a47947 */ /* 0x000fea0003800000 */
.L_x_2952:
[----:B------:R-:W-:-:S09]  /*0d60*/  UISETP.NE.AND UP0, UPT, UR4, 0x1c, UPT ;  /* 0x0000001c0400788c */ /* 0x000fd2000bf05270 */
[----:B------:R-:W-:Y:S05]  /*0d70*/  BRA.U !UP0, `(.L_x_2959) ;  /* 0x0000000108947547 */ /* 0x000fea000b800000 */
[----:B------:R-:W-:-:S09]  /*0d80*/  UISETP.NE.AND UP0, UPT, UR4, 0x1d, UPT ;  /* 0x0000001d0400788c */ /* 0x000fd2000bf05270 */
[----:B------:R-:W-:Y:S05]  /*0d90*/  BRA.U !UP0, `(.L_x_2960) ;  /* 0x0000000108807547 */ /* 0x000fea000b800000 */
[----:B------:R-:W-:-:S09]  /*0da0*/  UISETP.NE.AND UP0, UPT, UR4, 0x2c, UPT ;  /* 0x0000002c0400788c */ /* 0x000fd2000bf05270 */
[----:B------:R-:W-:Y:S05]  /*0db0*/  BRA.U !UP0, `(.L_x_2961) ;  /* 0x0000000108487547 */ /* 0x000fea000b800000 */
.L_x_2939:
        /* <DEDUP_REMOVED lines=16> */
.L_x_2962:
[----:B------:R-:W-:Y:S01]  /*0ec0*/  CS2R R28, SRZ ;  /* 0x00000000001c7805 */ /* 0x000fe2000001ff00 */
[----:B------:R-:W-:Y:S06]  /*0ed0*/  BRA `(.L_x_2940) ;  /* 0x0000000000447947 */ /* 0x000fec0003800000 */
.L_x_2961:
[----:B------:R-:W2:Y:S01]  /*0ee0*/  LDG.E.U8 R0, desc[UR36][R4.64] ;  /* 0x0000002404007981 */ /* 0x000ea2000c1e1100 */
[----:B------:R-:W-:Y:S02]  /*0ef0*/  IMAD.MOV.U32 R28, RZ, RZ, 0x0 ;  /* 0x00000000ff1c7424 */ /* 0x000fe400078e00ff */
[----:B------:R-:W-:Y:S01]  /*0f00*/  IMAD.MOV.U32 R29, RZ, RZ, 0x38000000 ;  /* 0x38000000ff1d7424 */ /* 0x000fe200078e00ff */
[----:B--2---:R-:W-:-:S13]  /*0f10*/  ISETP.NE.AND P0, PT, R0, RZ, PT ;  /* 0x000000ff0000720c */ /* 0x004fda0003f05270 */
[----:B------:R-:W-:Y:S05]  /*0f20*/  @!P0 BRA `(.L_x_2940) ;  /* 0x0000000000308947 */ /* 0x000fea0003800000 */
[----:B------:R-:W-:-:S13]  /*0f30*/  ISETP.NE.AND P0, PT, R0, 0xff, PT ;  /* 0x000000ff0000780c */ /* 0x000fda0003f05270 */
[----:B------:R-:W-:Y:S02]  /*0f40*/  @P0 IMAD.SHL.U32 R0, R0, 0x800000, RZ ;  /* 0x0080000000000824 */ /* 0x000fe400078e00ff */
[----:B------:R-:W-:Y:S02]  /*0f50*/  @!P0 IMAD.MOV.U32 R28, RZ, RZ, 0x20000000 ;  /* 0x20000000ff1c8424 */ /* 0x000fe400078e00ff */
[----:B------:R-:W-:Y:S02]  /*0f60*/  @!P0 IMAD.MOV.U32 R29, RZ, RZ, 0x7ff80000 ;  /* 0x7ff80000ff1d8424 */ /* 0x000fe400078e00ff */
[----:B------:R-:W-:-:S04]  /*0f70*/  @P0 FMUL.FTZ R0, R0, 1 ;  /* 0x3f80000000000820 */ /* 0x000fc80000410000 */
[----:B------:R0:W1:Y:S01]  /*0f80*/  @P0 F2F.F64.F32 R28, R0 ;  /* 0x00000000001c0310 */ /* 0x0000620000201800 */
[----:B------:R-:W-:Y:S05]  /*0f90*/  BRA `(.L_x_2940) ;  /* 0x0000000000147947 */ /* 0x000fea0003800000 */
.L_x_2960:
[----:B------:R-:W2:Y:S02]  /*0fa0*/  LDG.E.64 R28, desc[UR36][R4.64] ;  /* 0x00000024041c7981 */ /* 0x000ea4000c1e1b00 */
[----:B--2---:R-:W0:Y:S01]  /*0fb0*/  I2F.F64.U64 R28, R28 ;  /* 0x0000001c001c7312 */ /* 0x004e220000301800 */
[----:B------:R-:W-:Y:S05]  /*0fc0*/  BRA `(.L_x_2940) ;  /* 0x0000000000087947 */ /* 0x000fea0003800000 */
.L_x_2959:
[----:B------:R-:W2:Y:S02]  /*0fd0*/  LDG.E R4, desc[UR36][R4.64] ;  /* 0x0000002404047981 */ /* 0x000ea4000c1e1900 */
[----:B--2---:R0:W1:Y:S02]  /*0fe0*/  I2F.F64.U32 R28, R4 ;  /* 0x00000004001c7312 */ /* 0x0040640000201800 */
.L_x_2940:
[----:B------:R-:W-:Y:S05]  /*0ff0*/  BSYNC.RECONVERGENT B6 ;  /* 0x0000000000067941 */ /* 0x000fea0003800200 */
.L_x_2934:
[----:B01-3--:R-:W0:Y:S01]  /*1000*/  LDC.64 R4, c[0x0][0x3c0] ;  /* 0x0000f000ff047b82 */ /* 0x00be220000000a00 */
[----:B------:R-:W1:Y:S01]  /*1010*/  LDCU UR5, c[0x0][0x3d4] ;  /* 0x00007a80ff0577ac */ /* 0x000e620008000800 */
        /* <DEDUP_REMOVED lines=16> */
[----:B---3--:R0:W1:Y:S01]  /*1120*/  I2F.F64.S16 R34, R4 ;  /* 0x0000000400227312 */ /* 0x0080620000101c00 */
[----:B------:R-:W-:Y:S05]  /*1130*/  BRA `(.L_x_2969) ;  /* 0x0000000c00707947 */ /* 0x000fea0003800000 */
.L_x_2967:
[----:B------:R-:W3:Y:S02]  /*1140*/  LDG.E.U8 R4, desc[UR36][R4.64] ;  /* 0x0000002404047981 */ /* 0x000ee4000c1e1100 */
[----:B---3--:R0:W1:Y:S01]  /*1150*/  I2F.F64.U16 R34, R4 ;  /* 0x0000000400227312 */ /* 0x0080620000101800 */
[----:B------:R-:W-:Y:S05]  /*1160*/  BRA `(.L_x_2969) ;  /* 0x0000000c00647947 */ /* 0x000fea0003800000 */
.L_x_2966:
[----:B------:R-:W-:-:S09]  /*1170*/  UISETP.NE.AND UP0, UPT, UR4, 0x2, UPT ;  /* 0x000000020400788c */ /* 0x000fd2000bf05270 */
[----:B------:R-:W-:Y:S05]  /*1180*/  BRA.U !UP0, `(.L_x_2970) ;  /* 0x0000000108287547 */ /* 0x000fea000b800000 */
[----:B------:R-:W-:-:S09]  /*1190*/  UISETP.NE.AND UP0, UPT, UR4, 0x3, UPT ;  /* 0x000000030400788c */ /* 0x000fd2000bf05270 */
[----:B------:R-:W-:Y:S05]  /*11a0*/  BRA.U !UP0, `(.L_x_2971) ;  /* 0x0000000108147547 */ /* 0x000fea000b800000 */
[----:B------:R-:W-:-:S09]  /*11b0*/  UISETP.NE.AND UP0, UPT, UR4, 0x4, UPT ;  /* 0x000000040400788c */ /* 0x000fd2000bf05270 */
[----:B------:R-:W-:Y:S05]  /*11c0*/  BRA.U UP0, `(.L_x_2968) ;  /* 0x0000000900c07547 */ /* 0x000fea000b800000 */
[----:B------:R-:W3:Y:S02]  /*11d0*/  LDG.E.64 R34, desc[UR36][R4.64] ;  /* 0x0000002404227981 */ /* 0x000ee4000c1e1b00 */
[----:B---3--:R-:W0:Y:S01]  /*11e0*/  I2F.F64.S64 R34, R34 ;  /* 0x0000002200227312 */ /* 0x008e220000301c00 */
[----:B------:R-:W-:Y:S05]  /*11f0*/  BRA `(.L_x_2969) ;  /* 0x0000000c00407947 */ /* 0x000fea0003800000 */
.L_x_2971:
[----:B------:R-:W3:Y:S02]  /*1200*/  LDG.E R4, desc[UR36][R4.64] ;  /* 0x0000002404047981 */ /* 0x000ee4000c1e1900 */
[----:B---3--:R0:W1:Y:S01]  /*1210*/  I2F.F64 R34, R4 ;  /* 0x0000000400227312 */ /* 0x0080620000201c00 */
[----:B------:R-:W-:Y:S05]  /*1220*/  BRA `(.L_x_2969) ;  /* 0x0000000c00347947 */ /* 0x000fea0003800000 */
.L_x_2970:
[----:B------:R-:W3:Y:S02]  /*1230*/  LDG.E.U16 R4, desc[UR36][R4.64] ;  /* 0x0000002404047981 */ /* 0x000ee4000c1e1500 */
[----:B---3--:R0:W1:Y:S01]  /*1240*/  I2F.F64.S16 R34, R4 ;  /* 0x0000000400227312 */ /* 0x0080620000101c00 */
[----:B------:R-:W-:Y:S05]  /*1250*/  BRA `(.L_x_2969) ;  /* 0x0000000c00287947 */ /* 0x000fea0003800000 */
.L_x_2965:
[----:B------:R-:W-:-:S09]  /*1260*/  UISETP.GT.AND UP0, UPT, UR4, 0x6, UPT ;  /* 0x000000060400788c */ /* 0x000fd2000bf04270 */
[----:B------:R-:W-:Y:S05]  /*1270*/  BRA.U UP0, `(.L_x_2972) ;  /* 0x0000000100347547 */ /* 0x000fea000b800000 */
[----:B------:R-:W-:-:S09]  /*1280*/  UISETP.NE.AND UP0, UPT, UR4, 0x5, UPT ;  /* 0x000000050400788c */ /* 0x000fd2000bf05270 */
[----:B------:R-:W-:Y:S05]  /*1290*/  BRA.U !UP0, `(.L_x_2973) ;  /* 0x0000000108187547 */ /* 0x000fea000b800000 */
[----:B------:R-:W-:-:S09]  /*12a0*/  UISETP.NE.AND UP0, UPT, UR4, 0x6, UPT ;  /* 0x000000060400788c */ /* 0x000fd2000bf05270 */
[----:B------:R-:W-:Y:S05]  /*12b0*/  BRA.U UP0, `(.L_x_2968) ;  /* 0x0000000900847547 */ /* 0x000fea000b800000 */
[----:B------:R-:W3:Y:S02]  /*12c0*/  LDG.E R34, desc[UR36][R4.64] ;  /* 0x0000002404227981 */ /* 0x000ee4000c1e1900 */
[----:B---3--:R-:W-:-:S06]  /*12d0*/  FMUL.FTZ R34, R34, 1 ;  /* 0x3f80000022227820 */ /* 0x008fcc0000410000 */
[----:B------:R-:W0:Y:S01]  /*12e0*/  F2F.F64.F32 R34, R34 ;  /* 0x0000002200227310 */ /* 0x000e220000201800 */
[----:B------:R-:W-:Y:S05]  /*12f0*/  BRA `(.L_x_2969) ;  /* 0x0000000c00007947 */ /* 0x000fea0003800000 */
.L_x_2973:
[----:B------:R-:W3:Y:S02]  /*1300*/  LDG.E.U16 R0, desc[UR36][R4.64] ;  /* 0x0000002404007981 */ /* 0x000ee4000c1e1500 */
[----:B---3--:R-:W-:-:S05]  /*1310*/  HADD2.F32 R0, -RZ, R0.H0_H0 ;  /* 0x20000000ff007230 */ /* 0x008fca0000004100 */
[----:B------:R-:W-:-:S04]  /*1320*/  FMUL.FTZ R0, R0, 1 ;  /* 0x3f80000000007820 */ /* 0x000fc80000410000 */
[----:B------:R0:W1:Y:S01]  /*1330*/  F2F.F64.F32 R34, R0 ;  /* 0x0000000000227310 */ /* 0x0000620000201800 */
[----:B------:R-:W-:Y:S05]  /*1340*/  BRA `(.L_x_2969) ;  /* 0x0000000800ec7947 */ /* 0x000fea0003800000 */
.L_x_2972:
[----:B------:R-:W-:-:S09]  /*1350*/  UISETP.NE.AND UP0, UPT, UR4, 0x7, UPT ;  /* 0x000000070400788c */ /* 0x000fd2000bf05270 */
[----:B------:R-:W-:Y:S05]  /*1360*/  BRA.U !UP0, `(.L_x_2974) ;  /* 0x0000000108347547 */ /* 0x000fea000b800000 */
        /* <DEDUP_REMOVED lines=8> */
.L_x_2975:
[----:B------:R-:W3:Y:S02]  /*13f0*/  LDG.E.U16 R4, desc[UR36][R4.64] ;  /* 0x0000002404047981 */ /* 0x000ee4000c1e1500 */
[----:B---3--:R-:W-:-:S05]  /*1400*/  HADD2.F32 R0, -RZ, R4.H0_H0 ;  /* 0x20000004ff007230 */ /* 0x008fca0000004100 */
[----:B------:R-:W-:-:S04]  /*1410*/  FMUL.FTZ R0, R0, 1 ;  /* 0x3f80000000007820 */ /* 0x000fc80000410000 */
[----:B------:R0:W1:Y:S01]  /*1420*/  F2F.F64.F32 R34, R0 ;  /* 0x0000000000227310 */ /* 0x0000620000201800 */
[----:B------:R-:W-:Y:S05]  /*1430*/  BRA `(.L_x_2969) ;  /* 0x0000000800b07947 */ /* 0x000fea0003800000 */
.L_x_2974:
[----:B------:R0:W5:Y:S01]  /*1440*/  LDG.E.64 R34, desc[UR36][R4.64] ;  /* 0x0000002404227981 */ /* 0x000162000c1e1b00 */
[----:B------:R-:W-:Y:S05]  /*1450*/  BRA `(.L_x_2969) ;  /* 0x0000000800a87947 */ /* 0x000fea0003800000 */
.L_x_2964:
        /* <DEDUP_REMOVED lines=9> */
[----:B------:R-:W-:Y:S01]  /*14f0*/  IMAD.MOV.U32 R34, RZ, RZ, RZ ;  /* 0x000000ffff227224 */ /* 0x000fe200078e00ff */
[----:B---3--:R-:W-:-:S04]  /*1500*/  ISETP.NE.AND P0, PT, R4, RZ, PT ;  /* 0x000000ff0400720c */ /* 0x008fc80003f05270 */
[----:B------:R-:W-:Y:S01]  /*1510*/  FSEL R35, RZ, 1.875, !P0 ;  /* 0x3ff00000ff237808 */ /* 0x000fe20004000000 */
[----:B------:R-:W-:Y:S08]  /*1520*/  BRA `(.L_x_2969) ;  /* 0x0000000800747947 */ /* 0x000ff00003800000 */
.L_x_2978:
[----:B------:R0:W5:Y:S01]  /*1530*/  LDG.E.64 R34, desc[UR36][R4.64] ;  /* 0x0000002404227981 */ /* 0x000162000c1e1b00 */
[----:B------:R-:W-:Y:S05]  /*1540*/  BRA `(.L_x_2969) ;  /* 0x00000008006c7947 */ /* 0x000fea0003800000 */
.L_x_2977:
        /* <DEDUP_REMOVED lines=27> */
.L_x_2980:
[----:B------:R-:W3:Y:S02]  /*1700*/  LDG.E.U8 R4, desc[UR36][R4.64] ;  /* 0x0000002404047981 */ /* 0x000ee4000c1e1100 */
[C---:B---3--:R-:W-:Y:S02]  /*1710*/  IMAD.SHL.U32 R3, R4.reuse, 0x2000000, RZ ;  /* 0x0200000004037824 */ /* 0x048fe400078e00ff */
        /* <DEDUP_REMOVED lines=11> */
[----:B------:R3:W0:Y:S01]  /*17d0*/  F2F.F64.F32 R34, R0 ;  /* 0x0000000000227310 */ /* 0x0006220000201800 */
[----:B------:R-:W-:Y:S05]  /*17e0*/  BRA `(.L_x_2969) ;  /* 0x0000000400c47947 */ /* 0x000fea0003800000 */
.L_x_2979:
[----:B------:R-:W3:Y:S02]  /*17f0*/  LDG.E.U16 R0, desc[UR36][R4.64] ;  /* 0x0000002404007981 */ /* 0x000ee4000c1e1500 */
[----:B---3--:R-:W-:-:S04]  /*1800*/  IMAD.U32 R0, R0, 0x10000, RZ ;  /* 0x0001000000007824 */ /* 0x008fc800078e00ff */
[----:B------:R-:W-:-:S04]  /*1810*/  FMUL.FTZ R0, R0, 1 ;  /* 0x3f80000000007820 */ /* 0x000fc80000410000 */
[----:B------:R0:W1:Y:S01]  /*1820*/  F2F.F64.F32 R34, R0 ;  /* 0x0000000000227310 */ /* 0x0000620000201800 */
[----:B------:R-:W-:Y:S05]  /*1830*/  BRA `(.L_x_2969) ;  /* 0x0000000400b07947 */ /* 0x000fea0003800000 */
.L_x_2976:
        /* <DEDUP_REMOVED lines=9> */
[----:B---3--:R0:W1:Y:S01]  /*18d0*/  I2F.F64.U16 R34, R4 ;  /* 0x0000000400227312 */ /* 0x0080620000101800 */
[----:B------:R-:W-:Y:S05]  /*18e0*/  BRA `(.L_x_2969) ;  /* 0x0000000400847947 */ /* 0x000fea0003800000 */
.L_x_2983:
[----:B------:R-:W3:Y:S01]  /*18f0*/  LDG.E.U8 R4, desc[UR36][R4.64] ;  /* 0x0000002404047981 */ /* 0x000ee2000c1e1100 */
[----:B------:R-:W-:Y:S02]  /*1900*/  CS2R R34, SRZ ;  /* 0x0000000000227805 */ /* 0x000fe4000001ff00 */
        /* <DEDUP_REMOVED lines=19> */
.L_x_2985:
[----:B------:R-:W-:Y:S05]  /*1a40*/  BSYNC.RECONVERGENT B0 ;  /* 0x0000000000007941 */ /* 0x000fea0003800200 */
.L_x_2984:
[----:B------:R-:W-:Y:S01]  /*1a50*/  IMAD.SHL.U32 R0, R0, 0x100000, RZ ;  /* 0x0010000000007824 */ /* 0x000fe200078e00ff */
[----:B------:R-:W-:-:S04]  /*1a60*/  LEA R3, R3, 0x3b800000, 0x17 ;  /* 0x3b80000003037811 */ /* 0x000fc800078eb8ff */
[----:B------:R-:W-:-:S05]  /*1a70*/  LOP3.LUT R0, R3, R0, R7, 0xfe, !PT ;  /* 0x0000000003007212 */ /* 0x000fca00078efe07 */
[----:B------:R-:W-:-:S04]  /*1a80*/  FMUL.FTZ R0, R0, 1 ;  /* 0x3f80000000007820 */ /* 0x000fc80000410000 */
[----:B------:R0:W1:Y:S01]  /*1a90*/  F2F.F64.F32 R34, R0 ;  /* 0x0000000000227310 */ /* 0x0000620000201800 */
[----:B------:R-:W-:Y:S05]  /*1aa0*/  BRA `(.L_x_2969) ;  /* 0x0000000400147947 */ /* 0x000fea0003800000 */
.L_x_2982:
        /* <DEDUP_REMOVED lines=21> */
.L_x_2987:
[----:B------:R-:W-:Y:S05]  /*1c00*/  BSYNC.RECONVERGENT B0 ;  /* 0x0000000000007941 */ /* 0x000fea0003800200 */
.L_x_2986:
[----:B------:R-:W-:Y:S01]  /*1c10*/  IMAD.SHL.U32 R0, R0, 0x200000, RZ ;  /* 0x0020000000007824 */ /* 0x000fe200078e00ff */
[----:B------:R-:W-:-:S04]  /*1c20*/  LEA R3, R3, 0x37800000, 0x17 ;  /* 0x3780000003037811 */ /* 0x000fc800078eb8ff */
[----:B------:R-:W-:-:S05]  /*1c30*/  LOP3.LUT R0, R3, R0, R7, 0xfe, !PT ;  /* 0x0000000003007212 */ /* 0x000fca00078efe07 */
[----:B------:R-:W-:-:S04]  /*1c40*/  FMUL.FTZ R0, R0, 1 ;  /* 0x3f80000000007820 */ /* 0x000fc80000410000 */
[----:B------:R0:W1:Y:S01]  /*1c50*/  F2F.F64.F32 R34, R0 ;  /* 0x0000000000227310 */ /* 0x0000620000201800 */
[----:B------:R-:W-:Y:S05]  /*1c60*/  BRA `(.L_x_2969) ;  /* 0x0000000000a47947 */ /* 0x000fea0003800000 */
.L_x_2981:
[----:B------:R-:W-:-:S09]  /*1c70*/  UISETP.NE.AND UP0, UPT, UR4, 0x1c, UPT ;  /* 0x0000001c0400788c */ /* 0x000fd2000bf05270 */
[----:B------:R-:W-:Y:S05]  /*1c80*/  BRA.U !UP0, `(.L_x_2988) ;  /* 0x0000000108947547 */ /* 0x000fea000b800000 */
[----:B------:R-:W-:-:S09]  /*1c90*/  UISETP.NE.AND UP0, UPT, UR4, 0x1d, UPT ;  /* 0x0000001d0400788c */ /* 0x000fd2000bf05270 */
[----:B------:R-:W-:Y:S05]  /*1ca0*/  BRA.U !UP0, `(.L_x_2989) ;  /* 0x0000000108807547 */ /* 0x000fea000b800000 */
[----:B------:R-:W-:-:S09]  /*1cb0*/  UISETP.NE.AND UP0, UPT, UR4, 0x2c, UPT ;  /* 0x0000002c0400788c */ /* 0x000fd2000bf05270 */
[----:B------:R-:W-:Y:S05]  /*1cc0*/  BRA.U !UP0, `(.L_x_2990) ;  /* 0x0000000108487547 */ /* 0x000fea000b800000 */
.L_x_2968:
[----:B------:R-:W-:Y:S01]  /*1cd0*/  MOV R0, 0x0 ;  /* 0x0000000000007802 */ /* 0x000fe20000000f00 */
[----:B------:R-:W0:Y:S01]  /*1ce0*/  LDCU.64 UR4, c[0x4][0x128] ;  /* 0x01002500ff0477ac */ /* 0x000e220008000a00 */
[----:B------:R-:W-:Y:S02]  /*1cf0*/  IMAD.MOV.U32 R8, RZ, RZ, 0x4e ;  /* 0x0000004eff087424 */ /* 0x000fe400078e00ff */
[----:B------:R1:W3:Y:S01]  /*1d00*/  LDC.64 R14, c[0x4][R0] ;  /* 0x01000000000e7b82 */ /* 0x0002e20000000a00 */
[----:B------:R-:W2:Y:S01]  /*1d10*/  LDCU.64 UR6, c[0x4][0x130] ;  /* 0x01002600ff0677ac */ /* 0x000ea20008000a00 */
[----:B------:R-:W-:Y:S02]  /*1d20*/  IMAD.MOV.U32 R12, RZ, RZ, 0x1 ;  /* 0x00000001ff0c7424 */ /* 0x000fe400078e00ff */
[----:B------:R-:W-:Y:S01]  /*1d30*/  IMAD.MOV.U32 R13, RZ, RZ, RZ ;  /* 0x000000ffff0d7224 */ /* 0x000fe200078e00ff */
[----:B------:R-:W4:Y:S01]  /*1d40*/  LDCU.64 UR8, c[0x4][0x8] ;  /* 0x01000100ff0877ac */ /* 0x000f220008000a00 */
[----:B0-----:R-:W-:-:S02]  /*1d50*/  IMAD.U32 R4, RZ, RZ, UR4 ;  /* 0x00000004ff047e24 */ /* 0x001fc4000f8e00ff */
[----:B------:R-:W-:Y:S02]  /*1d60*/  IMAD.U32 R5, RZ, RZ, UR5 ;  /* 0x00000005ff057e24 */ /* 0x000fe4000f8e00ff */
[----:B--2---:R-:W-:Y:S02]  /*1d70*/  IMAD.U32 R6, RZ, RZ, UR6 ;  /* 0x00000006ff067e24 */ /* 0x004fe4000f8e00ff */
[----:B------:R-:W-:Y:S02]  /*1d80*/  IMAD.U32 R7, RZ, RZ, UR7 ;  /* 0x00000007ff077e24 */ /* 0x000fe4000f8e00ff */
[----:B----4-:R-:W-:Y:S02]  /*1d90*/  IMAD.U32 R10, RZ, RZ, UR8 ;  /* 0x00000008ff0a7e24 */ /* 0x010fe4000f8e00ff */
[----:B-1----:R-:W-:-:S07]  /*1da0*/  IMAD.U32 R11, RZ, RZ, UR9 ;  /* 0x00000009ff0b7e24 */ /* 0x002fce000f8e00ff */
[----:B------:R-:W-:-:S07]  /*1db0*/  LEPC R20, `(.L_x_2991) ;  /* 0x000000001014794e */ /* 0x000fce0000000000 */
[----:B---3-5:R-:W-:Y:S05]  /*1dc0*/  CALL.ABS.NOINC R14 ;  /* 0x000000000e007343 */ /* 0x028fea0003c00000 */
.L_x_2991:
[----:B------:R-:W-:Y:S01]  /*1dd0*/  CS2R R34, SRZ ;  /* 0x0000000000227805 */ /* 0x000fe2000001ff00 */
[----:B------:R-:W-:Y:S06]  /*1de0*/  BRA `(.L_x_2969) ;  /* 0x0000000000447947 */ /* 0x000fec0003800000 */
.L_x_2990:
[----:B------:R-:W3:Y:S01]  /*1df0*/  LDG.E.U8 R0, desc[UR36][R4.64] ;  /* 0x0000002404007981 */ /* 0x000ee2000c1e1100 */
[----:B------:R-:W-:Y:S02]  /*1e00*/  IMAD.MOV.U32 R34, RZ, RZ, 0x0 ;  /* 0x00000000ff227424 */ /* 0x000fe400078e00ff */
[----:B------:R-:W-:Y:S01]  /*1e10*/  IMAD.MOV.U32 R35, RZ, RZ, 0x38000000 ;  /* 0x38000000ff237424 */ /* 0x000fe200078e00ff */
[----:B---3--:R-:W-:-:S13]  /*1e20*/  ISETP.NE.AND P0, PT, R0, RZ, PT ;  /* 0x000000ff0000720c */ /* 0x008fda0003f05270 */
        /* <DEDUP_REMOVED lines=8> */
.L_x_2989:
[----:B------:R-:W3:Y:S02]  /*1eb0*/  LDG.E.64 R34, desc[UR36][R4.64] ;  /* 0x0000002404227981 */ /* 0x000ee4000c1e1b00 */
[----:B---3--:R-:W0:Y:S01]  /*1ec0*/  I2F.F64.U64 R34, R34 ;  /* 0x0000002200227312 */ /* 0x008e220000301800 */
[----:B------:R-:W-:Y:S05]  /*1ed0*/  BRA `(.L_x_2969) ;  /* 0x0000000000087947 */ /* 0x000fea0003800000 */
.L_x_2988:
[----:B------:R-:W3:Y:S02]  /*1ee0*/  LDG.E R4, desc[UR36][R4.64] ;  /* 0x0000002404047981 */ /* 0x000ee4000c1e1900 */
[----:B---3--:R0:W1:Y:S02]  /*1ef0*/  I2F.F64.U32 R34, R4 ;  /* 0x0000000400227312 */ /* 0x0080640000201800 */
.L_x_2969:
[----:B------:R-:W-:Y:S05]  /*1f00*/  BSYNC.RECONVERGENT B6 ;  /* 0x0000000000067941 */ /* 0x000fea0003800200 */
.L_x_2963:
[----:B------:R-:W-:Y:S01]  /*1f10*/  UMOV UR4, 0x60000000 ;  /* 0x6000000000047882 */ /* 0x000fe20000000000 */
[----:B------:R-:W-:Y:S01]  /*1f20*/  UMOV UR5, 0x3fc55555 ;  /* 0x3fc5555500057882 */ /* 0x000fe20000000000 */
[----:B------:R-:W-:Y:S01]  /*1f30*/  VIADD R22, R2, 0x80 ;  /* 0x0000008002167836 */ /* 0x000fe20000000000 */
[----:B--2-45:R-:W-:-:S11]  /*1f40*/  DMUL R28, R28, UR4 ;  /* 0x000000041c1c7c28 */ /* 0x034fd60008000000 */
.L_x_2933:
[----:B------:R-:W-:Y:S05]  /*1f50*/  BSYNC.RECONVERGENT B7 ;  /* 0x0000000000077941 */ /* 0x000fea0003800200 */
.L_x_2932:
[----:B------:R-:W-:Y:S01]  /*1f60*/  ISETP.GE.AND P0, PT, R22, R23, PT ;  /* 0x000000171600720c */ /* 0x000fe20003f06270 */
[----:B------:R-:W-:Y:S01]  /*1f70*/  BSSY.RECONVERGENT B7, `(.L_x_2992) ;  /* 0x00001eb000077945 */ /* 0x000fe20003800200 */
[----:B------:R-:W-:Y:S02]  /*1f80*/  CS2R R26, SRZ ;  /* 0x00000000001a7805 */ /* 0x000fe4000001ff00 */
[----:B------:R-:W-:-:S09]  /*1f90*/  CS2R R24, SRZ ;  /* 0x0000000000187805 */ /* 0x000fd2000001ff00 */
[----:B------:R-:W-:Y:S05]  /*1fa0*/  @P0 BRA `(.L_x_2993) ;  /* 0x0000001c009c0947 */ /* 0x000fea0003800000 */
[----:B0-----:R-:W0:Y:S01]  /*1fb0*/  LDC.64 R4, c[0x0][0x3b8] ;  /* 0x0000ee00ff047b82 */ /* 0x001e220000000a00 */
[----:B------:R-:W2:Y:S01]  /*1fc0*/  LDCU UR5, c[0x0][0x3d0] ;  /* 0x00007a00ff0577ac */ /* 0x000ea20008000800 */
[----:B------:R-:W-:Y:S01]  /*1fd0*/  IMAD R16, R33, 0x200, R22 ;  /* 0x0000020021107824 */ /* 0x000fe200078e0216 */
        /* <DEDUP_REMOVED lines=16> */
[----:B--2---:R0:W2:Y:S01]  /*20e0*/  I2F.F64.S16 R26, R4 ;  /* 0x00000004001a7312 */ /* 0x0040a20000101c00 */
[----:B------:R-:W-:Y:S05]  /*20f0*/  BRA `(.L_x_3000) ;  /* 0x0000000c00707947 */ /* 0x000fea0003800000 */
.L_x_2998:
[----:B------:R-:W2:Y:S02]  /*2100*/  LDG.E.U8 R4, desc[UR36][R4.64] ;  /* 0x0000002404047981 */ /* 0x000ea4000c1e1100 */
[----:B--2---:R0:W2:Y:S01]  /*2110*/  I2F.F64.U16 R26, R4 ;  /* 0x00000004001a7312 */ /* 0x0040a20000101800 */
[----:B------:R-:W-:Y:S05]  /*2120*/  BRA `(.L_x_3000) ;  /* 0x0000000c00647947 */ /* 0x000fea0003800000 */
.L_x_2997:
        /* <DEDUP_REMOVED lines=9> */
.L_x_3002:
[----:B------:R-:W2:Y:S02]  /*21c0*/  LDG.E R4, desc[UR36][R4.64] ;  /* 0x0000002404047981 */ /* 0x000ea4000c1e1900 */
[----:B--2---:R0:W2:Y:S01]  /*21d0*/  I2F.F64 R26, R4 ;  /* 0x00000004001a7312 */ /* 0x0040a20000201c00 */
[----:B------:R-:W-:Y:S05]  /*21e0*/  BRA `(.L_x_3000) ;  /* 0x0000000c00347947 */ /* 0x000fea0003800000 */
.L_x_3001:
[----:B------:R-:W2:Y:S02]  /*21f0*/  LDG.E.U16 R4, desc[UR36][R4.64] ;  /* 0x0000002404047981 */ /* 0x000ea4000c1e1500 */
[----:B--2---:R0:W2:Y:S01]  /*2200*/  I2F.F64.S16 R26, R4 ;  /* 0x00000004001a7312 */ /* 0x0040a20000101c00 */
[----:B------:R-:W-:Y:S05]  /*2210*/  BRA `(.L_x_3000) ;  /* 0x0000000c00287947 */ /* 0x000fea0003800000 */
.L_x_2996:
        /* <DEDUP_REMOVED lines=10> */
.L_x_3004:
[----:B---3--:R-:W2:Y:S02]  /*22c0*/  LDG.E.U16 R0, desc[UR36][R4.64] ;  /* 0x0000002404007981 */ /* 0x008ea4000c1e1500 */
[----:B--2---:R-:W-:-:S05]  /*22d0*/  HADD2.F32 R0, -RZ, R0.H0_H0 ;  /* 0x20000000ff007230 */ /* 0x004fca0000004100 */
[----:B------:R-:W-:-:S04]  /*22e0*/  FMUL.FTZ R0, R0, 1 ;  /* 0x3f80000000007820 */ /* 0x000fc80000410000 */
[----:B------:R0:W2:Y:S01]  /*22f0*/  F2F.F64.F32 R26, R0 ;  /* 0x00000000001a7310 */ /* 0x0000a20000201800 */
[----:B------:R-:W-:Y:S05]  /*2300*/  BRA `(.L_x_3000) ;  /* 0x0000000800ec7947 */ /* 0x000fea0003800000 */
.L_x_3003:
        /* <DEDUP_REMOVED lines=10> */
.L_x_3006:
[----:B------:R-:W3:Y:S02]  /*23b0*/  LDG.E.U16 R4, desc[UR36][R4.64] ;  /* 0x0000002404047981 */ /* 0x000ee4000c1e1500 */
[----:B---3--:R-:W-:-:S05]  /*23c0*/  HADD2.F32 R0, -RZ, R4.H0_H0 ;  /* 0x20000004ff007230 */ /* 0x008fca0000004100 */
[----:B------:R-:W-:-:S04]  /*23d0*/  FMUL.FTZ R0, R0, 1 ;  /* 0x3f80000000007820 */ /* 0x000fc80000410000 */
[----:B------:R0:W2:Y:S01]  /*23e0*/  F2F.F64.F32 R26, R0 ;  /* 0x00000000001a7310 */ /* 0x0000a20000201800 */
[----:B------:R-:W-:Y:S05]  /*23f0*/  BRA `(.L_x_3000) ;  /* 0x0000000800b07947 */ /* 0x000fea0003800000 */
.L_x_3005:
[----:B------:R0:W5:Y:S01]  /*2400*/  LDG.E.64 R26, desc[UR36][R4.64] ;  /* 0x00000024041a7981 */ /* 0x000162000c1e1b00 */
[----:B------:R-:W-:Y:S05]  /*2410*/  BRA `(.L_x_3000) ;  /* 0x0000000800a87947 */ /* 0x000fea0003800000 */
.L_x_2995:
        /* <DEDUP_REMOVED lines=13> */
.L_x_3009:
[----:B------:R0:W5:Y:S01]  /*24f0*/  LDG.E.64 R26, desc[UR36][R4.64] ;  /* 0x00000024041a7981 */ /* 0x000162000c1e1b00 */
[----:B------:R-:W-:Y:S05]  /*2500*/  BRA `(.L_x_3000) ;  /* 0x00000008006c7947 */ /* 0x000fea0003800000 */
.L_x_3008:
[----:B------:R-:W-:-:S09]  /*2510*/  UISETP.NE.AND UP0, UPT, UR4, 0xf, UPT ;  /* 0x0000000f0400788c */ /* 0x000fd2000bf05270 */
[----:B------:R-:W-:Y:S05]  /*2520*/  BRA.U !UP0, `(.L_x_3010) ;  /* 0x0000000108a07547 */ /* 0x000fea000b800000 */
[----:B------:R-:W-:-:S09]  /*2530*/  UISETP.NE.AND UP0, UPT, UR4, 0x17, UPT ;  /* 0x000000170400788c */ /* 0x000fd2000bf05270 */
[----:B------:R-:W-:Y:S05]  /*2540*/  BRA.U !UP0, `(.L_x_3011) ;  /* 0x00000001085c7547 */ /* 0x000fea000b800000 */
[----:B------:R-:W-:-:S09]  /*2550*/  UISETP.NE.AND UP0, UPT, UR4, 0x18, UPT ;  /* 0x000000180400788c */ /* 0x000fd2000bf05270 */
[----:B------:R-:W-:Y:S05]  /*2560*/  BRA.U UP0, `(.L_x_2999) ;  /* 0x0000000500f87547 */ /* 0x000fea000b800000 */
[----:B---3--:R-:W2:Y:S01]  /*2570*/  LDG.E.U8 R0, desc[UR36][R4.64] ;  /* 0x0000002404007981 */ /* 0x008ea2000c1e1100 */
        /* <DEDUP_REMOVED lines=18> */
[----:B------:R0:W2:Y:S01]  /*26a0*/  F2F.F64.F32 R26, R3 ;  /* 0x00000003001a7310 */ /* 0x0000a20000201800 */
[----:B------:R-:W-:Y:S05]  /*26b0*/  BRA `(.L_x_3000) ;  /* 0x0000000800007947 */ /* 0x000fea0003800000 */
.L_x_3011:
        /* <DEDUP_REMOVED lines=11> */
[----:B------:R-:W-:-:S05]  /*2770*/  LOP3.LUT R0, R0, 0x80000000, R3, 0xf8, !PT ;  /* 0x8000000000007812 */ /* 0x000fca00078ef803 */
[----:B------:R-:W-:-:S04]  /*2780*/  FMUL.FTZ R0, R0, 1 ;  /* 0x3f80000000007820 */ /* 0x000fc80000410000 */
[----:B------:R0:W2:Y:S01]  /*2790*/  F2F.F64.F32 R26, R0 ;  /* 0x00000000001a7310 */ /* 0x0000a20000201800 */
[----:B------:R-:W-:Y:S05]  /*27a0*/  BRA `(.L_x_3000) ;  /* 0x0000000400c47947 */ /* 0x000fea0003800000 */
.L_x_3010:
[----:B---3--:R-:W2:Y:S02]  /*27b0*/  LDG.E.U16 R0, desc[UR36][R4.64] ;  /* 0x0000002404007981 */ /* 0x008ea4000c1e1500 */
[----:B--2---:R-:W-:-:S04]  /*27c0*/  IMAD.U32 R0, R0, 0x10000, RZ ;  /* 0x0001000000007824 */ /* 0x004fc800078e00ff */
[----:B------:R-:W-:-:S04]  /*27d0*/  FMUL.FTZ R0, R0, 1 ;  /* 0x3f80000000007820 */ /* 0x000fc80000410000 */
[----:B------:R0:W2:Y:S01]  /*27e0*/  F2F.F64.F32 R26, R0 ;  /* 0x00000000001a7310 */ /* 0x0000a20000201800 */
[----:B------:R-:W-:Y:S05]  /*27f0*/  BRA `(.L_x_3000) ;  /* 0x0000000400b07947 */ /* 0x000fea0003800000 */
.L_x_3007:
        /* <DEDUP_REMOVED lines=9> */
[----:B--2---:R0:W2:Y:S01]  /*2890*/  I2F.F64.U16 R26, R4 ;  /* 0x00000004001a7312 */ /* 0x0040a20000101800 */
[----:B------:R-:W-:Y:S05]  /*28a0*/  BRA `(.L_x_3000) ;  /* 0x0000000400847947 */ /* 0x000fea0003800000 */
.L_x_3014:
        /* <DEDUP_REMOVED lines=8> */
[--C-:B---3--:R-:W-:Y:S01]  /*2930*/  SHF.R.U32.HI R0, RZ, 0x3, R4.reuse ;  /* 0x00000003ff007819 */ /* 0x108fe20000011604 */
        /* <DEDUP_REMOVED lines=12> */
.L_x_3016:
[----:B------:R-:W-:Y:S05]  /*2a00*/  BSYNC.RECONVERGENT B0 ;  /* 0x0000000000007941 */ /* 0x000fea0003800200 */
.L_x_3015:
[----:B------:R-:W-:Y:S01]  /*2a10*/  IMAD.SHL.U32 R0, R0, 0x100000, RZ ;  /* 0x0010000000007824 */ /* 0x000fe200078e00ff */
[----:B------:R-:W-:-:S04]  /*2a20*/  LEA R3, R3, 0x3b800000, 0x17 ;  /* 0x3b80000003037811 */ /* 0x000fc800078eb8ff */
[----:B------:R-:W-:-:S05]  /*2a30*/  LOP3.LUT R0, R3, R0, R7, 0xfe, !PT ;  /* 0x0000000003007212 */ /* 0x000fca00078efe07 */
[----:B------:R-:W-:-:S04]  /*2a40*/  FMUL.FTZ R0, R0, 1 ;  /* 0x3f80000000007820 */ /* 0x000fc80000410000 */
[----:B------:R0:W2:Y:S01]  /*2a50*/  F2F.F64.F32 R26, R0 ;  /* 0x00000000001a7310 */ /* 0x0000a20000201800 */
[----:B------:R-:W-:Y:S05]  /*2a60*/  BRA `(.L_x_3000) ;  /* 0x0000000400147947 */ /* 0x000fea0003800000 */
.L_x_3013:
        /* <DEDUP_REMOVED lines=21> */
.L_x_3018:
[----:B------:R-:W-:Y:S05]  /*2bc0*/  BSYNC.RECONVERGENT B0 ;  /* 0x0000000000007941 */ /* 0x000fea0003800200 */
.L_x_3017:
[----:B------:R-:W-:Y:S01]  /*2bd0*/  IMAD.SHL.U32 R0, R0, 0x200000, RZ ;  /* 0x0020000000007824 */ /* 0x000fe200078e00ff */
[----:B------:R-:W-:-:S04]  /*2be0*/  LEA R3, R3, 0x37800000, 0x17 ;  /* 0x3780000003037811 */ /* 0x000fc800078eb8ff */
[----:B------:R-:W-:-:S05]  /*2bf0*/  LOP3.LUT R0, R3, R0, R7, 0xfe, !PT ;  /* 0x0000000003007212 */ /* 0x000fca00078efe07 */
[----:B------:R-:W-:-:S04]  /*2c00*/  FMUL.FTZ R0, R0, 1 ;  /* 0x3f80000000007820 */ /* 0x000fc80000410000 */
[----:B------:R0:W2:Y:S01]  /*2c10*/  F2F.F64.F32 R26, R0 ;  /* 0x00000000001a7310 */ /* 0x0000a20000201800 */
[----:B------:R-:W-:Y:S05]  /*2c20*/  BRA `(.L_x_3000) ;  /* 0x0000000000a47947 */ /* 0x000fea0003800000 */
.L_x_3012:
        /* <DEDUP_REMOVED lines=16> */
[----:B------:R2:W4:Y:S01]  /*2d30*/  @P0 F2F.F64.F32 R26, R0 ;  /* 0x00000000001a0310 */ /* 0x0005220000201800 */
[----:B------:R-:W-:Y:S05]  /*2d40*/  BRA `(.L_x_3000) ;  /* 0x00000000005c7947 */ /* 0x000fea0003800000 */
.L_x_2999:
[----:B------:R-:W-:Y:S01]  /*2d50*/  MOV R14, 0x0 ;  /* 0x00000000000e7802 */ /* 0x000fe20000000f00 */
[----:B------:R-:W0:Y:S01]  /*2d60*/  LDCU.64 UR4, c[0x4][0x128] ;  /* 0x01002500ff0477ac */ /* 0x000e220008000a00 */
[----:B------:R-:W-:Y:S02]  /*2d70*/  IMAD.MOV.U32 R8, RZ, RZ, 0x4e ;  /* 0x0000004eff087424 */ /* 0x000fe400078e00ff */
[----:B------:R-:W-:Y:S01]  /*2d80*/  IMAD.MOV.U32 R12, RZ, RZ, 0x1 ;  /* 0x00000001ff0c7424 */ /* 0x000fe200078e00ff */
[----:B------:R-:W2:Y:S01]  /*2d90*/  LDCU.64 UR6, c[0x4][0x130] ;  /* 0x01002600ff0677ac */ /* 0x000ea20008000a00 */
[----:B------:R-:W4:Y:S01]  /*2da0*/  LDC.64 R14, c[0x4][R14] ;  /* 0x010000000e0e7b82 */ /* 0x000f220000000a00 */
[----:B------:R-:W-:Y:S01]  /*2db0*/  IMAD.MOV.U32 R13, RZ, RZ, RZ ;  /* 0x000000ffff0d7224 */ /* 0x000fe200078e00ff */
[----:B------:R-:W5:Y:S01]  /*2dc0*/  LDCU.64 UR8, c[0x4][0x8] ;  /* 0x01000100ff0877ac */ /* 0x000f620008000a00 */
[----:B0-----:R-:W-:Y:S02]  /*2dd0*/  IMAD.U32 R4, RZ, RZ, UR4 ;  /* 0x00000004ff047e24 */ /* 0x001fe4000f8e00ff */
[----:B------:R-:W-:-:S02]  /*2de0*/  IMAD.U32 R5, RZ, RZ, UR5 ;  /* 0x00000005ff057e24 */ /* 0x000fc4000f8e00ff */
[----:B--2---:R-:W-:Y:S02]  /*2df0*/  IMAD.U32 R6, RZ, RZ, UR6 ;  /* 0x00000006ff067e24 */ /* 0x004fe4000f8e00ff */
[----:B------:R-:W-:Y:S02]  /*2e00*/  IMAD.U32 R7, RZ, RZ, UR7 ;  /* 0x00000007ff077e24 */ /* 0x000fe4000f8e00ff */
[----:B-----5:R-:W-:Y:S02]  /*2e10*/  IMAD.U32 R10, RZ, RZ, UR8 ;  /* 0x00000008ff0a7e24 */ /* 0x020fe4000f8e00ff */
[----:B------:R-:W-:-:S07]  /*2e20*/  IMAD.U32 R11, RZ, RZ, UR9 ;  /* 0x00000009ff0b7e24 */ /* 0x000fce000f8e00ff */
[----:B------:R-:W-:-:S07]  /*2e30*/  LEPC R20, `(.L_x_3021) ;  /* 0x000000001014794e */ /* 0x000fce0000000000 */
[----:B-1-34-:R-:W-:Y:S05]  /*2e40*/  CALL.ABS.NOINC R14 ;  /* 0x000000000e007343 */ /* 0x01afea0003c00000 */
.L_x_3021:
[----:B------:R-:W-:Y:S01]  /*2e50*/  CS2R R26, SRZ ;  /* 0x00000000001a7805 */ /* 0x000fe2000001ff00 */
[----:B------:R-:W-:Y:S06]  /*2e60*/  BRA `(.L_x_3000) ;  /* 0x0000000000147947 */ /* 0x000fec0003800000 */
.L_x_3020:
[----:B------:R-:W2:Y:S02]  /*2e70*/  LDG.E.64 R26, desc[UR36][R4.64] ;  /* 0x00000024041a7981 */ /* 0x000ea4000c1e1b00 */
[----:B--2---:R-:W0:Y:S01]  /*2e80*/  I2F.F64.U64 R26, R26 ;  /* 0x0000001a001a7312 */ /* 0x004e220000301800 */
[----:B------:R-:W-:Y:S05]  /*2e90*/  BRA `(.L_x_3000) ;  /* 0x0000000000087947 */ /* 0x000fea0003800000 */
.L_x_3019:
[----:B------:R-:W2:Y:S02]  /*2ea0*/  LDG.E R4, desc[UR36][R4.64] ;  /* 0x0000002404047981 */ /* 0x000ea4000c1e1900 */
[----:B--2---:R0:W2:Y:S02]  /*2eb0*/  I2F.F64.U32 R26, R4 ;  /* 0x00000004001a7312 */ /* 0x0040a40000201800 */
.L_x_3000:
[----:B------:R-:W-:Y:S05]  /*2ec0*/  BSYNC.RECONVERGENT B6 ;  /* 0x0000000000067941 */ /* 0x000fea0003800200 */
.L_x_2994:
[----:B0-----:R-:W0:Y:S01]  /*2ed0*/  LDC.64 R4, c[0x0][0x3c0] ;  /* 0x0000f000ff047b82 */ /* 0x001e220000000a00 */
        /* <DEDUP_REMOVED lines=19> */
.L_x_3026:
[----:B------:R-:W2:Y:S02]  /*3010*/  LDG.E.U8 R4, desc[UR36][R4.64] ;  /* 0x0000002404047981 */ /* 0x000ea4000c1e1100 */
[----:B--2---:R2:W0:Y:S01]  /*3020*/  I2F.F64.U16 R24, R4 ;  /* 0x0000000400187312 */ /* 0x0044220000101800 */
[----:B------:R-:W-:Y:S05]  /*3030*/  BRA `(.L_x_3028) ;  /* 0x0000000c00647947 */ /* 0x000fea0003800000 */
.L_x_3025:
        /* <DEDUP_REMOVED lines=9> */
.L_x_3030:
[----:B------:R-:W2:Y:S02]  /*30d0*/  LDG.E R4, desc[UR36][R4.64] ;  /* 0x0000002404047981 */ /* 0x000ea4000c1e1900 */
[----:B--2---:R0:W1:Y:S01]  /*30e0*/  I2F.F64 R24, R4 ;  /* 0x0000000400187312 */ /* 0x0040620000201c00 */
[----:B------:R-:W-:Y:S05]  /*30f0*/  BRA `(.L_x_3028) ;  /* 0x0000000c00347947 */ /* 0x000fea0003800000 */
.L_x_3029:
[----:B------:R-:W2:Y:S02]  /*3100*/  LDG.E.U16 R4, desc[UR36][R4.64] ;  /* 0x0000002404047981 */ /* 0x000ea4000c1e1500 */
[----:B--2---:R0:W1:Y:S01]  /*3110*/  I2F.F64.S16 R24, R4 ;  /* 0x0000000400187312 */ /* 0x0040620000101c00 */
[----:B------:R-:W-:Y:S05]  /*3120*/  BRA `(.L_x_3028) ;  /* 0x0000000c00287947 */ /* 0x000fea0003800000 */
.L_x_3024:
        /* <DEDUP_REMOVED lines=10> */
.L_x_3032:
[----:B--23--:R-:W2:Y:S02]  /*31d0*/  LDG.E.U16 R0, desc[UR36][R4.64] ;  /* 0x0000002404007981 */ /* 0x00cea4000c1e1500 */
[----:B--2---:R-:W-:-:S05]  /*31e0*/  HADD2.F32 R0, -RZ, R0.H0_H0 ;  /* 0x20000000ff007230 */ /* 0x004fca0000004100 */
[----:B------:R-:W-:-:S04]  /*31f0*/  FMUL.FTZ R0, R0, 1 ;  /* 0x3f80000000007820 */ /* 0x000fc80000410000 */
[----:B------:R0:W1:Y:S01]  /*3200*/  F2F.F64.F32 R24, R0 ;  /* 0x0000000000187310 */ /* 0x0000620000201800 */
[----:B------:R-:W-:Y:S05]  /*3210*/  BRA `(.L_x_3028) ;  /* 0x0000000800ec7947 */ /* 0x000fea0003800000 */
.L_x_3031:
        /* <DEDUP_REMOVED lines=10> */
.L_x_3034:
[----:B------:R-:W2:Y:S02]  /*32c0*/  LDG.E.U16 R4, desc[UR36][R4.64] ;  /* 0x0000002404047981 */ /* 0x000ea4000c1e1500 */
[----:B--23--:R-:W-:-:S05]  /*32d0*/  HADD2.F32 R0, -RZ, R4.H0_H0 ;  /* 0x20000004ff007230 */ /* 0x00cfca0000004100 */
[----:B------:R-:W-:-:S04]  /*32e0*/  FMUL.FTZ R0, R0, 1 ;  /* 0x3f80000000007820 */ /* 0x000fc80000410000 */
[----:B------:R0:W1:Y:S01]  /*32f0*/  F2F.F64.F32 R24, R0 ;  /* 0x0000000000187310 */ /* 0x0000620000201800 */
[----:B------:R-:W-:Y:S05]  /*3300*/  BRA `(.L_x_3028) ;  /* 0x0000000800b07947 */ /* 0x000fea0003800000 */
.L_x_3033:
[----:B------:R0:W5:Y:S01]  /*3310*/  LDG.E.64 R24, desc[UR36][R4.64] ;  /* 0x0000002404187981 */ /* 0x000162000c1e1b00 */
[----:B------:R-:W-:Y:S05]  /*3320*/  BRA `(.L_x_3028) ;  /* 0x0000000800a87947 */ /* 0x000fea0003800000 */
.L_x_3023:
        /* <DEDUP_REMOVED lines=13> */
.L_x_3037:
[----:B------:R0:W5:Y:S01]  /*3400*/  LDG.E.64 R24, desc[UR36][R4.64] ;  /* 0x0000002404187981 */ /* 0x000162000c1e1b00 */
[----:B------:R-:W-:Y:S05]  /*3410*/  BRA `(.L_x_3028) ;  /* 0x00000008006c7947 */ /* 0x000fea0003800000 */
.L_x_3036:
[----:B------:R-:W-:-:S09]  /*3420*/  UISETP.NE.AND UP0, UPT, UR4, 0xf, UPT ;  /* 0x0000000f0400788c */ /* 0x000fd2000bf05270 */
[----:B------:R-:W-:Y:S05]  /*3430*/  BRA.U !UP0, `(.L_x_3038) ;  /* 0x0000000108a07547 */ /* 0x000fea000b800000 */
[----:B------:R-:W-:-:S09]  /*3440*/  UISETP.NE.AND UP0, UPT, UR4, 0x17, UPT ;  /* 0x000000170400788c */ /* 0x000fd2000bf05270 */
[----:B------:R-:W-:Y:S05]  /*3450*/  BRA.U !UP0, `(.L_x_3039) ;  /* 0x00000001085c7547 */ /* 0x000fea000b800000 */
[----:B------:R-:W-:-:S09]  /*3460*/  UISETP.NE.AND UP0, UPT, UR4, 0x18, UPT ;  /* 0x000000180400788c */ /* 0x000fd2000bf05270 */
[----:B------:R-:W-:Y:S05]  /*3470*/  BRA.U UP0, `(.L_x_3027) ;  /* 0x0000000500f87547 */ /* 0x000fea000b800000 */
[----:B--23--:R-:W2:Y:S01]  /*3480*/  LDG.E.U8 R0, desc[UR36][R4.64] ;  /* 0x0000002404007981 */ /* 0x00cea2000c1e1100 */
        /* <DEDUP_REMOVED lines=20> */
.L_x_3039:
[----:B------:R-:W2:Y:S02]  /*35d0*/  LDG.E.U8 R4, desc[UR36][R4.64] ;  /* 0x0000002404047981 */ /* 0x000ea4000c1e1100 */
[C---:B--23--:R-:W-:Y:S02]  /*35e0*/  IMAD.SHL.U32 R0, R4.reuse, 0x2000000, RZ ;  /* 0x0200000004007824 */ /* 0x04cfe400078e00ff */
        /* <DEDUP_REMOVED lines=11> */
[----:B------:R0:W1:Y:S01]  /*36a0*/  F2F.F64.F32 R24, R0 ;  /* 0x0000000000187310 */ /* 0x0000620000201800 */
[----:B------:R-:W-:Y:S05]  /*36b0*/  BRA `(.L_x_3028) ;  /* 0x0000000400c47947 */ /* 0x000fea0003800000 */
.L_x_3038:
[----:B--23--:R-:W2:Y:S02]  /*36c0*/  LDG.E.U16 R0, desc[UR36][R4.64] ;  /* 0x0000002404007981 */ /* 0x00cea4000c1e1500 */
[----:B--2---:R-:W-:-:S04]  /*36d0*/  IMAD.U32 R0, R0, 0x10000, RZ ;  /* 0x0001000000007824 */ /* 0x004fc800078e00ff */
[----:B------:R-:W-:-:S04]  /*36e0*/  FMUL.FTZ R0, R0, 1 ;  /* 0x3f80000000007820 */ /* 0x000fc80000410000 */
[----:B------:R0:W1:Y:S01]  /*36f0*/  F2F.F64.F32 R24, R0 ;  /* 0x0000000000187310 */ /* 0x0000620000201800 */
[----:B------:R-:W-:Y:S05]  /*3700*/  BRA `(.L_x_3028) ;  /* 0x0000000400b07947 */ /* 0x000fea0003800000 */
.L_x_3035:
        /* <DEDUP_REMOVED lines=11> */
.L_x_3042:
        /* <DEDUP_REMOVED lines=21> */
.L_x_3044:
[----:B------:R-:W-:Y:S05]  /*3910*/  BSYNC.RECONVERGENT B0 ;  /* 0x0000000000007941 */ /* 0x000fea0003800200 */
.L_x_3043:
[----:B------:R-:W-:Y:S01]  /*3920*/  IMAD.SHL.U32 R0, R0, 0x100000, RZ ;  /* 0x0010000000007824 */ /* 0x000fe200078e00ff */
[----:B------:R-:W-:-:S04]  /*3930*/  LEA R3, R3, 0x3b800000, 0x17 ;  /* 0x3b80000003037811 */ /* 0x000fc800078eb8ff */
[----:B------:R-:W-:-:S05]  /*3940*/  LOP3.LUT R0, R3, R0, R7, 0xfe, !PT ;  /* 0x0000000003007212 */ /* 0x000fca00078efe07 */
[----:B------:R-:W-:-:S04]  /*3950*/  FMUL.FTZ R0, R0, 1 ;  /* 0x3f80000000007820 */ /* 0x000fc80000410000 */
[----:B------:R0:W1:Y:S01]  /*3960*/  F2F.F64.F32 R24, R0 ;  /* 0x0000000000187310 */ /* 0x0000620000201800 */
[----:B------:R-:W-:Y:S05]  /*3970*/  BRA `(.L_x_3028) ;  /* 0x0000000400147947 */ /* 0x000fea0003800000 */
.L_x_3041:
        /* <DEDUP_REMOVED lines=21> */
.L_x_3046:
[----:B------:R-:W-:Y:S05]  /*3ad0*/  BSYNC.RECONVERGENT B0 ;  /* 0x0000000000007941 */ /* 0x000fea0003800200 */
.L_x_3045:
[----:B------:R-:W-:Y:S01]  /*3ae0*/  IMAD.SHL.U32 R0, R0, 0x200000, RZ ;  /* 0x0020000000007824 */ /* 0x000fe200078e00ff */
[----:B------:R-:W-:-:S04]  /*3af0*/  LEA R3, R3, 0x37800000, 0x17 ;  /* 0x3780000003037811 */ /* 0x000fc800078eb8ff */
[----:B------:R-:W-:-:S05]  /*3b00*/  LOP3.LUT R0, R3, R0, R7, 0xfe, !PT ;  /* 0x0000000003007212 */ /* 0x000fca00078efe07 */
[----:B------:R-:W-:-:S04]  /*3b10*/  FMUL.FTZ R0, R0, 1 ;  /* 0x3f80000000007820 */ /* 0x000fc80000410000 */
[----:B------:R0:W1:Y:S01]  /*3b20*/  F2F.F64.F32 R24, R0 ;  /* 0x0000000000187310 */ /* 0x0000620000201800 */
[----:B------:R-:W-:Y:S05]  /*3b30*/  BRA `(.L_x_3028) ;  /* 0x0000000000a47947 */ /* 0x000fea0003800000 */
.L_x_3040:
        /* <DEDUP_REMOVED lines=18> */
.L_x_3027:
        /* <DEDUP_REMOVED lines=15> */
[----:B--2-45:R-:W-:Y:S05]  /*3d50*/  CALL.ABS.NOINC R14 ;  /* 0x000000000e007343 */ /* 0x034fea0003c00000 */
.L_x_3049:
[----:B------:R-:W-:Y:S01]  /*3d60*/  CS2R R24, SRZ ;  /* 0x0000000000187805 */ /* 0x000fe2000001ff00 */
[----:B------:R-:W-:Y:S06]  /*3d70*/  BRA `(.L_x_3028) ;  /* 0x0000000000147947 */ /* 0x000fec0003800000 */
.L_x_3048:
[----:B------:R-:W2:Y:S02]  /*3d80*/  LDG.E.64 R24, desc[UR36][R4.64] ;  /* 0x0000002404187981 */ /* 0x000ea4000c1e1b00 */
[----:B--2---:R-:W0:Y:S01]  /*3d90*/  I2F.F64.U64 R24, R24 ;  /* 0x0000001800187312 */ /* 0x004e220000301800 */
[----:B------:R-:W-:Y:S05]  /*3da0*/  BRA `(.L_x_3028) ;  /* 0x0000000000087947 */ /* 0x000fea0003800000 */
.L_x_3047:
[----:B------:R-:W2:Y:S02]  /*3db0*/  LDG.E R4, desc[UR36][R4.64] ;  /* 0x0000002404047981 */ /* 0x000ea4000c1e1900 */
[----:B--2---:R0:W1:Y:S02]  /*3dc0*/  I2F.F64.U32 R24, R4 ;  /* 0x0000000400187312 */ /* 0x0040640000201800 */
.L_x_3028:
[----:B------:R-:W-:Y:S05]  /*3dd0*/  BSYNC.RECONVERGENT B6 ;  /* 0x0000000000067941 */ /* 0x000fea0003800200 */
.L_x_3022:
[----:B------:R-:W-:Y:S01]  /*3de0*/  UMOV UR4, 0x60000000 ;  /* 0x6000000000047882 */ /* 0x000fe20000000000 */
[----:B------:R-:W-:Y:S01]  /*3df0*/  UMOV UR5, 0x3fc55555 ;  /* 0x3fc5555500057882 */ /* 0x000fe20000000000 */
[----:B------:R-:W-:Y:S01]  /*3e00*/  VIADD R22, R22, 0x80 ;  /* 0x0000008016167836 */ /* 0x000fe20000000000 */
[----:B--2-45:R-:W-:-:S11]  /*3e10*/  DMUL R26, R26, UR4 ;  /* 0x000000041a1a7c28 */ /* 0x034fd60008000000 */
.L_x_2993:
[----:B------:R-:W-:Y:S05]  /*3e20*/  BSYNC.RECONVERGENT B7 ;  /* 0x0000000000077941 */ /* 0x000fea0003800200 */
.L_x_2992:
        /* <DEDUP_REMOVED lines=26> */
.L_x_3056:
[----:B------:R-:W2:Y:S02]  /*3fd0*/  LDG.E.U8 R4, desc[UR36][R4.64] ;  /* 0x0000002404047981 */ /* 0x000ea4000c1e1100 */
[----:B--2---:R0:W2:Y:S01]  /*3fe0*/  I2F.F64.U16 R18, R4 ;  /* 0x0000000400127312 */ /* 0x0040a20000101800 */
[----:B------:R-:W-:Y:S05]  /*3ff0*/  BRA `(.L_x_3058) ;  /* 0x0000000c00647947 */ /* 0x000fea0003800000 */
.L_x_3055:
[----:B------:R-:W-:-:S09]  /*4000*/  UISETP.NE.AND UP0, UPT, UR4, 0x2, UPT ;  /* 0x000000020400788c */ /* 0x000fd2000bf05270 */
[----:B------:R-:W-:Y:S05]  /*4010*/  BRA.U !UP0, `(.L_x_3059) ;  /* 0x0000000108287547 */ /* 0x000fea000b800000 */
[----:B------:R-:W-:-:S09]  /*4020*/  UISETP.NE.AND UP0, UPT, UR4, 0x3, UPT ;  /* 0x000000030400788c */ /* 0x000fd2000bf05270 */
[----:B------:R-:W-:Y:S05]  /*4030*/  BRA.U !UP0, `(.L_x_3060) ;  /* 0x0000000108147547 */ /* 0x000fea000b800000 */
[----:B------:R-:W-:-:S09]  /*4040*/  UISETP.NE.AND UP0, UPT, UR4, 0x4, UPT ;  /* 0x000000040400788c */ /* 0x000fd2000bf05270 */
[----:B------:R-:W-:Y:S05]  /*4050*/  BRA.U UP0, `(.L_x_3057) ;  /* 0x0000000900f07547 */ /* 0x000fea000b800000 */
[----:B------:R-:W2:Y:S02]  /*4060*/  LDG.E.64 R18, desc[UR36][R4.64] ;  /* 0x0000002404127981 */ /* 0x000ea4000c1e1b00 */
[----:B--2---:R-:W4:Y:S01]  /*4070*/  I2F.F64.S64 R18, R18 ;  /* 0x0000001200127312 */ /* 0x004f220000301c00 */
[----:B------:R-:W-:Y:S05]  /*4080*/  BRA `(.L_x_3058) ;  /* 0x0000000c00407947 */ /* 0x000fea0003800000 */
.L_x_3060:
[----:B------:R-:W2:Y:S02]  /*4090*/  LDG.E R4, desc[UR36][R4.64] ;  /* 0x0000002404047981 */ /* 0x000ea4000c1e1900 */
[----:B--2---:R0:W2:Y:S01]  /*40a0*/  I2F.F64 R18, R4 ;  /* 0x0000000400127312 */ /* 0x0040a20000201c00 */
[----:B------:R-:W-:Y:S05]  /*40b0*/  BRA `(.L_x_3058) ;  /* 0x0000000c00347947 */ /* 0x000fea0003800000 */
.L_x_3059:
[----:B------:R-:W2:Y:S02]  /*40c0*/  LDG.E.U16 R4, desc[UR36][R4.64] ;  /* 0x0000002404047981 */ /* 0x000ea4000c1e1500 */
[----:B--2---:R0:W2:Y:S01]  /*40d0*/  I2F.F64.S16 R18, R4 ;  /* 0x0000000400127312 */ /* 0x0040a20000101c00 */
[----:B------:R-:W-:Y:S05]  /*40e0*/  BRA `(.L_x_3058) ;  /* 0x0000000c00287947 */ /* 0x000fea0003800000 */
.L_x_3054:
        /* <DEDUP_REMOVED lines=10> */
.L_x_3062:
[----:B---3--:R-:W2:Y:S02]  /*4190*/  LDG.E.U16 R0, desc[UR36][R4.64] ;  /* 0x0000002404007981 */ /* 0x008ea4000c1e1500 */
[----:B--2---:R-:W-:-:S05]  /*41a0*/  HADD2.F32 R0, -RZ, R0.H0_H0 ;  /* 0x20000000ff007230 */ /* 0x004fca0000004100 */
[----:B------:R-:W-:-:S04]  /*41b0*/  FMUL.FTZ R0, R0, 1 ;  /* 0x3f80000000007820 */ /* 0x000fc80000410000 */
[----:B------:R0:W2:Y:S01]  /*41c0*/  F2F.F64.F32 R18, R0 ;  /* 0x0000000000127310 */ /* 0x0000a20000201800 */
[----:B------:R-:W-:Y:S05]  /*41d0*/  BRA `(.L_x_3058) ;  /* 0x0000000800ec7947 */ /* 0x000fea0003800000 */
.L_x_3061:
        /* <DEDUP_REMOVED lines=10> */
.L_x_3064:
[----:B------:R-:W3:Y:S02]  /*4280*/  LDG.E.U16 R4, desc[UR36][R4.64] ;  /* 0x0000002404047981 */ /* 0x000ee4000c1e1500 */
[----:B---3--:R-:W-:-:S05]  /*4290*/  HADD2.F32 R0, -RZ, R4.H0_H0 ;  /* 0x20000004ff007230 */ /* 0x008fca0000004100 */
[----:B------:R-:W-:-:S04]  /*42a0*/  FMUL.FTZ R0, R0, 1 ;  /* 0x3f80000000007820 */ /* 0x000fc80000410000 */
[----:B------:R0:W2:Y:S01]  /*42b0*/  F2F.F64.F32 R18, R0 ;  /* 0x0000000000127310 */ /* 0x0000a20000201800 */
[----:B------:R-:W-:Y:S05]  /*42c0*/  BRA `(.L_x_3058) ;  /* 0x0000000800b07947 */ /* 0x000fea0003800000 */
.L_x_3063:
[----:B------:R0:W5:Y:S01]  /*42d0*/  LDG.E.64 R18, desc[UR36][R4.64] ;  /* 0x0000002404127981 */ /* 0x000162000c1e1b00 */
[----:B------:R-:W-:Y:S05]  /*42e0*/  BRA `(.L_x_3058) ;  /* 0x0000000800a87947 */ /* 0x000fea0003800000 */
.L_x_3053:
        /* <DEDUP_REMOVED lines=13> */
.L_x_3067:
[----:B------:R0:W5:Y:S01]  /*43c0*/  LDG.E.64 R18, desc[UR36][R4.64] ;  /* 0x0000002404127981 */ /* 0x000162000c1e1b00 */
[----:B------:R-:W-:Y:S05]  /*43d0*/  BRA `(.L_x_3058) ;  /* 0x00000008006c7947 */ /* 0x000fea0003800000 */
.L_x_3066:
        /* <DEDUP_REMOVED lines=27> */
.L_x_3069:
        /* <DEDUP_REMOVED lines=15> */
.L_x_3068:
[----:B---3--:R-:W2:Y:S02]  /*4680*/  LDG.E.U16 R0, desc[UR36][R4.64] ;  /* 0x0000002404007981 */ /* 0x008ea4000c1e1500 */
[----:B--2---:R-:W-:-:S04]  /*4690*/  IMAD.U32 R0, R0, 0x10000, RZ ;  /* 0x0001000000007824 */ /* 0x004fc800078e00ff */
[----:B------:R-:W-:-:S04]  /*46a0*/  FMUL.FTZ R0, R0, 1 ;  /* 0x3f80000000007820 */ /* 0x000fc80000410000 */
[----:B------:R0:W2:Y:S01]  /*46b0*/  F2F.F64.F32 R18, R0 ;  /* 0x0000000000127310 */ /* 0x0000a20000201800 */
[----:B------:R-:W-:Y:S05]  /*46c0*/  BRA `(.L_x_3058) ;  /* 0x0000000400b07947 */ /* 0x000fea0003800000 */
.L_x_3065:
        /* <DEDUP_REMOVED lines=11> */
.L_x_3072:
        /* <DEDUP_REMOVED lines=21> */
.L_x_3074:
[----:B------:R-:W-:Y:S05]  /*48d0*/  BSYNC.RECONVERGENT B0 ;  /* 0x0000000000007941 */ /* 0x000fea0003800200 */
.L_x_3073:
[----:B------:R-:W-:Y:S01]  /*48e0*/  IMAD.SHL.U32 R0, R0, 0x100000, RZ ;  /* 0x0010000000007824 */ /* 0x000fe200078e00ff */
[----:B------:R-:W-:-:S04]  /*48f0*/  LEA R3, R3, 0x3b800000, 0x17 ;  /* 0x3b80000003037811 */ /* 0x000fc800078eb8ff */
[----:B------:R-:W-:-:S05]  /*4900*/  LOP3.LUT R0, R3, R0, R7, 0xfe, !PT ;  /* 0x0000000003007212 */ /* 0x000fca00078efe07 */
[----:B------:R-:W-:-:S04]  /*4910*/  FMUL.FTZ R0, R0, 1 ;  /* 0x3f80000000007820 */ /* 0x000fc80000410000 */
[----:B------:R0:W2:Y:S01]  /*4920*/  F2F.F64.F32 R18, R0 ;  /* 0x0000000000127310 */ /* 0x0000a20000201800 */
[----:B------:R-:W-:Y:S05]  /*4930*/  BRA `(.L_x_3058) ;  /* 0x0000000400147947 */ /* 0x000fea0003800000 */
.L_x_3071:
        /* <DEDUP_REMOVED lines=21> */
.L_x_3076:
[----:B------:R-:W-:Y:S05]  /*4a90*/  BSYNC.RECONVERGENT B0 ;  /* 0x0000000000007941 */ /* 0x000fea0003800200 */
.L_x_3075:
[----:B------:R-:W-:Y:S01]  /*4aa0*/  IMAD.SHL.U32 R0, R0, 0x200000, RZ ;  /* 0x0020000000007824 */ /* 0x000fe200078e00ff */
[----:B------:R-:W-:-:S04]  /*4ab0*/  LEA R3, R3, 0x37800000, 0x17 ;  /* 0x3780000003037811 */ /* 0x000fc800078eb8ff */
[----:B------:R-:W-:-:S05]  /*4ac0*/  LOP3.LUT R0, R3, R0, R7, 0xfe, !PT ;  /* 0x0000000003007212 */ /* 0x000fca00078efe07 */
[----:B------:R-:W-:-:S04]  /*4ad0*/  FMUL.FTZ R0, R0, 1 ;  /* 0x3f80000000007820 */ /* 0x000fc80000410000 */
[----:B------:R0:W2:Y:S01]  /*4ae0*/  F2F.F64.F32 R18, R0 ;  /* 0x0000000000127310 */ /* 0x0000a20000201800 */
[----:B------:R-:W-:Y:S05]  /*4af0*/  BRA `(.L_x_3058) ;  /* 0x0000000000a47947 */ /* 0x000fea0003800000 */
.L_x_3070:
        /* <DEDUP_REMOVED lines=16> */
[----:B------:R0:W2:Y:S01]  /*4c00*/  @P0 F2F.F64.F32 R18, R0 ;  /* 0x0000000000120310 */ /* 0x0000a20000201800 */
[----:B------:R-:W-:Y:S05]  /*4c10*/  BRA `(.L_x_3058) ;  /* 0x00000000005c7947 */ /* 0x000fea0003800000 */
.L_x_3057:
        /* <DEDUP_REMOVED lines=16> */
.L_x_3079:
[----:B------:R-:W-:Y:S01]  /*4d20*/  CS2R R18, SRZ ;  /* 0x0000000000127805 */ /* 0x000fe2000001ff00 */
[----:B------:R-:W-:Y:S06]  /*4d30*/  BRA `(.L_x_3058) ;  /* 0x0000000000147947 */ /* 0x000fec0003800000 */
.L_x_3078:
[----:B------:R-:W2:Y:S02]  /*4d40*/  LDG.E.64 R18, desc[UR36][R4.64] ;  /* 0x0000002404127981 */ /* 0x000ea4000c1e1b00 */
[----:B--2---:R-:W0:Y:S01]  /*4d50*/  I2F.F64.U64 R18, R18 ;  /* 0x0000001200127312 */ /* 0x004e220000301800 */
[----:B------:R-:W-:Y:S05]  /*4d60*/  BRA `(.L_x_3058) ;  /* 0x0000000000087947 */ /* 0x000fea0003800000 */
.L_x_3077:
[----:B------:R-:W2:Y:S02]  /*4d70*/  LDG.E R4, desc[UR36][R4.64] ;  /* 0x0000002404047981 */ /* 0x000ea4000c1e1900 */
[----:B--2---:R0:W2:Y:S02]  /*4d80*/  I2F.F64.U32 R18, R4 ;  /* 0x0000000400127312 */ /* 0x0040a40000201800 */
.L_x_3058:
[----:B------:R-:W-:Y:S05]  /*4d90*/  BSYNC.RECONVERGENT B6 ;  /* 0x0000000000067941 */ /* 0x000fea0003800200 */
.L_x_3052:
[----:B------:R-:W1:Y:S01]  /*4da0*/  LDCU.U8 UR6, c[0x0][0x3cd] ;  /* 0x000079a0ff0677ac */ /* 0x000e620008000000 */
[----:B0-----:R-:W0:Y:S01]  /*4db0*/  LDC.64 R4, c[0x0][0x3c0] ;  /* 0x0000f000ff047b82 */ /* 0x001e220000000a00 */
[----:B------:R-:W-:Y:S01]  /*4dc0*/  BSSY.RECONVERGENT B6, `(.L_x_3080) ;  /* 0x00000ef000067945 */ /* 0x000fe20003800200 */
[----:B------:R-:W3:Y:S01]  /*4dd0*/  LDCU UR5, c[0x0][0x3d4] ;  /* 0x00007a80ff0577ac */ /* 0x000ee20008000800 */
[----:B-1----:R-:W-:-:S04]  /*4de0*/  UPRMT UR4, UR6, 0x9910, URZ ;  /* 0x0000991006047896 */ /* 0x002fc800080000ff */
        /* <DEDUP_REMOVED lines=16> */
.L_x_3084:
[----:B------:R-:W3:Y:S02]  /*4ef0*/  LDG.E.U8 R4, desc[UR36][R4.64] ;  /* 0x0000002404047981 */ /* 0x000ee4000c1e1100 */
[----:B---3--:R0:W1:Y:S01]  /*4f00*/  I2F.F64.U16 R16, R4 ;  /* 0x0000000400107312 */ /* 0x0080620000101800 */
[----:B------:R-:W-:Y:S05]  /*4f10*/  BRA `(.L_x_3086) ;  /* 0x0000000c00647947 */ /* 0x000fea0003800000 */
.L_x_3083:
        /* <DEDUP_REMOVED lines=9> */
.L_x_3088:
[----:B------:R-:W3:Y:S02]  /*4fb0*/  LDG.E R4, desc[UR36][R4.64] ;  /* 0x0000002404047981 */ /* 0x000ee4000c1e1900 */
[----:B---3--:R0:W1:Y:S01]  /*4fc0*/  I2F.F64 R16, R4 ;  /* 0x0000000400107312 */ /* 0x0080620000201c00 */
[----:B------:R-:W-:Y:S05]  /*4fd0*/  BRA `(.L_x_3086) ;  /* 0x0000000c00347947 */ /* 0x000fea0003800000 */
.L_x_3087:
[----:B------:R-:W3:Y:S02]  /*4fe0*/  LDG.E.U16 R4, desc[UR36][R4.64] ;  /* 0x0000002404047981 */ /* 0x000ee4000c1e1500 */
[----:B---3--:R0:W1:Y:S01]  /*4ff0*/  I2F.F64.S16 R16, R4 ;  /* 0x0000000400107312 */ /* 0x0080620000101c00 */
[----:B------:R-:W-:Y:S05]  /*5000*/  BRA `(.L_x_3086) ;  /* 0x0000000c00287947 */ /* 0x000fea0003800000 */
.L_x_3082:
        /* <DEDUP_REMOVED lines=10> */
.L_x_3090:
[----:B------:R-:W3:Y:S02]  /*50b0*/  LDG.E.U16 R0, desc[UR36][R4.64] ;  /* 0x0000002404007981 */ /* 0x000ee4000c1e1500 */
[----:B---3--:R-:W-:-:S05]  /*50c0*/  HADD2.F32 R0, -RZ, R0.H0_H0 ;  /* 0x20000000ff007230 */ /* 0x008fca0000004100 */
[----:B------:R-:W-:-:S04]  /*50d0*/  FMUL.FTZ R0, R0, 1 ;  /* 0x3f80000000007820 */ /* 0x000fc80000410000 */
[----:B------:R0:W1:Y:S01]  /*50e0*/  F2F.F64.F32 R16, R0 ;  /* 0x0000000000107310 */ /* 0x0000620000201800 */
[----:B------:R-:W-:Y:S05]  /*50f0*/  BRA `(.L_x_3086) ;  /* 0x0000000800ec7947 */ /* 0x000fea0003800000 */
.L_x_3089:
        /* <DEDUP_REMOVED lines=10> */
.L_x_3092:
[----:B------:R-:W3:Y:S02]  /*51a0*/  LDG.E.U16 R4, desc[UR36][R4.64] ;  /* 0x0000002404047981 */ /* 0x000ee4000c1e1500 */
[----:B---3--:R-:W-:-:S05]  /*51b0*/  HADD2.F32 R0, -RZ, R4.H0_H0 ;  /* 0x20000004ff007230 */ /* 0x008fca0000004100 */
[----:B------:R-:W-:-:S04]  /*51c0*/  FMUL.FTZ R0, R0, 1 ;  /* 0x3f80000000007820 */ /* 0x000fc80000410000 */
[----:B------:R0:W1:Y:S01]  /*51d0*/  F2F.F64.F32 R16, R0 ;  /* 0x0000000000107310 */ /* 0x0000620000201800 */
[----:B------:R-:W-:Y:S05]  /*51e0*/  BRA `(.L_x_3086) ;  /* 0x0000000800b07947 */ /* 0x000fea0003800000 */
.L_x_3091:
[----:B------:R0:W5:Y:S01]  /*51f0*/  LDG.E.64 R16, desc[UR36][R4.64] ;  /* 0x0000002404107981 */ /* 0x000162000c1e1b00 */
[----:B------:R-:W-:Y:S05]  /*5200*/  BRA `(.L_x_3086) ;  /* 0x0000000800a87947 */ /* 0x000fea0003800000 */
.L_x_3081:
        /* <DEDUP_REMOVED lines=13> */
.L_x_3095:
[----:B------:R0:W5:Y:S01]  /*52e0*/  LDG.E.64 R16, desc[UR36][R4.64] ;  /* 0x0000002404107981 */ /* 0x000162000c1e1b00 */
[----:B------:R-:W-:Y:S05]  /*52f0*/  BRA `(.L_x_3086) ;  /* 0x00000008006c7947 */ /* 0x000fea0003800000 */
.L_x_3094:
        /* <DEDUP_REMOVED lines=25> */
[----:B------:R3:W0:Y:S01]  /*5490*/  F2F.F64.F32 R16, R3 ;  /* 0x0000000300107310 */ /* 0x0006220000201800 */
[----:B------:R-:W-:Y:S05]  /*54a0*/  BRA `(.L_x_3086) ;  /* 0x0000000800007947 */ /* 0x000fea0003800000 */
.L_x_3097:
        /* <DEDUP_REMOVED lines=15> */
.L_x_3096:
[----:B------:R-:W3:Y:S02]  /*55a0*/  LDG.E.U16 R0, desc[UR36][R4.64] ;  /* 0x0000002404007981 */ /* 0x000ee4000c1e1500 */
[----:B---3--:R-:W-:-:S04]  /*55b0*/  IMAD.U32 R0, R0, 0x10000, RZ ;  /* 0x0001000000007824 */ /* 0x008fc800078e00ff */
[----:B------:R-:W-:-:S04]  /*55c0*/  FMUL.FTZ R0, R0, 1 ;  /* 0x3f80000000007820 */ /* 0x000fc80000410000 */
[----:B------:R0:W1:Y:S01]  /*55d0*/  F2F.F64.F32 R16, R0 ;  /* 0x0000000000107310 */ /* 0x0000620000201800 */
[----:B------:R-:W-:Y:S05]  /*55e0*/  BRA `(.L_x_3086) ;  /* 0x0000000400b07947 */ /* 0x000fea0003800000 */
.L_x_3093:
        /* <DEDUP_REMOVED lines=11> */
.L_x_3100:
        /* <DEDUP_REMOVED lines=21> */
.L_x_3102:
[----:B------:R-:W-:Y:S05]  /*57f0*/  BSYNC.RECONVERGENT B0 ;  /* 0x0000000000007941 */ /* 0x000fea0003800200 */
.L_x_3101:
[----:B------:R-:W-:Y:S01]  /*5800*/  IMAD.SHL.U32 R0, R0, 0x100000, RZ ;  /* 0x0010000000007824 */ /* 0x000fe200078e00ff */
[----:B------:R-:W-:-:S04]  /*5810*/  LEA R3, R3, 0x3b800000, 0x17 ;  /* 0x3b80000003037811 */ /* 0x000fc800078eb8ff */
[----:B------:R-:W-:-:S05]  /*5820*/  LOP3.LUT R0, R3, R0, R7, 0xfe, !PT ;  /* 0x0000000003007212 */ /* 0x000fca00078efe07 */
[----:B------:R-:W-:-:S04]  /*5830*/  FMUL.FTZ R0, R0, 1 ;  /* 0x3f80000000007820 */ /* 0x000fc80000410000 */
[----:B------:R0:W1:Y:S01]  /*5840*/  F2F.F64.F32 R16, R0 ;  /* 0x0000000000107310 */ /* 0x0000620000201800 */
[----:B------:R-:W-:Y:S05]  /*5850*/  BRA `(.L_x_3086) ;  /* 0x0000000400147947 */ /* 0x000fea0003800000 */
.L_x_3099:
        /* <DEDUP_REMOVED lines=21> */
.L_x_3104:
[----:B------:R-:W-:Y:S05]  /*59b0*/  BSYNC.RECONVERGENT B0 ;  /* 0x0000000000007941 */ /* 0x000fea0003800200 */
.L_x_3103:
[----:B------:R-:W-:Y:S01]  /*59c0*/  IMAD.SHL.U32 R0, R0, 0x200000, RZ ;  /* 0x0020000000007824 */ /* 0x000fe200078e00ff */
[----:B------:R-:W-:-:S04]  /*59d0*/  LEA R3, R3, 0x37800000, 0x17 ;  /* 0x3780000003037811 */ /* 0x000fc800078eb8ff */
[----:B------:R-:W-:-:S05]  /*59e0*/  LOP3.LUT R0, R3, R0, R7, 0xfe, !PT ;  /* 0x0000000003007212 */ /* 0x000fca00078efe07 */
[----:B------:R-:W-:-:S04]  /*59f0*/  FMUL.FTZ R0, R0, 1 ;  /* 0x3f80000000007820 */ /* 0x000fc80000410000 */
[----:B------:R0:W1:Y:S01]  /*5a00*/  F2F.F64.F32 R16, R0 ;  /* 0x0000000000107310 */ /* 0x0000620000201800 */
[----:B------:R-:W-:Y:S05]  /*5a10*/  BRA `(.L_x_3086) ;  /* 0x0000000000a47947 */ /* 0x000fea0003800000 */
.L_x_3098:
        /* <DEDUP_REMOVED lines=18> */
.L_x_3085:
[----:B------:R-:W-:Y:S01]  /*5b40*/  MOV R14, 0x0 ;  /* 0x00000000000e7802 */ /* 0x000fe20000000f00 */
[----:B------:R-:W0:Y:S01]  /*5b50*/  LDCU.64 UR4, c[0x4][0x128] ;  /* 0x01002500ff0477ac */ /* 0x000e220008000a00 */
[----:B------:R-:W-:Y:S02]  /*5b60*/  IMAD.MOV.U32 R8, RZ, RZ, 0x4e ;  /* 0x0000004eff087424 */ /* 0x000fe400078e00ff */
[----:B------:R-:W-:Y:S01]  /*5b70*/  IMAD.MOV.U32 R12, RZ, RZ, 0x1 ;  /* 0x00000001ff0c7424 */ /* 0x000fe200078e00ff */
[----:B------:R-:W1:Y:S01]  /*5b80*/  LDCU.64 UR6, c[0x4][0x130] ;  /* 0x01002600ff0677ac */ /* 0x000e620008000a00 */
[----:B------:R-:W3:Y:S01]  /*5b90*/  LDC.64 R14, c[0x4][R14] ;  /* 0x010000000e0e7b82 */ /* 0x000ee20000000a00 */
[----:B------:R-:W-:Y:S01]  /*5ba0*/  IMAD.MOV.U32 R13, RZ, RZ, RZ ;  /* 0x000000ffff0d7224 */ /* 0x000fe200078e00ff */
[----:B------:R-:W2:Y:S01]  /*5bb0*/  LDCU.64 UR8, c[0x4][0x8] ;  /* 0x01000100ff0877ac */ /* 0x000ea20008000a00 */
[----:B0-----:R-:W-:Y:S02]  /*5bc0*/  IMAD.U32 R4, RZ, RZ, UR4 ;  /* 0x00000004ff047e24 */ /* 0x001fe4000f8e00ff */
[----:B------:R-:W-:-:S02]  /*5bd0*/  IMAD.U32 R5, RZ, RZ, UR5 ;  /* 0x00000005ff057e24 */ /* 0x000fc4000f8e00ff */
[----:B-1----:R-:W-:Y:S02]  /*5be0*/  IMAD.U32 R6, RZ, RZ, UR6 ;  /* 0x00000006ff067e24 */ /* 0x002fe4000f8e00ff */
[----:B------:R-:W-:Y:S02]  /*5bf0*/  IMAD.U32 R7, RZ, RZ, UR7 ;  /* 0x00000007ff077e24 */ /* 0x000fe4000f8e00ff */
[----:B--2---:R-:W-:Y:S02]  /*5c00*/  IMAD.U32 R10, RZ, RZ, UR8 ;  /* 0x00000008ff0a7e24 */ /* 0x004fe4000f8e00ff */
[----:B------:R-:W-:-:S07]  /*5c10*/  IMAD.U32 R11, RZ, RZ, UR9 ;  /* 0x00000009ff0b7e24 */ /* 0x000fce000f8e00ff */
[----:B------:R-:W-:-:S07]  /*5c20*/  LEPC R20, `(.L_x_3107) ;  /* 0x000000001014794e */ /* 0x000fce0000000000 */
[----:B---345:R-:W-:Y:S05]  /*5c30*/  CALL.ABS.NOINC R14 ;  /* 0x000000000e007343 */ /* 0x038fea0003c00000 */
.L_x_3107:
[----:B------:R-:W-:Y:S01]  /*5c40*/  CS2R R16, SRZ ;  /* 0x0000000000107805 */ /* 0x000fe2000001ff00 */
[----:B------:R-:W-:Y:S06]  /*5c50*/  BRA `(.L_x_3086) ;  /* 0x0000000000147947 */ /* 0x000fec0003800000 */
.L_x_3106:
[----:B------:R-:W3:Y:S02]  /*5c60*/  LDG.E.64 R16, desc[UR36][R4.64] ;  /* 0x0000002404107981 */ /* 0x000ee4000c1e1b00 */
[----:B---3--:R-:W0:Y:S01]  /*5c70*/  I2F.F64.U64 R16, R16 ;  /* 0x0000001000107312 */ /* 0x008e220000301800 */
[----:B------:R-:W-:Y:S05]  /*5c80*/  BRA `(.L_x_3086) ;  /* 0x0000000000087947 */ /* 0x000fea0003800000 */
.L_x_3105:
[----:B------:R-:W3:Y:S02]  /*5c90*/  LDG.E R4, desc[UR36][R4.64] ;  /* 0x0000002404047981 */ /* 0x000ee4000c1e1900 */
[----:B---3--:R0:W1:Y:S02]  /*5ca0*/  I2F.F64.U32 R16, R4 ;  /* 0x0000000400107312 */ /* 0x0080640000201800 */
.L_x_3086:
[----:B------:R-:W-:Y:S05]  /*5cb0*/  BSYNC.RECONVERGENT B6 ;  /* 0x0000000000067941 */ /* 0x000fea0003800200 */
.L_x_3080:
[----:B------:R-:W-:Y:S01]  /*5cc0*/  UMOV UR4, 0x60000000 ;  /* 0x6000000000047882 */ /* 0x000fe20000000000 */
[----:B------:R-:W-:Y:S01]  /*5cd0*/  UMOV UR5, 0x3fc55555 ;  /* 0x3fc5555500057882 */ /* 0x000fe20000000000 */
[----:B------:R-:W-:Y:S01]  /*5ce0*/  VIADD R22, R22, 0x80 ;  /* 0x0000008016167836 */ /* 0x000fe20000000000 */
[----:B--2-45:R-:W-:-:S11]  /*5cf0*/  DMUL R18, R18, UR4 ;  /* 0x0000000412127c28 */ /* 0x034fd60008000000 */
.L_x_3051:
[----:B------:R-:W-:Y:S05]  /*5d00*/  BSYNC.RECONVERGENT B7 ;  /* 0x0000000000077941 */ /* 0x000fea0003800200 */
.L_x_3050:
[----:B------:R-:W-:Y:S01]  /*5d10*/  ISETP.GE.AND P0, PT, R22, R23, PT ;  /* 0x000000171600720c */ /* 0x000fe20003f06270 */
[----:B------:R-:W-:Y:S01]  /*5d20*/  BSSY.RECONVERGENT B7, `(.L_x_3108) ;  /* 0x00001eb000077945 */ /* 0x000fe20003800200 */
[----:B------:R-:W-:Y:S02]  /*5d30*/  CS2R R30, SRZ ;  /* 0x00000000001e7805 */ /* 0x000fe4000001ff00 */
[----:B0-----:R-:W-:-:S09]  /*5d40*/  CS2R R4, SRZ ;  /* 0x0000000000047805 */ /* 0x001fd2000001ff00 */
[----:B------:R-:W-:Y:S05]  /*5d50*/  @P0 BRA `(.L_x_3109) ;  /* 0x0000001c009c0947 */ /* 0x000fea0003800000 */
[----:B------:R-:W0:Y:S01]  /*5d60*/  LDC.64 R4, c[0x0][0x3b8] ;  /* 0x0000ee00ff047b82 */ /* 0x000e220000000a00 */
[----:B------:R-:W3:Y:S01]  /*5d70*/  LDCU UR5, c[0x0][0x3d0] ;  /* 0x00007a00ff0577ac */ /* 0x000ee20008000800 */
[----:B------:R-:W-:Y:S01]  /*5d80*/  IMAD R22, R33, 0x200, R22 ;  /* 0x0000020021167824 */ /* 0x000fe200078e0216 */
        /* <DEDUP_REMOVED lines=18> */
.L_x_3114:
[----:B------:R-:W2:Y:S02]  /*5eb0*/  LDG.E.U8 R4, desc[UR36][R4.64] ;  /* 0x0000002404047981 */ /* 0x000ea4000c1e1100 */
[----:B--2---:R0:W2:Y:S01]  /*5ec0*/  I2F.F64.U16 R30, R4 ;  /* 0x00000004001e7312 */ /* 0x0040a20000101800 */
[----:B------:R-:W-:Y:S05]  /*5ed0*/  BRA `(.L_x_3116) ;  /* 0x0000000c00647947 */ /* 0x000fea0003800000 */
.L_x_3113:
[----:B------:R-:W-:-:S09]  /*5ee0*/  UISETP.NE.AND UP0, UPT, UR4, 0x2, UPT ;  /* 0x000000020400788c */ /* 0x000fd2000bf05270 */
[----:B------:R-:W-:Y:S05]  /*5ef0*/  BRA.U !UP0, `(.L_x_3117) ;  /* 0x0000000108287547 */ /* 0x000fea000b800000 */
[----:B------:R-:W-:-:S09]  /*5f00*/  UISETP.NE.AND UP0, UPT, UR4, 0x3, UPT ;  /* 0x000000030400788c */ /* 0x000fd2000bf05270 */
[----:B------:R-:W-:Y:S05]  /*5f10*/  BRA.U !UP0, `(.L_x_3118) ;  /* 0x0000000108147547 */ /* 0x000fea000b800000 */
[----:B------:R-:W-:-:S09]  /*5f20*/  UISETP.NE.AND UP0, UPT, UR4, 0x4, UPT ;  /* 0x000000040400788c */ /* 0x000fd2000bf05270 */
[----:B------:R-:W-:Y:S05]  /*5f30*/  BRA.U UP0, `(.L_x_3115) ;  /* 0x0000000900f07547 */ /* 0x000fea000b800000 */
[----:B------:R-:W2:Y:S02]  /*5f40*/  LDG.E.64 R30, desc[UR36][R4.64] ;  /* 0x00000024041e7981 */ /* 0x000ea4000c1e1b00 */
[----:B--2---:R-:W3:Y:S01]  /*5f50*/  I2F.F64.S64 R30, R30 ;  /* 0x0000001e001e7312 */ /* 0x004ee20000301c00 */
[----:B------:R-:W-:Y:S05]  /*5f60*/  BRA `(.L_x_3116) ;  /* 0x0000000c00407947 */ /* 0x000fea0003800000 */
.L_x_3118:
[----:B------:R-:W2:Y:S02]  /*5f70*/  LDG.E R4, desc[UR36][R4.64] ;  /* 0x0000002404047981 */ /* 0x000ea4000c1e1900 */
[----:B--2---:R4:W0:Y:S01]  /*5f80*/  I2F.F64 R30, R4 ;  /* 0x00000004001e7312 */ /* 0x0048220000201c00 */
[----:B------:R-:W-:Y:S05]  /*5f90*/  BRA `(.L_x_3116) ;  /* 0x0000000c00347947 */ /* 0x000fea0003800000 */
.L_x_3117:
[----:B------:R-:W2:Y:S02]  /*5fa0*/  LDG.E.U16 R4, desc[UR36][R4.64] ;  /* 0x0000002404047981 */ /* 0x000ea4000c1e1500 */
[----:B--2---:R0:W2:Y:S01]  /*5fb0*/  I2F.F64.S16 R30, R4 ;  /* 0x00000004001e7312 */ /* 0x0040a20000101c00 */
[----:B------:R-:W-:Y:S05]  /*5fc0*/  BRA `(.L_x_3116) ;  /* 0x0000000c00287947 */ /* 0x000fea0003800000 */
.L_x_3112:
        /* <DEDUP_REMOVED lines=10> */
.L_x_3120:
[----:B------:R-:W2:Y:S02]  /*6070*/  LDG.E.U16 R0, desc[UR36][R4.64] ;  /* 0x0000002404007981 */ /* 0x000ea4000c1e1500 */
[----:B--2---:R-:W-:-:S05]  /*6080*/  HADD2.F32 R0, -RZ, R0.H0_H0 ;  /* 0x20000000ff007230 */ /* 0x004fca0000004100 */
[----:B------:R-:W-:-:S04]  /*6090*/  FMUL.FTZ R0, R0, 1 ;  /* 0x3f80000000007820 */ /* 0x000fc80000410000 */
[----:B------:R0:W2:Y:S01]  /*60a0*/  F2F.F64.F32 R30, R0 ;  /* 0x00000000001e7310 */ /* 0x0000a20000201800 */
[----:B------:R-:W-:Y:S05]  /*60b0*/  BRA `(.L_x_3116) ;  /* 0x0000000800ec7947 */ /* 0x000fea0003800000 */
.L_x_3119:
        /* <DEDUP_REMOVED lines=10> */
.L_x_3122:
[----:B------:R-:W2:Y:S02]  /*6160*/  LDG.E.U16 R4, desc[UR36][R4.64] ;  /* 0x0000002404047981 */ /* 0x000ea4000c1e1500 */
[----:B--2---:R-:W-:-:S05]  /*6170*/  HADD2.F32 R0, -RZ, R4.H0_H0 ;  /* 0x20000004ff007230 */ /* 0x004fca0000004100 */
[----:B------:R-:W-:-:S04]  /*6180*/  FMUL.FTZ R0, R0, 1 ;  /* 0x3f80000000007820 */ /* 0x000fc80000410000 */
[----:B------:R0:W2:Y:S01]  /*6190*/  F2F.F64.F32 R30, R0 ;  /* 0x00000000001e7310 */ /* 0x0000a20000201800 */
[----:B------:R-:W-:Y:S05]  /*61a0*/  BRA `(.L_x_3116) ;  /* 0x0000000800b07947 */ /* 0x000fea0003800000 */
.L_x_3121:
[----:B------:R0:W5:Y:S01]  /*61b0*/  LDG.E.64 R30, desc[UR36][R4.64] ;  /* 0x00000024041e7981 */ /* 0x000162000c1e1b00 */
[----:B------:R-:W-:Y:S05]  /*61c0*/  BRA `(.L_x_3116) ;  /* 0x0000000800a87947 */ /* 0x000fea0003800000 */
.L_x_3111:
        /* <DEDUP_REMOVED lines=13> */
.L_x_3125:
[----:B------:R0:W5:Y:S01]  /*62a0*/  LDG.E.64 R30, desc[UR36][R4.64] ;  /* 0x00000024041e7981 */ /* 0x000162000c1e1b00 */
[----:B------:R-:W-:Y:S05]  /*62b0*/  BRA `(.L_x_3116) ;  /* 0x00000008006c7947 */ /* 0x000fea0003800000 */
.L_x_3124:
        /* <DEDUP_REMOVED lines=27> */
.L_x_3127:
        /* <DEDUP_REMOVED lines=15> */
.L_x_3126:
[----:B------:R-:W2:Y:S02]  /*6560*/  LDG.E.U16 R0, desc[UR36][R4.64] ;  /* 0x0000002404007981 */ /* 0x000ea4000c1e1500 */
[----:B--2---:R-:W-:-:S04]  /*6570*/  IMAD.U32 R0, R0, 0x10000, RZ ;  /* 0x0001000000007824 */ /* 0x004fc800078e00ff */
[----:B------:R-:W-:-:S04]  /*6580*/  FMUL.FTZ R0, R0, 1 ;  /* 0x3f80000000007820 */ /* 0x000fc80000410000 */
[----:B------:R0:W2:Y:S01]  /*6590*/  F2F.F64.F32 R30, R0 ;  /* 0x00000000001e7310 */ /* 0x0000a20000201800 */
[----:B------:R-:W-:Y:S05]  /*65a0*/  BRA `(.L_x_3116) ;  /* 0x0000000400b07947 */ /* 0x000fea0003800000 */
.L_x_3123:
        /* <DEDUP_REMOVED lines=11> */
.L_x_3130:
        /* <DEDUP_REMOVED lines=21> */
.L_x_3132:
[----:B------:R-:W-:Y:S05]  /*67b0*/  BSYNC.RECONVERGENT B0 ;  /* 0x0000000000007941 */ /* 0x000fea0003800200 */
.L_x_3131:
[----:B------:R-:W-:Y:S01]  /*67c0*/  IMAD.SHL.U32 R0, R0, 0x100000, RZ ;  /* 0x0010000000007824 */ /* 0x000fe200078e00ff */
[----:B------:R-:W-:-:S04]  /*67d0*/  LEA R3, R3, 0x3b800000, 0x17 ;  /* 0x3b80000003037811 */ /* 0x000fc800078eb8ff */
[----:B------:R-:W-:-:S05]  /*67e0*/  LOP3.LUT R0, R3, R0, R7, 0xfe, !PT ;  /* 0x0000000003007212 */ /* 0x000fca00078efe07 */
[----:B------:R-:W-:-:S04]  /*67f0*/  FMUL.FTZ R0, R0, 1 ;  /* 0x3f80000000007820 */ /* 0x000fc80000410000 */
[----:B------:R0:W2:Y:S01]  /*6800*/  F2F.F64.F32 R30, R0 ;  /* 0x00000000001e7310 */ /* 0x0000a20000201800 */
[----:B------:R-:W-:Y:S05]  /*6810*/  BRA `(.L_x_3116) ;  /* 0x0000000400147947 */ /* 0x000fea0003800000 */
.L_x_3129:
        /* <DEDUP_REMOVED lines=21> */
.L_x_3134:
[----:B------:R-:W-:Y:S05]  /*6970*/  BSYNC.RECONVERGENT B0 ;  /* 0x0000000000007941 */ /* 0x000fea0003800200 */
.L_x_3133:
[----:B------:R-:W-:Y:S01]  /*6980*/  IMAD.SHL.U32 R0, R0, 0x200000, RZ ;  /* 0x0020000000007824 */ /* 0x000fe200078e00ff */
[----:B------:R-:W-:-:S04]  /*6990*/  LEA R3, R3, 0x37800000, 0x17 ;  /* 0x3780000003037811 */ /* 0x000fc800078eb8ff */
[----:B------:R-:W-:-:S05]  /*69a0*/  LOP3.LUT R0, R3, R0, R7, 0xfe, !PT ;  /* 0x0000000003007212 */ /* 0x000fca00078efe07 */
[----:B------:R-:W-:-:S04]  /*69b0*/  FMUL.FTZ R0, R0, 1 ;  /* 0x3f80000000007820 */ /* 0x000fc80000410000 */
[----:B------:R0:W2:Y:S01]  /*69c0*/  F2F.F64.F32 R30, R0 ;  /* 0x00000000001e7310 */ /* 0x0000a20000201800 */
[----:B------:R-:W-:Y:S05]  /*69d0*/  BRA `(.L_x_3116) ;  /* 0x0000000000a47947 */ /* 0x000fea0003800000 */
.L_x_3128:
        /* <DEDUP_REMOVED lines=18> */
.L_x_3115:
[----:B------:R-:W-:Y:S01]  /*6b00*/  MOV R14, 0x0 ;  /* 0x00000000000e7802 */ /* 0x000fe20000000f00 */
[----:B------:R-:W0:Y:S01]  /*6b10*/  LDCU.64 UR4, c[0x4][0x128] ;  /* 0x01002500ff0477ac */ /* 0x000e220008000a00 */
[----:B------:R-:W-:Y:S02]  /*6b20*/  IMAD.MOV.U32 R8, RZ, RZ, 0x4e ;  /* 0x0000004eff087424 */ /* 0x000fe400078e00ff */
[----:B------:R-:W-:Y:S01]  /*6b30*/  IMAD.MOV.U32 R12, RZ, RZ, 0x1 ;  /* 0x00000001ff0c7424 */ /* 0x000fe200078e00ff */
[----:B------:R-:W2:Y:S01]  /*6b40*/  LDCU.64 UR6, c[0x4][0x130] ;  /* 0x01002600ff0677ac */ /* 0x000ea20008000a00 */
[----:B------:R-:W3:Y:S01]  /*6b50*/  LDC.64 R14, c[0x4][R14] ;  /* 0x010000000e0e7b82 */ /* 0x000ee20000000a00 */
[----:B------:R-:W-:Y:S01]  /*6b60*/  IMAD.MOV.U32 R13, RZ, RZ, RZ ;  /* 0x000000ffff0d7224 */ /* 0x000fe200078e00ff */
[----:B------:R-:W4:Y:S01]  /*6b70*/  LDCU.64 UR8, c[0x4][0x8] ;  /* 0x01000100ff0877ac */ /* 0x000f220008000a00 */
[----:B0-----:R-:W-:Y:S02]  /*6b80*/  IMAD.U32 R4, RZ, RZ, UR4 ;  /* 0x00000004ff047e24 */ /* 0x001fe4000f8e00ff */
[----:B------:R-:W-:-:S02]  /*6b90*/  IMAD.U32 R5, RZ, RZ, UR5 ;  /* 0x00000005ff057e24 */ /* 0x000fc4000f8e00ff */
[----:B--2---:R-:W-:Y:S02]  /*6ba0*/  IMAD.U32 R6, RZ, RZ, UR6 ;  /* 0x00000006ff067e24 */ /* 0x004fe4000f8e00ff */
[----:B------:R-:W-:Y:S02]  /*6bb0*/  IMAD.U32 R7, RZ, RZ, UR7 ;  /* 0x00000007ff077e24 */ /* 0x000fe4000f8e00ff */
[----:B----4-:R-:W-:Y:S02]  /*6bc0*/  IMAD.U32 R10, RZ, RZ, UR8 ;  /* 0x00000008ff0a7e24 */ /* 0x010fe4000f8e00ff */
[----:B------:R-:W-:-:S07]  /*6bd0*/  IMAD.U32 R11, RZ, RZ, UR9 ;  /* 0x00000009ff0b7e24 */ /* 0x000fce000f8e00ff */
[----:B------:R-:W-:-:S07]  /*6be0*/  LEPC R20, `(.L_x_3137) ;  /* 0x000000001014794e */ /* 0x000fce0000000000 */
[----:B-1-3--:R-:W-:Y:S05]  /*6bf0*/  CALL.ABS.NOINC R14 ;  /* 0x000000000e007343 */ /* 0x00afea0003c00000 */
.L_x_3137:
[----:B------:R-:W-:Y:S01]  /*6c00*/  CS2R R30, SRZ ;  /* 0x00000000001e7805 */ /* 0x000fe2000001ff00 */
[----:B------:R-:W-:Y:S06]  /*6c10*/  BRA `(.L_x_3116) ;  /* 0x0000000000147947 */ /* 0x000fec0003800000 */
.L_x_3136:
[----:B------:R-:W2:Y:S02]  /*6c20*/  LDG.E.64 R30, desc[UR36][R4.64] ;  /* 0x00000024041e7981 */ /* 0x000ea4000c1e1b00 */
[----:B--2---:R-:W0:Y:S01]  /*6c30*/  I2F.F64.U64 R30, R30 ;  /* 0x0000001e001e7312 */ /* 0x004e220000301800 */
[----:B------:R-:W-:Y:S05]  /*6c40*/  BRA `(.L_x_3116) ;  /* 0x0000000000087947 */ /* 0x000fea0003800000 */
.L_x_3135:
[----:B------:R-:W2:Y:S02]  /*6c50*/  LDG.E R4, desc[UR36][R4.64] ;  /* 0x0000002404047981 */ /* 0x000ea4000c1e1900 */
[----:B--2---:R0:W2:Y:S02]  /*6c60*/  I2F.F64.U32 R30, R4 ;  /* 0x00000004001e7312 */ /* 0x0040a40000201800 */
.L_x_3116:
[----:B------:R-:W-:Y:S05]  /*6c70*/  BSYNC.RECONVERGENT B6 ;  /* 0x0000000000067941 */ /* 0x000fea0003800200 */
.L_x_3110:
[----:B------:R-:W1:Y:S01]  /*6c80*/  LDCU.U8 UR6, c[0x0][0x3cd] ;  /* 0x000079a0ff0677ac */ /* 0x000e620008000000 */
[----:B------:R-:W4:Y:S01]  /*6c90*/  LDC.64 R6, c[0x0][0x3c0] ;  /* 0x0000f000ff067b82 */ /* 0x000f220000000a00 */
[----:B------:R-:W-:Y:S01]  /*6ca0*/  BSSY.RECONVERGENT B6, `(.L_x_3138) ;  /* 0x00000ef000067945 */ /* 0x000fe20003800200 */
[----:B------:R-:W0:Y:S01]  /*6cb0*/  LDCU UR5, c[0x0][0x3d4] ;  /* 0x00007a80ff0577ac */ /* 0x000e220008000800 */
[----:B-1----:R-:W-:-:S04]  /*6cc0*/  UPRMT UR4, UR6, 0x9910, URZ ;  /* 0x0000991006047896 */ /* 0x002fc800080000ff */
[----:B------:R-:W-:Y:S01]  /*6cd0*/  UISETP.GT.AND UP0, UPT, UR4, 0x9, UPT ;  /* 0x000000090400788c */ /* 0x000fe2000bf04270 */
[----:B0-----:R-:W-:-:S05]  /*6ce0*/  IMAD R3, R22, UR5, RZ ;  /* 0x0000000516037c24 */ /* 0x001fca000f8e02ff */
[----:B----4-:R-:W-:-:S05]  /*6cf0*/  IADD3 R6, P0, PT, R3, R6, RZ ;  /* 0x0000000603067210 */ /* 0x010fca0007f1e0ff */
        /* <DEDUP_REMOVED lines=11> */
[----:B----4-:R-:W0:Y:S01]  /*6db0*/  I2F.F64.S16 R4, R4 ;  /* 0x0000000400047312 */ /* 0x010e220000101c00 */
[----:B------:R-:W-:Y:S05]  /*6dc0*/  BRA `(.L_x_3144) ;  /* 0x0000000c00707947 */ /* 0x000fea0003800000 */
.L_x_3142:
[----:B------:R-:W4:Y:S02]  /*6dd0*/  LDG.E.U8 R4, desc[UR36][R6.64] ;  /* 0x0000002406047981 */ /* 0x000f24000c1e1100 */
[----:B----4-:R-:W0:Y:S01]  /*6de0*/  I2F.F64.U16 R4, R4 ;  /* 0x0000000400047312 */ /* 0x010e220000101800 */
[----:B------:R-:W-:Y:S05]  /*6df0*/  BRA `(.L_x_3144) ;  /* 0x0000000c00647947 */ /* 0x000fea0003800000 */
.L_x_3141:
[----:B------:R-:W-:-:S09]  /*6e00*/  UISETP.NE.AND UP0, UPT, UR4, 0x2, UPT ;  /* 0x000000020400788c */ /* 0x000fd2000bf05270 */
[----:B------:R-:W-:Y:S05]  /*6e10*/  BRA.U !UP0, `(.L_x_3145) ;  /* 0x0000000108287547 */ /* 0x000fea000b800000 */
[----:B------:R-:W-:-:S09]  /*6e20*/  UISETP.NE.AND UP0, UPT, UR4, 0x3, UPT ;  /* 0x000000030400788c */ /* 0x000fd2000bf05270 */
[----:B------:R-:W-:Y:S05]  /*6e30*/  BRA.U !UP0, `(.L_x_3146) ;  /* 0x0000000108147547 */ /* 0x000fea000b800000 */
[----:B------:R-:W-:-:S09]  /*6e40*/  UISETP.NE.AND UP0, UPT, UR4, 0x4, UPT ;  /* 0x000000040400788c */ /* 0x000fd2000bf05270 */
[----:B------:R-:W-:Y:S05]  /*6e50*/  BRA.U UP0, `(.L_x_3143) ;  /* 0x0000000900f07547 */ /* 0x000fea000b800000 */
[----:B------:R-:W4:Y:S02]  /*6e60*/  LDG.E.64 R4, desc[UR36][R6.64] ;  /* 0x0000002406047981 */ /* 0x000f24000c1e1b00 */
[----:B----4-:R-:W0:Y:S01]  /*6e70*/  I2F.F64.S64 R4, R4 ;  /* 0x0000000400047312 */ /* 0x010e220000301c00 */
[----:B------:R-:W-:Y:S05]  /*6e80*/  BRA `(.L_x_3144) ;  /* 0x0000000c00407947 */ /* 0x000fea0003800000 */
.L_x_3146:
[----:B------:R-:W4:Y:S02]  /*6e90*/  LDG.E R4, desc[UR36][R6.64] ;  /* 0x0000002406047981 */ /* 0x000f24000c1e1900 */
[----:B----4-:R-:W0:Y:S01]  /*6ea0*/  I2F.F64 R4, R4 ;  /* 0x0000000400047312 */ /* 0x010e220000201c00 */
[----:B------:R-:W-:Y:S05]  /*6eb0*/  BRA `(.L_x_3144) ;  /* 0x0000000c00347947 */ /* 0x000fea0003800000 */
.L_x_3145:
[----:B------:R-:W4:Y:S02]  /*6ec0*/  LDG.E.U16 R4, desc[UR36][R6.64] ;  /* 0x0000002406047981 */ /* 0x000f24000c1e1500 */
[----:B----4-:R-:W0:Y:S01]  /*6ed0*/  I2F.F64.S16 R4, R4 ;  /* 0x0000000400047312 */ /* 0x010e220000101c00 */
[----:B------:R-:W-:Y:S05]  /*6ee0*/  BRA `(.L_x_3144) ;  /* 0x0000000c00287947 */ /* 0x000fea0003800000 */
.L_x_3140:
[----:B------:R-:W-:-:S09]  /*6ef0*/  UISETP.GT.AND UP0, UPT, UR4, 0x6, UPT ;  /* 0x000000060400788c */ /* 0x000fd2000bf04270 */
[----:B------:R-:W-:Y:S05]  /*6f00*/  BRA.U UP0, `(.L_x_3147) ;  /* 0x0000000100347547 */ /* 0x000fea000b800000 */
[----:B------:R-:W-:-:S09]  /*6f10*/  UISETP.NE.AND UP0, UPT, UR4, 0x5, UPT ;  /* 0x000000050400788c */ /* 0x000fd2000bf05270 */
[----:B------:R-:W-:Y:S05]  /*6f20*/  BRA.U !UP0, `(.L_x_3148) ;  /* 0x0000000108187547 */ /* 0x000fea000b800000 */
[----:B------:R-:W-:-:S09]  /*6f30*/  UISETP.NE.AND UP0, UPT, UR4, 0x6, UPT ;  /* 0x000000060400788c */ /* 0x000fd2000bf05270 */
[----:B------:R-:W-:Y:S05]  /*6f40*/  BRA.U UP0, `(.L_x_3143) ;  /* 0x0000000900b47547 */ /* 0x000fea000b800000 */
[----:B------:R-:W4:Y:S02]  /*6f50*/  LDG.E R4, desc[UR36][R6.64] ;  /* 0x0000002406047981 */ /* 0x000f24000c1e1900 */
[----:B----4-:R-:W-:-:S06]  /*6f60*/  FMUL.FTZ R4, R4, 1 ;  /* 0x3f80000004047820 */ /* 0x010fcc0000410000 */
[----:B------:R-:W0:Y:S01]  /*6f70*/  F2F.F64.F32 R4, R4 ;  /* 0x0000000400047310 */ /* 0x000e220000201800 */
[----:B------:R-:W-:Y:S05]  /*6f80*/  BRA `(.L_x_3144) ;  /* 0x0000000c00007947 */ /* 0x000fea0003800000 */
.L_x_3148:
[----:B------:R-:W4:Y:S02]  /*6f90*/  LDG.E.U16 R0, desc[UR36][R6.64] ;  /* 0x0000002406007981 */ /* 0x000f24000c1e1500 */
[----:B----4-:R-:W-:-:S05]  /*6fa0*/  HADD2.F32 R0, -RZ, R0.H0_H0 ;  /* 0x20000000ff007230 */ /* 0x010fca0000004100 */
[----:B------:R-:W-:-:S04]  /*6fb0*/  FMUL.FTZ R0, R0, 1 ;  /* 0x3f80000000007820 */ /* 0x000fc80000410000 */
[----:B------:R0:W1:Y:S01]  /*6fc0*/  F2F.F64.F32 R4, R0 ;  /* 0x0000000000047310 */ /* 0x0000620000201800 */
[----:B------:R-:W-:Y:S05]  /*6fd0*/  BRA `(.L_x_3144) ;  /* 0x0000000800ec7947 */ /* 0x000fea0003800000 */
.L_x_3147:
[----:B------:R-:W-:-:S09]  /*6fe0*/  UISETP.NE.AND UP0, UPT, UR4, 0x7, UPT ;  /* 0x000000070400788c */ /* 0x000fd2000bf05270 */
[----:B------:R-:W-:Y:S05]  /*6ff0*/  BRA.U !UP0, `(.L_x_3149) ;  /* 0x0000000108347547 */ /* 0x000fea000b800000 */
        /* <DEDUP_REMOVED lines=8> */
.L_x_3150:
[----:B------:R-:W4:Y:S02]  /*7080*/  LDG.E.U16 R6, desc[UR36][R6.64] ;  /* 0x0000002406067981 */ /* 0x000f24000c1e1500 */
[----:B----4-:R-:W-:-:S05]  /*7090*/  HADD2.F32 R0, -RZ, R6.H0_H0 ;  /* 0x20000006ff007230 */ /* 0x010fca0000004100 */
[----:B------:R-:W-:-:S04]  /*70a0*/  FMUL.FTZ R0, R0, 1 ;  /* 0x3f80000000007820 */ /* 0x000fc80000410000 */
[----:B------:R0:W1:Y:S01]  /*70b0*/  F2F.F64.F32 R4, R0 ;  /* 0x0000000000047310 */ /* 0x0000620000201800 */
[----:B------:R-:W-:Y:S05]  /*70c0*/  BRA `(.L_x_3144) ;  /* 0x0000000800b07947 */ /* 0x000fea0003800000 */
.L_x_3149:
[----:B------:R0:W5:Y:S01]  /*70d0*/  LDG.E.64 R4, desc[UR36][R6.64] ;  /* 0x0000002406047981 */ /* 0x000162000c1e1b00 */
[----:B------:R-:W-:Y:S05]  /*70e0*/  BRA `(.L_x_3144) ;  /* 0x0000000800a87947 */ /* 0x000fea0003800000 */
.L_x_3139:
        /* <DEDUP_REMOVED lines=8> */
[----:B------:R-:W4:Y:S01]  /*7170*/  LDG.E.U8 R6, desc[UR36][R6.64] ;  /* 0x0000002406067981 */ /* 0x000f22000c1e1100 */
[----:B------:R-:W-:Y:S01]  /*7180*/  IMAD.MOV.U32 R4, RZ, RZ, RZ ;  /* 0x000000ffff047224 */ /* 0x000fe200078e00ff */
[----:B----4-:R-:W-:-:S04]  /*7190*/  ISETP.NE.AND P0, PT, R6, RZ, PT ;  /* 0x000000ff0600720c */ /* 0x010fc80003f05270 */
[----:B------:R-:W-:Y:S01]  /*71a0*/  FSEL R5, RZ, 1.875, !P0 ;  /* 0x3ff00000ff057808 */ /* 0x000fe20004000000 */
[----:B------:R-:W-:Y:S08]  /*71b0*/  BRA `(.L_x_3144) ;  /* 0x0000000800747947 */ /* 0x000ff00003800000 */
.L_x_3153:
[----:B------:R0:W5:Y:S01]  /*71c0*/  LDG.E.64 R4, desc[UR36][R6.64] ;  /* 0x0000002406047981 */ /* 0x000162000c1e1b00 */
[----:B------:R-:W-:Y:S05]  /*71d0*/  BRA `(.L_x_3144) ;  /* 0x00000008006c7947 */ /* 0x000fea0003800000 */
.L_x_3152:
        /* <DEDUP_REMOVED lines=27> */
.L_x_3155:
        /* <DEDUP_REMOVED lines=15> */
.L_x_3154:
[----:B------:R-:W4:Y:S02]  /*7480*/  LDG.E.U16 R0, desc[UR36][R6.64] ;  /* 0x0000002406007981 */ /* 0x000f24000c1e1500 */
[----:B----4-:R-:W-:-:S04]  /*7490*/  IMAD.U32 R0, R0, 0x10000, RZ ;  /* 0x0001000000007824 */ /* 0x010fc800078e00ff */
[----:B------:R-:W-:-:S04]  /*74a0*/  FMUL.FTZ R0, R0, 1 ;  /* 0x3f80000000007820 */ /* 0x000fc80000410000 */
[----:B------:R0:W1:Y:S01]  /*74b0*/  F2F.F64.F32 R4, R0 ;  /* 0x0000000000047310 */ /* 0x0000620000201800 */
[----:B------:R-:W-:Y:S05]  /*74c0*/  BRA `(.L_x_3144) ;  /* 0x0000000400b07947 */ /* 0x000fea0003800000 */
.L_x_3151:
        /* <DEDUP_REMOVED lines=9> */
[----:B----4-:R-:W0:Y:S01]  /*7560*/  I2F.F64.U16 R4, R4 ;  /* 0x0000000400047312 */ /* 0x010e220000101800 */
[----:B------:R-:W-:Y:S05]  /*7570*/  BRA `(.L_x_3144) ;  /* 0x0000000400847947 */ /* 0x000fea0003800000 */
.L_x_3158:
[----:B------:R-:W4:Y:S01]  /*7580*/  LDG.E.U8 R6, desc[UR36][R6.64] ;  /* 0x0000002406067981 */ /* 0x000f22000c1e1100 */
[----:B------:R-:W-:Y:S02]  /*7590*/  CS2R R4, SRZ ;  /* 0x0000000000047805 */ /* 0x000fe4000001ff00 */
[----:B----4-:R-:W-:-:S13]  /*75a0*/  ISETP.NE.AND P0, PT, R6, RZ, PT ;  /* 0x000000ff0600720c */ /* 0x010fda0003f05270 */
        /* <DEDUP_REMOVED lines=18> */
.L_x_3160:
[----:B------:R-:W-:Y:S05]  /*76d0*/  BSYNC.RECONVERGENT B0 ;  /* 0x0000000000007941 */ /* 0x000fea0003800200 */
.L_x_3159:
[----:B------:R-:W-:Y:S01]  /*76e0*/  IMAD.SHL.U32 R0, R0, 0x100000, RZ ;  /* 0x0010000000007824 */ /* 0x000fe200078e00ff */
[----:B------:R-:W-:-:S04]  /*76f0*/  LEA R3, R3, 0x3b800000, 0x17 ;  /* 0x3b80000003037811 */ /* 0x000fc800078eb8ff */
[----:B------:R-:W-:-:S05]  /*7700*/  LOP3.LUT R0, R3, R0, R7, 0xfe, !PT ;  /* 0x0000000003007212 */ /* 0x000fca00078efe07 */
[----:B------:R-:W-:-:S04]  /*7710*/  FMUL.FTZ R0, R0, 1 ;  /* 0x3f80000000007820 */ /* 0x000fc80000410000 */
[----:B------:R0:W1:Y:S01]  /*7720*/  F2F.F64.F32 R4, R0 ;  /* 0x0000000000047310 */ /* 0x0000620000201800 */
[----:B------:R-:W-:Y:S05]  /*7730*/  BRA `(.L_x_3144) ;  /* 0x0000000400147947 */ /* 0x000fea0003800000 */
.L_x_3157:
        /* <DEDUP_REMOVED lines=21> */
.L_x_3162:
[----:B------:R-:W-:Y:S05]  /*7890*/  BSYNC.RECONVERGENT B0 ;  /* 0x0000000000007941 */ /* 0x000fea0003800200 */
.L_x_3161:
[----:B------:R-:W-:Y:S01]  /*78a0*/  IMAD.SHL.U32 R0, R0, 0x200000, RZ ;  /* 0x0020000000007824 */ /* 0x000fe200078e00ff */
[----:B------:R-:W-:-:S04]  /*78b0*/  LEA R3, R3, 0x37800000, 0x17 ;  /* 0x3780000003037811 */ /* 0x000fc800078eb8ff */
[----:B------:R-:W-:-:S05]  /*78c0*/  LOP3.LUT R0, R3, R0, R7, 0xfe, !PT ;  /* 0x0000000003007212 */ /* 0x000fca00078efe07 */
[----:B------:R-:W-:-:S04]  /*78d0*/  FMUL.FTZ R0, R0, 1 ;  /* 0x3f80000000007820 */ /* 0x000fc80000410000 */
[----:B------:R0:W1:Y:S01]  /*78e0*/  F2F.F64.F32 R4, R0 ;  /* 0x0000000000047310 */ /* 0x0000620000201800 */
[----:B------:R-:W-:Y:S05]  /*78f0*/  BRA `(.L_x_3144) ;  /* 0x0000000000a47947 */ /* 0x000fea0003800000 */
.L_x_3156:
        /* <DEDUP_REMOVED lines=8> */
[----:B------:R-:W-:Y:S01]  /*7980*/  IMAD.MOV.U32 R5, RZ, RZ, 0x38000000 ;  /* 0x38000000ff057424 */ /* 0x000fe200078e00ff */
[----:B----4-:R-:W-:-:S13]  /*7990*/  ISETP.NE.AND P0, PT, R0, RZ, PT ;  /* 0x000000ff0000720c */ /* 0x010fda0003f05270 */
        /* <DEDUP_REMOVED lines=8> */
.L_x_3143:
[----:B------:R-:W-:Y:S01]  /*7a20*/  MOV R14, 0x0 ;  /* 0x00000000000e7802 */ /* 0x000fe20000000f00 */
[----:B------:R-:W0:Y:S01]  /*7a30*/  LDCU.64 UR4, c[0x4][0x128] ;  /* 0x01002500ff0477ac */ /* 0x000e220008000a00 */
[----:B------:R-:W-:Y:S02]  /*7a40*/  IMAD.MOV.U32 R8, RZ, RZ, 0x4e ;  /* 0x0000004eff087424 */ /* 0x000fe400078e00ff */
[----:B------:R-:W-:Y:S01]  /*7a50*/  IMAD.MOV.U32 R12, RZ, RZ, 0x1 ;  /* 0x00000001ff0c7424 */ /* 0x000fe200078e00ff */
[----:B------:R-:W1:Y:S01]  /*7a60*/  LDCU.64 UR6, c[0x4][0x130] ;  /* 0x01002600ff0677ac */ /* 0x000e620008000a00 */
[----:B------:R-:W4:Y:S01]  /*7a70*/  LDC.64 R14, c[0x4][R14] ;  /* 0x010000000e0e7b82 */ /* 0x000f220000000a00 */
        /* <DEDUP_REMOVED lines=10> */
.L_x_3165:
[----:B------:R-:W-:Y:S01]  /*7b20*/  CS2R R4, SRZ ;  /* 0x0000000000047805 */ /* 0x000fe2000001ff00 */
[----:B------:R-:W-:Y:S06]  /*7b30*/  BRA `(.L_x_3144) ;  /* 0x0000000000147947 */ /* 0x000fec0003800000 */
.L_x_3164:
[----:B------:R-:W4:Y:S02]  /*7b40*/  LDG.E.64 R4, desc[UR36][R6.64] ;  /* 0x0000002406047981 */ /* 0x000f24000c1e1b00 */
[----:B----4-:R-:W0:Y:S01]  /*7b50*/  I2F.F64.U64 R4, R4 ;  /* 0x0000000400047312 */ /* 0x010e220000301800 */
[----:B------:R-:W-:Y:S05]  /*7b60*/  BRA `(.L_x_3144) ;  /* 0x0000000000087947 */ /* 0x000fea0003800000 */
.L_x_3163:
[----:B------:R-:W4:Y:S02]  /*7b70*/  LDG.E R4, desc[UR36][R6.64] ;  /* 0x0000002406047981 */ /* 0x000f24000c1e1900 */
[----:B----4-:R-:W0:Y:S02]  /*7b80*/  I2F.F64.U32 R4, R4 ;  /* 0x0000000400047312 */ /* 0x010e240000201800 */
.L_x_3144:
[----:B------:R-:W-:Y:S05]  /*7b90*/  BSYNC.RECONVERGENT B6 ;  /* 0x0000000000067941 */ /* 0x000fea0003800200 */
.L_x_3138:
[----:B------:R-:W-:Y:S01]  /*7ba0*/  UMOV UR4, 0x60000000 ;  /* 0x6000000000047882 */ /* 0x000fe20000000000 */
[----:B------:R-:W-:Y:S02]  /*7bb0*/  UMOV UR5, 0x3fc55555 ;  /* 0x3fc5555500057882 */ /* 0x000fe40000000000 */
[----:B--23-5:R-:W-:-:S11]  /*7bc0*/  DMUL R30, R30, UR4 ;  /* 0x000000041e1e7c28 */ /* 0x02cfd60008000000 */
.L_x_3109:
[----:B------:R-:W-:Y:S05]  /*7bd0*/  BSYNC.RECONVERGENT B7 ;  /* 0x0000000000077941 */ /* 0x000fea0003800200 */
.L_x_3108:
[----:B-1----:R-:W-:Y:S01]  /*7be0*/  DSETP.GEU.AND P2, PT, |R34|, 3, PT ;  /* 0x400800002200742a */ /* 0x002fe20003f4e200 */
[----:B------:R-:W1:Y:S01]  /*7bf0*/  LDC.U8 R22, c[0x0][0x3d8] ;  /* 0x0000f600ff167b82 */ /* 0x000e620000000000 */
[----:B0-----:R-:W-:Y:S01]  /*7c00*/  DSETP.GEU.AND P0, PT, |R4|, 3, PT ;  /* 0x400800000400742a */ /* 0x001fe20003f0e200 */
[----:B------:R-:W-:Y:S01]  /*7c10*/  BSSY.RECONVERGENT B7, `(.L_x_3166) ;  /* 0x0000362000077945 */ /* 0x000fe20003800200 */
[----:B------:R-:W-:-:S03]  /*7c20*/  DSETP.GEU.AND P3, PT, |R24|, 3, PT ;  /* 0x400800001800742a */ /* 0x000fc60003f6e200 */
[----:B------:R-:W-:Y:S01]  /*7c30*/  BSSY.RELIABLE B6, `(.L_x_3167) ;  /* 0x000024d000067945 */ /* 0x000fe20003800100 */
[----:B------:R-:W-:Y:S01]  /*7c40*/  FSEL R4, R28, RZ, !P2 ;  /* 0x000000ff1c047208 */ /* 0x000fe20005000000 */
[----:B------:R-:W-:Y:S01]  /*7c50*/  DSETP.GEU.AND P1, PT, |R16|, 3, PT ;  /* 0x400800001000742a */ /* 0x000fe20003f2e200 */
[----:B------:R-:W-:Y:S02]  /*7c60*/  FSEL R5, R29, RZ, !P2 ;  /* 0x000000ff1d057208 */ /* 0x000fe40005000000 */
[----:B------:R-:W-:Y:S02]  /*7c70*/  ISETP.GE.AND P2, PT, R2, R23, PT ;  /* 0x000000170200720c */ /* 0x000fe40003f46270 */
[----:B------:R-:W-:Y:S02]  /*7c80*/  FSEL R28, R26, RZ, !P3 ;  /* 0x000000ff1a1c7208 */ /* 0x000fe40005800000 */
[----:B------:R-:W-:Y:S02]  /*7c90*/  FSEL R29, R27, RZ, !P3 ;  /* 0x000000ff1b1d7208 */ /* 0x000fe40005800000 */
[----:B------:R-:W-:-:S02]  /*7ca0*/  FSEL R24, R18, RZ, !P1 ;  /* 0x000000ff12187208 */ /* 0x000fc40004800000 */
[----:B------:R-:W-:Y:S02]  /*7cb0*/  FSEL R25, R19, RZ, !P1 ;  /* 0x000000ff13197208 */ /* 0x000fe40004800000 */
[----:B------:R-:W-:Y:S02]  /*7cc0*/  FSEL R16, R30, RZ, !P0 ;  /* 0x000000ff1e107208 */ /* 0x000fe40004000000 */
[----:B------:R-:W-:Y:S01]  /*7cd0*/  FSEL R17, R31, RZ, !P0 ;  /* 0x000000ff1f117208 */ /* 0x000fe20004000000 */
[----:B------:R-:W-:Y:S06]  /*7ce0*/  @P2 BRA `(.L_x_3168) ;  /* 0x0000002000f82947 */ /* 0x000fec0003800000 */
[----:B------:R-:W4:Y:S01]  /*7cf0*/  LDCU UR4, c[0x0][0x3dc] ;  /* 0x00007b80ff0477ac */ /* 0x000f220008000800 */
[----:B------:R-:W0:Y:S01]  /*7d00*/  LDC.64 R8, c[0x0][0x3b0] ;  /* 0x0000ec00ff087b82 */ /* 0x000e220000000a00 */
[----:B---3--:R-:W-:Y:S01]  /*7d10*/  IMAD R0, R33, 0x200, R2 ;  /* 0x0000020021007824 */ /* 0x008fe200078e0202 */
[----:B-1----:R-:W-:Y:S01]  /*7d20*/  PRMT R6, R22, 0x9910, RZ ;  /* 0x0000991016067816 */ /* 0x002fe200000000ff */
[----:B------:R-:W-:Y:S02]  /*7d30*/  VIADD R18, R2, 0x80 ;  /* 0x0000008002127836 */ /* 0x000fe40000000000 */
[----:B----4-:R-:W-:Y:S02]  /*7d40*/  IMAD R3, R0, UR4, RZ ;  /* 0x0000000400037c24 */ /* 0x010fe4000f8e02ff */
        /* <DEDUP_REMOVED lines=13> */
[----:B------:R-:W0:Y:S01]  /*7e20*/  F2I.F64.TRUNC R5, R4 ;  /* 0x0000000400057311 */ /* 0x000e22000030d100 */
[----:B------:R-:W-:Y:S01]  /*7e30*/  IMAD.MOV.U32 R2, RZ, RZ, R18 ;  /* 0x000000ffff027224 */ /* 0x000fe200078e0012 */
[----:B0-----:R0:W-:Y:S01]  /*7e40*/  STG.E.U8 desc[UR36][R8.64], R5 ;  /* 0x0000000508007986 */ /* 0x0011e2000c101124 */
[----:B------:R-:W-:Y:S05]  /*7e50*/  BRA `(.L_x_3174) ;  /* 0x0000001000487947 */ /* 0x000fea0003800000 */
.L_x_3172:
[----:B------:R-:W0:Y:S01]  /*7e60*/  F2I.S64.F64.TRUNC R4, R4 ;  /* 0x0000000400047311 */ /* 0x000e22000030d900 */
[----:B------:R-:W-:Y:S02]  /*7e70*/  IMAD.MOV.U32 R2, RZ, RZ, R18 ;  /* 0x000000ffff027224 */ /* 0x000fe400078e0012 */
[----:B0-----:R-:W-:-:S05]  /*7e80*/  IMAD.MOV.U32 R3, RZ, RZ, R4 ;  /* 0x000000ffff037224 */ /* 0x001fca00078e0004 */
[----:B------:R0:W-:Y:S01]  /*7e90*/  STG.E.U8 desc[UR36][R8.64], R3 ;  /* 0x0000000308007986 */ /* 0x0001e2000c101124 */
[----:B------:R-:W-:Y:S05]  /*7ea0*/  BRA `(.L_x_3174) ;  /* 0x0000001000347947 */ /* 0x000fea0003800000 */
.L_x_3171:
[----:B------:R-:W-:-:S13]  /*7eb0*/  ISETP.NE.AND P0, PT, R0, 0x2, PT ;  /* 0x000000020000780c */ /* 0x000fda0003f05270 */
[----:B------:R-:W-:Y:S05]  /*7ec0*/  @!P0 BRA `(.L_x_3175) ;  /* 0x0000000000308947 */ /* 0x000fea0003800000 */
[----:B------:R-:W-:-:S13]  /*7ed0*/  ISETP.NE.AND P0, PT, R0, 0x3, PT ;  /* 0x000000030000780c */ /* 0x000fda0003f05270 */
[----:B------:R-:W-:Y:S05]  /*7ee0*/  @!P0 BRA `(.L_x_3176) ;  /* 0x0000000000188947 */ /* 0x000fea0003800000 */
[----:B------:R-:W-:-:S13]  /*7ef0*/  ISETP.NE.AND P0, PT, R0, 0x4, PT ;  /* 0x000000040000780c */ /* 0x000fda0003f05270 */
[----:B------:R-:W-:Y:S05]  /*7f00*/  @P0 BRA `(.L_x_3173) ;  /* 0x0000000c00640947 */ /* 0x000fea0003800000 */
[----:B------:R-:W0:Y:S01]  /*7f10*/  F2I.S64.F64.TRUNC R4, R4 ;  /* 0x0000000400047311 */ /* 0x000e22000030d900 */
[----:B------:R-:W-:Y:S01]  /*7f20*/  IMAD.MOV.U32 R2, RZ, RZ, R18 ;  /* 0x000000ffff027224 */ /* 0x000fe200078e0012 */
[----:B0-----:R0:W-:Y:S01]  /*7f30*/  STG.E.64 desc[UR36][R8.64], R4 ;  /* 0x0000000408007986 */ /* 0x0011e2000c101b24 */
[----:B------:R-:W-:Y:S05]  /*7f40*/  BRA `(.L_x_3174) ;  /* 0x00000010000c7947 */ /* 0x000fea0003800000 */
.L_x_3176:
[----:B------:R-:W0:Y:S01]  /*7f50*/  F2I.F64.TRUNC R5, R4 ;  /* 0x0000000400057311 */ /* 0x000e22000030d100 */
[----:B------:R-:W-:Y:S01]  /*7f60*/  IMAD.MOV.U32 R2, RZ, RZ, R18 ;  /* 0x000000ffff027224 */ /* 0x000fe200078e0012 */
[----:B0-----:R0:W-:Y:S01]  /*7f70*/  STG.E desc[UR36][R8.64], R5 ;  /* 0x0000000508007986 */ /* 0x0011e2000c101924 */
[----:B------:R-:W-:Y:S05]  /*7f80*/  BRA `(.L_x_3174) ;  /* 0x0000000c00fc7947 */ /* 0x000fea0003800000 */
.L_x_3175:
[----:B------:R-:W0:Y:S01]  /*7f90*/  F2I.F64.TRUNC R5, R4 ;  /* 0x0000000400057311 */ /* 0x000e22000030d100 */
[----:B------:R-:W-:Y:S01]  /*7fa0*/  IMAD.MOV.U32 R2, RZ, RZ, R18 ;  /* 0x000000ffff027224 */ /* 0x000fe200078e0012 */
[----:B0-----:R0:W-:Y:S01]  /*7fb0*/  STG.E.U16 desc[UR36][R8.64], R5 ;  /* 0x0000000508007986 */ /* 0x0011e2000c101524 */
[----:B------:R-:W-:Y:S05]  /*7fc0*/  BRA `(.L_x_3174) ;  /* 0x0000000c00ec7947 */ /* 0x000fea0003800000 */
.L_x_3170:
[----:B------:R-:W-:-:S13]  /*7fd0*/  ISETP.GT.AND P0, PT, R0, 0x6, PT ;  /* 0x000000060000780c */ /* 0x000fda0003f04270 */
[----:B------:R-:W-:Y:S05]  /*7fe0*/  @P0 BRA `(.L_x_3177) ;  /* 0x0000000000540947 */ /* 0x000fea0003800000 */
[----:B------:R-:W-:-:S13]  /*7ff0*/  ISETP.NE.AND P0, PT, R0, 0x5, PT ;  /* 0x000000050000780c */ /* 0x000fda0003f05270 */
[----:B------:R-:W-:Y:S05]  /*8000*/  @!P0 BRA `(.L_x_3178) ;  /* 0x0000000000288947 */ /* 0x000fea0003800000 */
[----:B------:R-:W-:-:S13]  /*8010*/  ISETP.NE.AND P0, PT, R0, 0x6, PT ;  /* 0x000000060000780c */ /* 0x000fda0003f05270 */
[----:B------:R-:W-:Y:S05]  /*8020*/  @P0 BRA `(.L_x_3173) ;  /* 0x0000000c001c0947 */ /* 0x000fea0003800000 */
[----:B------:R-:W-:Y:S01]  /*8030*/  UMOV UR4, 0xf0000000 ;  /* 0xf000000000047882 */ /* 0x000fe20000000000 */
[----:B------:R-:W-:Y:S01]  /*8040*/  UMOV UR5, 0x380fffff ;  /* 0x380fffff00057882 */ /* 0x000fe20000000000 */
[----:B------:R-:W0:Y:S01]  /*8050*/  F2F.F32.F64 R3, R4 ;  /* 0x0000000400037310 */ /* 0x000e220000301000 */
[----:B------:R-:W-:Y:S01]  /*8060*/  DSETP.GEU.AND P0, PT, |R4|, UR4, PT ;  /* 0x0000000404007e2a */ /* 0x000fe2000bf0e200 */
[----:B------:R-:W-:-:S13]  /*8070*/  IMAD.MOV.U32 R2, RZ, RZ, R18 ;  /* 0x000000ffff027224 */ /* 0x000fda00078e0012 */
[----:B0-----:R-:W-:-:S05]  /*8080*/  @!P0 FMUL R3, R3, 1.175494350822287508e-38 ;  /* 0x0080000003038820 */ /* 0x001fca0000400000 */
[----:B------:R0:W-:Y:S01]  /*8090*/  STG.E desc[UR36][R8.64], R3 ;  /* 0x0000000308007986 */ /* 0x0001e2000c101924 */
[----:B------:R-:W-:Y:S05]  /*80a0*/  BRA `(.L_x_3174) ;  /* 0x0000000c00b47947 */ /* 0x000fea0003800000 */
.L_x_3178:
[----:B------:R-:W-:Y:S01]  /*80b0*/  UMOV UR4, 0xf0000000 ;  /* 0xf000000000047882 */ /* 0x000fe20000000000 */
[----:B------:R-:W-:Y:S01]  /*80c0*/  UMOV UR5, 0x380fffff ;  /* 0x380fffff00057882 */ /* 0x000fe20000000000 */
[----:B------:R-:W0:Y:S01]  /*80d0*/  F2F.F32.F64 R0, R4 ;  /* 0x0000000400007310 */ /* 0x000e220000301000 */
[----:B------:R-:W-:Y:S01]  /*80e0*/  DSETP.GEU.AND P0, PT, |R4|, UR4, PT ;  /* 0x0000000404007e2a */ /* 0x000fe2000bf0e200 */
[----:B------:R-:W-:-:S13]  /*80f0*/  IMAD.MOV.U32 R2, RZ, RZ, R18 ;  /* 0x000000ffff027224 */ /* 0x000fda00078e0012 */
[----:B0-----:R-:W-:-:S05]  /*8100*/  @!P0 FMUL R0, R0, 1.175494350822287508e-38 ;  /* 0x0080000000008820 */ /* 0x001fca0000400000 */
[----:B------:R-:W-:-:S05]  /*8110*/  F2FP.F16.F32.PACK_AB R0, RZ, R0 ;  /* 0x00000000ff00723e */ /* 0x000fca00000000ff */
[----:B------:R0:W-:Y:S01]  /*8120*/  STG.E.U16 desc[UR36][R8.64], R0 ;  /* 0x0000000008007986 */ /* 0x0001e2000c101524 */
[----:B------:R-:W-:Y:S05]  /*8130*/  BRA `(.L_x_3174) ;  /* 0x0000000c00907947 */ /* 0x000fea0003800000 */
.L_x_3177:
[----:B------:R-:W-:-:S13]  /*8140*/  ISETP.NE.AND P0, PT, R0, 0x7, PT ;  /* 0x000000070000780c */ /* 0x000fda0003f05270 */
[----:B------:R-:W-:Y:S05]  /*8150*/  @!P0 BRA `(.L_x_3179) ;  /* 0x00000000005c8947 */ /* 0x000fea0003800000 */
        /* <DEDUP_REMOVED lines=8> */
[----:B------:R-:W-:Y:S02]  /*81e0*/  IMAD.MOV.U32 R7, RZ, RZ, RZ ;  /* 0x000000ffff077224 */ /* 0x000fe400078e00ff */
[----:B------:R-:W-:-:S11]  /*81f0*/  IMAD.MOV.U32 R2, RZ, RZ, R18 ;  /* 0x000000ffff027224 */ /* 0x000fd600078e0012 */
[----:B0-----:R-:W-:-:S05]  /*8200*/  @!P0 FMUL R6, R6, 1.175494350822287508e-38 ;  /* 0x0080000006068820 */ /* 0x001fca0000400000 */
[----:B------:R0:W-:Y:S01]  /*8210*/  STG.E.64 desc[UR36][R8.64], R6 ;  /* 0x0000000608007986 */ /* 0x0001e2000c101b24 */
[----:B------:R-:W-:Y:S05]  /*8220*/  BRA `(.L_x_3174) ;  /* 0x0000000c00547947 */ /* 0x000fea0003800000 */
.L_x_3180:
[----:B------:R-:W-:Y:S01]  /*8230*/  UMOV UR4, 0xf0000000 ;  /* 0xf000000000047882 */ /* 0x000fe20000000000 */
[----:B------:R-:W-:Y:S01]  /*8240*/  UMOV UR5, 0x380fffff ;  /* 0x380fffff00057882 */ /* 0x000fe20000000000 */
[----:B------:R-:W0:Y:S01]  /*8250*/  F2F.F32.F64 R0, R4 ;  /* 0x0000000400007310 */ /* 0x000e220000301000 */
[----:B------:R-:W-:Y:S01]  /*8260*/  DSETP.GEU.AND P0, PT, |R4|, UR4, PT ;  /* 0x0000000404007e2a */ /* 0x000fe2000bf0e200 */
[----:B------:R-:W-:-:S13]  /*8270*/  IMAD.MOV.U32 R2, RZ, RZ, R18 ;  /* 0x000000ffff027224 */ /* 0x000fda00078e0012 */
[----:B0-----:R-:W-:-:S05]  /*8280*/  @!P0 FMUL R0, R0, 1.175494350822287508e-38 ;  /* 0x0080000000008820 */ /* 0x001fca0000400000 */
[----:B------:R-:W-:-:S04]  /*8290*/  F2FP.F16.F32.PACK_AB R3, RZ, R0 ;  /* 0x00000000ff03723e */ /* 0x000fc800000000ff */
[----:B------:R-:W-:-:S05]  /*82a0*/  PRMT R3, R3, 0x5410, RZ ;  /* 0x0000541003037816 */ /* 0x000fca00000000ff */
[----:B------:R0:W-:Y:S01]  /*82b0*/  STG.E desc[UR36][R8.64], R3 ;  /* 0x0000000308007986 */ /* 0x0001e2000c101924 */
[----:B------:R-:W-:Y:S05]  /*82c0*/  BRA `(.L_x_3174) ;  /* 0x0000000c002c7947 */ /* 0x000fea0003800000 */
.L_x_3179:
[----:B------:R0:W-:Y:S01]  /*82d0*/  STG.E.64 desc[UR36][R8.64], R4 ;  /* 0x0000000408007986 */ /* 0x0001e2000c101b24 */
[----:B------:R-:W-:Y:S01]  /*82e0*/  IMAD.MOV.U32 R2, RZ, RZ, R18 ;  /* 0x000000ffff027224 */ /* 0x000fe200078e0012 */
[----:B------:R-:W-:Y:S06]  /*82f0*/  BRA `(.L_x_3174) ;  /* 0x0000000c00207947 */ /* 0x000fec0003800000 */
.L_x_3169:
        /* <DEDUP_REMOVED lines=8> */
[----:B------:R-:W-:Y:S01]  /*8380*/  DSETP.NEU.AND P0, PT, R4, RZ, PT ;  /* 0x000000ff0400722a */ /* 0x000fe20003f0d000 */
[----:B------:R-:W-:-:S05]  /*8390*/  IMAD.MOV.U32 R2, RZ, RZ, R18 ;  /* 0x000000ffff027224 */ /* 0x000fca00078e0012 */
[----:B------:R-:W-:-:S05]  /*83a0*/  SEL R3, RZ, 0x1, !P0 ;  /* 0x00000001ff037807 */ /* 0x000fca0004000000 */
[----:B------:R0:W-:Y:S01]  /*83b0*/  STG.E.U8 desc[UR36][R8.64], R3 ;  /* 0x0000000308007986 */ /* 0x0001e2000c101124 */
[----:B------:R-:W-:Y:S05]  /*83c0*/  BRA `(.L_x_3174) ;  /* 0x0000000800ec7947 */ /* 0x000fea0003800000 */
.L_x_3183:
[----:B------:R-:W-:Y:S01]  /*83d0*/  CS2R R6, SRZ ;  /* 0x0000000000067805 */ /* 0x000fe2000001ff00 */
[----:B------:R-:W-:-:S04]  /*83e0*/  IMAD.MOV.U32 R2, RZ, RZ, R18 ;  /* 0x000000ffff027224 */ /* 0x000fc800078e0012 */
[----:B------:R0:W-:Y:S01]  /*83f0*/  STG.E.128 desc[UR36][R8.64], R4 ;  /* 0x0000000408007986 */ /* 0x0001e2000c101d24 */
[----:B------:R-:W-:Y:S05]  /*8400*/  BRA `(.L_x_3174) ;  /* 0x0000000800dc7947 */ /* 0x000fea0003800000 */
.L_x_3182:
        /* <DEDUP_REMOVED lines=23> */
.L_x_3187:
[----:B------:R-:W-:Y:S05]  /*8580*/  BSYNC.RECONVERGENT B0 ;  /* 0x0000000000007941 */ /* 0x000fea0003800200 */
.L_x_3186:
[----:B------:R-:W-:Y:S01]  /*8590*/  LOP3.LUT R3, R0, 0x80, R3, 0xf8, !PT ;  /* 0x0000008000037812 */ /* 0x000fe200078ef803 */
[----:B------:R-:W-:-:S04]  /*85a0*/  IMAD.MOV.U32 R2, RZ, RZ, R18 ;  /* 0x000000ffff027224 */ /* 0x000fc800078e0012 */
[----:B------:R0:W-:Y:S01]  /*85b0*/  STG.E.U8 desc[UR36][R8.64], R3 ;  /* 0x0000000308007986 */ /* 0x0001e2000c101124 */
[----:B------:R-:W-:Y:S05]  /*85c0*/  BRA `(.L_x_3174) ;  /* 0x00000008006c7947 */ /* 0x000fea0003800000 */
.L_x_3185:
        /* <DEDUP_REMOVED lines=19> */
.L_x_3189:
[----:B------:R-:W-:Y:S05]  /*8700*/  BSYNC.RECONVERGENT B0 ;  /* 0x0000000000007941 */ /* 0x000fea0003800200 */
.L_x_3188:
[----:B------:R-:W-:Y:S01]  /*8710*/  LOP3.LUT R3, R0, 0x80, R3, 0xf8, !PT ;  /* 0x0000008000037812 */ /* 0x000fe200078ef803 */
[----:B------:R-:W-:-:S04]  /*8720*/  IMAD.MOV.U32 R2, RZ, RZ, R18 ;  /* 0x000000ffff027224 */ /* 0x000fc800078e0012 */
[----:B------:R0:W-:Y:S01]  /*8730*/  STG.E.U8 desc[UR36][R8.64], R3 ;  /* 0x0000000308007986 */ /* 0x0001e2000c101124 */
[----:B------:R-:W-:Y:S05]  /*8740*/  BRA `(.L_x_3174) ;  /* 0x00000008000c7947 */ /* 0x000fea0003800000 */
.L_x_3184:
[----:B------:R-:W-:Y:S01]  /*8750*/  UMOV UR4, 0xf0000000 ;  /* 0xf000000000047882 */ /* 0x000fe20000000000 */
[----:B------:R-:W-:Y:S01]  /*8760*/  UMOV UR5, 0x380fffff ;  /* 0x380fffff00057882 */ /* 0x000fe20000000000 */
[----:B------:R-:W0:Y:S01]  /*8770*/  F2F.F32.F64 R0, R4 ;  /* 0x0000000400007310 */ /* 0x000e220000301000 */
[----:B------:R-:W-:Y:S01]  /*8780*/  DSETP.GEU.AND P0, PT, |R4|, UR4, PT ;  /* 0x0000000404007e2a */ /* 0x000fe2000bf0e200 */
[----:B------:R-:W-:-:S13]  /*8790*/  IMAD.MOV.U32 R2, RZ, RZ, R18 ;  /* 0x000000ffff027224 */ /* 0x000fda00078e0012 */
[----:B0-----:R-:W-:-:S05]  /*87a0*/  @!P0 FMUL R0, R0, 1.175494350822287508e-38 ;  /* 0x0080000000008820 */ /* 0x001fca0000400000 */
[----:B------:R-:W-:-:S05]  /*87b0*/  F2FP.BF16.F32.PACK_AB R0, RZ, R0 ;  /* 0x00000000ff00723e */ /* 0x000fca00000010ff */
[----:B------:R0:W-:Y:S01]  /*87c0*/  STG.E.U16 desc[UR36][R8.64], R0 ;  /* 0x0000000008007986 */ /* 0x0001e2000c101524 */
[----:B------:R-:W-:Y:S05]  /*87d0*/  BRA `(.L_x_3174) ;  /* 0x0000000400e87947 */ /* 0x000fea0003800000 */
.L_x_3181:
        /* <DEDUP_REMOVED lines=8> */
[----:B------:R-:W0:Y:S01]  /*8860*/  F2I.U32.F64.TRUNC R5, R4 ;  /* 0x0000000400057311 */ /* 0x000e22000030d000 */
[----:B------:R-:W-:Y:S01]  /*8870*/  IMAD.MOV.U32 R2, RZ, RZ, R18 ;  /* 0x000000ffff027224 */ /* 0x000fe200078e0012 */
[----:B0-----:R1:W-:Y:S01]  /*8880*/  STG.E.U16 desc[UR36][R8.64], R5 ;  /* 0x0000000508007986 */ /* 0x0013e2000c101524 */
[----:B------:R-:W-:Y:S05]  /*8890*/  BRA `(.L_x_3174) ;  /* 0x0000000400b87947 */ /* 0x000fea0003800000 */
.L_x_3192:
        /* <DEDUP_REMOVED lines=17> */
.L_x_3195:
[----:B------:R-:W-:-:S04]  /*89b0*/  SHF.R.U32.HI R0, RZ, 0x14, R3 ;  /* 0x00000014ff007819 */ /* 0x000fc80000011603 */
[----:B------:R-:W-:-:S04]  /*89c0*/  LOP3.LUT R0, R0, 0x1, RZ, 0xc0, !PT ;  /* 0x0000000100007812 */ /* 0x000fc800078ec0ff */
[----:B------:R-:W-:-:S04]  /*89d0*/  IADD3 R0, PT, PT, R3, 0x487ffff, R0 ;  /* 0x0487ffff03007810 */ /* 0x000fc80007ffe000 */
[----:B------:R-:W-:-:S04]  /*89e0*/  SHF.R.U32.HI R0, RZ, 0x14, R0 ;  /* 0x00000014ff007819 */ /* 0x000fc80000011600 */
[----:B------:R-:W-:-:S07]  /*89f0*/  LOP3.LUT R2, R0, 0xff, RZ, 0xc0, !PT ;  /* 0x000000ff00027812 */ /* 0x000fce00078ec0ff */
.L_x_3196:
[----:B------:R-:W-:-:S04]  /*8a00*/  SHF.R.U32.HI R3, RZ, 0x18, R3 ;  /* 0x00000018ff037819 */ /* 0x000fc80000011603 */
[----:B------:R-:W-:-:S04]  /*8a10*/  LOP3.LUT R2, R2, 0x80, R3, 0xf8, !PT ;  /* 0x0000008002027812 */ /* 0x000fc800078ef803 */
[----:B------:R-:W-:-:S07]  /*8a20*/  PRMT R0, R2, 0x7610, R0 ;  /* 0x0000761002007816 */ /* 0x000fce0000000000 */
.L_x_3194:
[----:B------:R-:W-:Y:S05]  /*8a30*/  BSYNC.RECONVERGENT B0 ;  /* 0x0000000000007941 */ /* 0x000fea0003800200 */
.L_x_3193:
[----:B------:R2:W-:Y:S01]  /*8a40*/  STG.E.U8 desc[UR36][R8.64], R0 ;  /* 0x0000000008007986 */ /* 0x0005e2000c101124 */
[----:B------:R-:W-:Y:S01]  /*8a50*/  IMAD.MOV.U32 R2, RZ, RZ, R18 ;  /* 0x000000ffff027224 */ /* 0x000fe200078e0012 */
[----:B------:R-:W-:Y:S06]  /*8a60*/  BRA `(.L_x_3174) ;  /* 0x0000000400447947 */ /* 0x000fec0003800000 */
.L_x_3191:
        /* <DEDUP_REMOVED lines=17> */
.L_x_3199:
[----:B------:R-:W-:-:S04]  /*8b80*/  SHF.R.U32.HI R0, RZ, 0x15, R3 ;  /* 0x00000015ff007819 */ /* 0x000fc80000011603 */
[----:B------:R-:W-:-:S04]  /*8b90*/  LOP3.LUT R0, R0, 0x1, RZ, 0xc0, !PT ;  /* 0x0000000100007812 */ /* 0x000fc800078ec0ff */
[----:B------:R-:W-:-:S04]  /*8ba0*/  IADD3 R0, PT, PT, R3, 0x88fffff, R0 ;  /* 0x088fffff03007810 */ /* 0x000fc80007ffe000 */
[----:B------:R-:W-:-:S04]  /*8bb0*/  SHF.R.U32.HI R0, RZ, 0x15, R0 ;  /* 0x00000015ff007819 */ /* 0x000fc80000011600 */
[----:B------:R-:W-:-:S07]  /*8bc0*/  LOP3.LUT R2, R0, 0xff, RZ, 0xc0, !PT ;  /* 0x000000ff00027812 */ /* 0x000fce00078ec0ff */
.L_x_3200:
[----:B------:R-:W-:-:S04]  /*8bd0*/  SHF.R.U32.HI R3, RZ, 0x18, R3 ;  /* 0x00000018ff037819 */ /* 0x000fc80000011603 */
[----:B------:R-:W-:-:S04]  /*8be0*/  LOP3.LUT R2, R2, 0x80, R3, 0xf8, !PT ;  /* 0x0000008002027812 */ /* 0x000fc800078ef803 */
[----:B------:R-:W-:-:S07]  /*8bf0*/  PRMT R0, R2, 0x7610, R0 ;  /* 0x0000761002007816 */ /* 0x000fce0000000000 */
.L_x_3198:
[----:B------:R-:W-:Y:S05]  /*8c00*/  BSYNC.RECONVERGENT B0 ;  /* 0x0000000000007941 */ /* 0x000fea0003800200 */
.L_x_3197:
[----:B------:R0:W-:Y:S01]  /*8c10*/  STG.E.U8 desc[UR36][R8.64], R0 ;  /* 0x0000000008007986 */ /* 0x0001e2000c101124 */
[----:B------:R-:W-:Y:S01]  /*8c20*/  IMAD.MOV.U32 R2, RZ, RZ, R18 ;  /* 0x000000ffff027224 */ /* 0x000fe200078e0012 */
[----:B------:R-:W-:Y:S06]  /*8c30*/  BRA `(.L_x_3174) ;  /* 0x0000000000d07947 */ /* 0x000fec0003800000 */
.L_x_3190:
[----:B------:R-:W-:-:S13]  /*8c40*/  ISETP.NE.AND P0, PT, R0, 0x1c, PT ;  /* 0x0000001c0000780c */ /* 0x000fda0003f05270 */
[----:B------:R-:W-:Y:S05]  /*8c50*/  @!P0 BRA `(.L_x_3201) ;  /* 0x0000000000bc8947 */ /* 0x000fea0003800000 */
[----:B------:R-:W-:-:S13]  /*8c60*/  ISETP.NE.AND P0, PT, R0, 0x1d, PT ;  /* 0x0000001d0000780c */ /* 0x000fda0003f05270 */
[----:B------:R-:W-:Y:S05]  /*8c70*/  @!P0 BRA `(.L_x_3202) ;  /* 0x0000000000a48947 */ /* 0x000fea0003800000 */
[----:B------:R-:W-:-:S13]  /*8c80*/  ISETP.NE.AND P0, PT, R0, 0x2c, PT ;  /* 0x0000002c0000780c */ /* 0x000fda0003f05270 */
[----:B------:R-:W-:Y:S05]  /*8c90*/  @!P0 BRA `(.L_x_3203) ;  /* 0x0000000000488947 */ /* 0x000fea0003800000 */
.L_x_3173:
        /* <DEDUP_REMOVED lines=16> */
.L_x_3204:
[----:B------:R-:W-:Y:S01]  /*8da0*/  IMAD.MOV.U32 R2, RZ, RZ, R18 ;  /* 0x000000ffff027224 */ /* 0x000fe200078e0012 */
[----:B------:R-:W-:Y:S06]  /*8db0*/  BRA `(.L_x_3174) ;  /* 0x0000000000707947 */ /* 0x000fec0003800000 */
.L_x_3203:
        /* <DEDUP_REMOVED lines=16> */
[----:B------:R-:W-:Y:S02]  /*8ec0*/  @!P0 IMAD.MOV R0, RZ, RZ, R2 ;  /* 0x000000ffff008224 */ /* 0x000fe400078e0202 */
[----:B------:R-:W-:Y:S02]  /*8ed0*/  IMAD.MOV.U32 R2, RZ, RZ, R18 ;  /* 0x000000ffff027224 */ /* 0x000fe400078e0012 */
[----:B------:R-:W-:-:S05]  /*8ee0*/  @P2 IMAD.MOV.U32 R3, RZ, RZ, R0 ;  /* 0x000000ffff032224 */ /* 0x000fca00078e0000 */
[----:B------:R0:W-:Y:S01]  /*8ef0*/  STG.E.U8 desc[UR36][R8.64], R3 ;  /* 0x0000000308007986 */ /* 0x0001e2000c101124 */
[----:B------:R-:W-:Y:S05]  /*8f00*/  BRA `(.L_x_3174) ;  /* 0x00000000001c7947 */ /* 0x000fea0003800000 */
.L_x_3202:
[----:B------:R-:W0:Y:S01]  /*8f10*/  F2I.U64.F64.TRUNC R4, R4 ;  /* 0x0000000400047311 */ /* 0x000e22000030d800 */
[----:B------:R-:W-:Y:S01]  /*8f20*/  IMAD.MOV.U32 R2, RZ, RZ, R18 ;  /* 0x000000ffff027224 */ /* 0x000fe200078e0012 */
[----:B0-----:R4:W-:Y:S01]  /*8f30*/  STG.E.64 desc[UR36][R8.64], R4 ;  /* 0x0000000408007986 */ /* 0x0019e2000c101b24 */
[----:B------:R-:W-:Y:S05]  /*8f40*/  BRA `(.L_x_3174) ;  /* 0x00000000000c7947 */ /* 0x000fea0003800000 */
.L_x_3201:
[----:B------:R-:W0:Y:S01]  /*8f50*/  F2I.U32.F64.TRUNC R5, R4 ;  /* 0x0000000400057311 */ /* 0x000e22000030d000 */
[----:B------:R-:W-:Y:S01]  /*8f60*/  IMAD.MOV.U32 R2, RZ, RZ, R18 ;  /* 0x000000ffff027224 */ /* 0x000fe200078e0012 */
[----:B0-----:R3:W-:Y:S06]  /*8f70*/  STG.E desc[UR36][R8.64], R5 ;  /* 0x0000000508007986 */ /* 0x0017ec000c101924 */
.L_x_3174:
[----:B------:R-:W-:-:S13]  /*8f80*/  ISETP.GE.AND P0, PT, R2, R23, PT ;  /* 0x000000170200720c */ /* 0x000fda0003f06270 */
[----:B------:R-:W-:Y:S05]  /*8f90*/  @P0 BREAK.RELIABLE B6 ;  /* 0x0000000000060942 */ /* 0x000fea0003800100 */
[----:B------:R-:W-:Y:S05]  /*8fa0*/  @P0 BRA `(.L_x_3205) ;  /* 0x0000002000a00947 */ /* 0x000fea0003800000 */
[----:B------:R-:W5:Y:S01]  /*8fb0*/  LDCU UR4, c[0x0][0x3dc] ;  /* 0x00007b80ff0477ac */ /* 0x000f620008000800 */
[----:B01-34-:R-:W0:Y:S01]  /*8fc0*/  LDC.64 R4, c[0x0][0x3b0] ;  /* 0x0000ec00ff047b82 */ /* 0x01be220000000a00 */
[----:B--2---:R-:W-:Y:S01]  /*8fd0*/  IMAD R0, R33, 0x200, R2 ;  /* 0x0000020021007824 */ /* 0x004fe200078e0202 */
        /* <DEDUP_REMOVED lines=15> */
[----:B------:R-:W0:Y:S02]  /*90d0*/  F2I.F64.TRUNC R29, R28 ;  /* 0x0000001c001d7311 */ /* 0x000e24000030d100 */
[----:B0-----:R0:W-:Y:S01]  /*90e0*/  STG.E.U8 desc[UR36][R4.64], R29 ;  /* 0x0000001d04007986 */ /* 0x0011e2000c101124 */
[----:B------:R-:W-:Y:S05]  /*90f0*/  BRA `(.L_x_3211) ;  /* 0x0000000c00f07947 */ /* 0x000fea0003800000 */
.L_x_3209:
[----:B------:R-:W0:Y:S02]  /*9100*/  F2I.S64.F64.TRUNC R28, R28 ;  /* 0x0000001c001c7311 */ /* 0x000e24000030d900 */
[----:B0-----:R-:W-:-:S05]  /*9110*/  IMAD.MOV.U32 R3, RZ, RZ, R28 ;  /* 0x000000ffff037224 */ /* 0x001fca00078e001c */
[----:B------:R0:W-:Y:S01]  /*9120*/  STG.E.U8 desc[UR36][R4.64], R3 ;  /* 0x0000000304007986 */ /* 0x0001e2000c101124 */
[----:B------:R-:W-:Y:S05]  /*9130*/  BRA `(.L_x_3211) ;  /* 0x0000000c00e07947 */ /* 0x000fea0003800000 */
.L_x_3208:
[----:B------:R-:W-:-:S13]  /*9140*/  ISETP.NE.AND P0, PT, R0, 0x2, PT ;  /* 0x000000020000780c */ /* 0x000fda0003f05270 */
[----:B------:R-:W-:Y:S05]  /*9150*/  @!P0 BRA `(.L_x_3212) ;  /* 0x0000000000288947 */ /* 0x000fea0003800000 */
[----:B------:R-:W-:-:S13]  /*9160*/  ISETP.NE.AND P0, PT, R0, 0x3, PT ;  /* 0x000000030000780c */ /* 0x000fda0003f05270 */
[----:B------:R-:W-:Y:S05]  /*9170*/  @!P0 BRA `(.L_x_3213) ;  /* 0x0000000000148947 */ /* 0x000fea0003800000 */
[----:B------:R-:W-:-:S13]  /*9180*/  ISETP.NE.AND P0, PT, R0, 0x4, PT ;  /* 0x000000040000780c */ /* 0x000fda0003f05270 */
[----:B------:R-:W-:Y:S05]  /*9190*/  @P0 BRA `(.L_x_3210) ;  /* 0x0000000800b40947 */ /* 0x000fea0003800000 */
[----:B------:R-:W0:Y:S02]  /*91a0*/  F2I.S64.F64.TRUNC R28, R28 ;  /* 0x0000001c001c7311 */ /* 0x000e24000030d900 */
[----:B0-----:R0:W-:Y:S01]  /*91b0*/  STG.E.64 desc[UR36][R4.64], R28 ;  /* 0x0000001c04007986 */ /* 0x0011e2000c101b24 */
[----:B------:R-:W-:Y:S05]  /*91c0*/  BRA `(.L_x_3211) ;  /* 0x0000000c00bc7947 */ /* 0x000fea0003800000 */
.L_x_3213:
[----:B------:R-:W0:Y:S02]  /*91d0*/  F2I.F64.TRUNC R29, R28 ;  /* 0x0000001c001d7311 */ /* 0x000e24000030d100 */
[----:B0-----:R0:W-:Y:S01]  /*91e0*/  STG.E desc[UR36][R4.64], R29 ;  /* 0x0000001d04007986 */ /* 0x0011e2000c101924 */
[----:B------:R-:W-:Y:S05]  /*91f0*/  BRA `(.L_x_3211) ;  /* 0x0000000c00b07947 */ /* 0x000fea0003800000 */
.L_x_3212:
[----:B------:R-:W0:Y:S02]  /*9200*/  F2I.F64.TRUNC R29, R28 ;  /* 0x0000001c001d7311 */ /* 0x000e24000030d100 */
[----:B0-----:R0:W-:Y:S01]  /*9210*/  STG.E.U16 desc[UR36][R4.64], R29 ;  /* 0x0000001d04007986 */ /* 0x0011e2000c101524 */
[----:B------:R-:W-:Y:S05]  /*9220*/  BRA `(.L_x_3211) ;  /* 0x0000000c00a47947 */ /* 0x000fea0003800000 */
.L_x_3207:
        /* <DEDUP_REMOVED lines=9> */
[----:B------:R-:W-:-:S14]  /*92c0*/  DSETP.GEU.AND P0, PT, |R28|, UR4, PT ;  /* 0x000000041c007e2a */ /* 0x000fdc000bf0e200 */
[----:B0-----:R-:W-:-:S05]  /*92d0*/  @!P0 FMUL R3, R3, 1.175494350822287508e-38 ;  /* 0x0080000003038820 */ /* 0x001fca0000400000 */
[----:B------:R1:W-:Y:S01]  /*92e0*/  STG.E desc[UR36][R4.64], R3 ;  /* 0x0000000304007986 */ /* 0x0003e2000c101924 */
[----:B------:R-:W-:Y:S05]  /*92f0*/  BRA `(.L_x_3211) ;  /* 0x0000000c00707947 */ /* 0x000fea0003800000 */
.L_x_3215:
        /* <DEDUP_REMOVED lines=8> */
.L_x_3214:
        /* <DEDUP_REMOVED lines=14> */
.L_x_3217:
        /* <DEDUP_REMOVED lines=9> */
.L_x_3216:
[----:B------:R4:W-:Y:S01]  /*94f0*/  STG.E.64 desc[UR36][R4.64], R28 ;  /* 0x0000001c04007986 */ /* 0x0009e2000c101b24 */
[----:B------:R-:W-:Y:S05]  /*9500*/  BRA `(.L_x_3211) ;  /* 0x0000000800ec7947 */ /* 0x000fea0003800000 */
.L_x_3206:
        /* <DEDUP_REMOVED lines=10> */
[----:B------:R-:W0:Y:S02]  /*95b0*/  F2I.U32.F64.TRUNC R29, R28 ;  /* 0x0000001c001d7311 */ /* 0x000e24000030d000 */
[----:B0-----:R0:W-:Y:S01]  /*95c0*/  STG.E.U16 desc[UR36][R4.64], R29 ;  /* 0x0000001d04007986 */ /* 0x0011e2000c101524 */
[----:B------:R-:W-:Y:S05]  /*95d0*/  BRA `(.L_x_3211) ;  /* 0x0000000800b87947 */ /* 0x000fea0003800000 */
.L_x_3221:
        /* <DEDUP_REMOVED lines=22> */
.L_x_3224:
[----:B------:R-:W-:-:S04]  /*9740*/  SHF.R.U32.HI R3, RZ, 0x18, R7 ;  /* 0x00000018ff037819 */ /* 0x000fc80000011607 */
[----:B------:R-:W-:-:S07]  /*9750*/  LOP3.LUT R0, R0, 0x80, R3, 0xf8, !PT ;  /* 0x0000008000007812 */ /* 0x000fce00078ef803 */
.L_x_3223:
[----:B------:R-:W-:Y:S05]  /*9760*/  BSYNC.RECONVERGENT B0 ;  /* 0x0000000000007941 */ /* 0x000fea0003800200 */
.L_x_3222:
[----:B------:R0:W-:Y:S01]  /*9770*/  STG.E.U8 desc[UR36][R4.64], R0 ;  /* 0x0000000004007986 */ /* 0x0001e2000c101124 */
[----:B------:R-:W-:Y:S05]  /*9780*/  BRA `(.L_x_3211) ;  /* 0x00000008004c7947 */ /* 0x000fea0003800000 */
.L_x_3220:
        /* <DEDUP_REMOVED lines=22> */
.L_x_3227:
[----:B------:R-:W-:-:S04]  /*98f0*/  SHF.R.U32.HI R3, RZ, 0x18, R7 ;  /* 0x00000018ff037819 */ /* 0x000fc80000011607 */
[----:B------:R-:W-:-:S07]  /*9900*/  LOP3.LUT R0, R0, 0x80, R3, 0xf8, !PT ;  /* 0x0000008000007812 */ /* 0x000fce00078ef803 */
.L_x_3226:
[----:B------:R-:W-:Y:S05]  /*9910*/  BSYNC.RECONVERGENT B0 ;  /* 0x0000000000007941 */ /* 0x000fea0003800200 */
.L_x_3225:
[----:B------:R0:W-:Y:S01]  /*9920*/  STG.E.U8 desc[UR36][R4.64], R0 ;  /* 0x0000000004007986 */ /* 0x0001e2000c101124 */
[----:B------:R-:W-:Y:S05]  /*9930*/  BRA `(.L_x_3211) ;  /* 0x0000000400e07947 */ /* 0x000fea0003800000 */
.L_x_3219:
        /* <DEDUP_REMOVED lines=26> */
.L_x_3229:
[----:B------:R-:W0:Y:S02]  /*9ae0*/  F2I.U64.F64.TRUNC R28, R28 ;  /* 0x0000001c001c7311 */ /* 0x000e24000030d800 */
[----:B0-----:R0:W-:Y:S01]  /*9af0*/  STG.E.64 desc[UR36][R4.64], R28 ;  /* 0x0000001c04007986 */ /* 0x0011e2000c101b24 */
[----:B------:R-:W-:Y:S05]  /*9b00*/  BRA `(.L_x_3211) ;  /* 0x00000004006c7947 */ /* 0x000fea0003800000 */
.L_x_3228:
[----:B------:R-:W0:Y:S02]  /*9b10*/  F2I.U32.F64.TRUNC R29, R28 ;  /* 0x0000001c001d7311 */ /* 0x000e24000030d000 */
[----:B0-----:R0:W-:Y:S01]  /*9b20*/  STG.E desc[UR36][R4.64], R29 ;  /* 0x0000001d04007986 */ /* 0x0011e2000c101924 */
[----:B------:R-:W-:Y:S05]  /*9b30*/  BRA `(.L_x_3211) ;  /* 0x0000000400607947 */ /* 0x000fea0003800000 */
.L_x_3218:
[----:B------:R-:W-:-:S13]  /*9b40*/  ISETP.GT.AND P0, PT, R0, 0xe, PT ;  /* 0x0000000e0000780c */ /* 0x000fda0003f04270 */
[----:B------:R-:W-:Y:S05]  /*9b50*/  @P0 BRA `(.L_x_3230) ;  /* 0x00000000002c0947 */ /* 0x000fea0003800000 */
[----:B------:R-:W-:-:S13]  /*9b60*/  ISETP.NE.AND P0, PT, R0, 0xa, PT ;  /* 0x0000000a0000780c */ /* 0x000fda0003f05270 */
[----:B------:R-:W-:Y:S05]  /*9b70*/  @!P0 BRA `(.L_x_3231) ;  /* 0x0000000000188947 */ /* 0x000fea0003800000 */
[----:B------:R-:W-:-:S13]  /*9b80*/  ISETP.NE.AND P0, PT, R0, 0xb, PT ;  /* 0x0000000b0000780c */ /* 0x000fda0003f05270 */
[----:B------:R-:W-:Y:S05]  /*9b90*/  @P0 BRA `(.L_x_3210) ;  /* 0x0000000000340947 */ /* 0x000fea0003800000 */
[----:B------:R-:W-:-:S06]  /*9ba0*/  DSETP.NEU.AND P0, PT, R28, RZ, PT ;  /* 0x000000ff1c00722a */ /* 0x000fcc0003f0d000 */
[----:B------:R-:W-:-:S05]  /*9bb0*/  SEL R3, RZ, 0x1, !P0 ;  /* 0x00000001ff037807 */ /* 0x000fca0004000000 */
[----:B------:R0:W-:Y:S01]  /*9bc0*/  STG.E.U8 desc[UR36][R4.64], R3 ;  /* 0x0000000304007986 */ /* 0x0001e2000c101124 */
[----:B------:R-:W-:Y:S05]  /*9bd0*/  BRA `(.L_x_3211) ;  /* 0x0000000400387947 */ /* 0x000fea0003800000 */
.L_x_3231:
[----:B------:R-:W-:-:S05]  /*9be0*/  CS2R R30, SRZ ;  /* 0x00000000001e7805 */ /* 0x000fca000001ff00 */
[----:B------:R0:W-:Y:S01]  /*9bf0*/  STG.E.128 desc[UR36][R4.64], R28 ;  /* 0x0000001c04007986 */ /* 0x0001e2000c101d24 */
[----:B------:R-:W-:Y:S05]  /*9c00*/  BRA `(.L_x_3211) ;  /* 0x00000004002c7947 */ /* 0x000fea0003800000 */
.L_x_3230:
[----:B------:R-:W-:-:S13]  /*9c10*/  ISETP.NE.AND P0, PT, R0, 0xf, PT ;  /* 0x0000000f0000780c */ /* 0x000fda0003f05270 */
[----:B------:R-:W-:Y:S05]  /*9c20*/  @!P0 BRA `(.L_x_3232) ;  /* 0x0000000400088947 */ /* 0x000fea0003800000 */
[----:B------:R-:W-:-:S13]  /*9c30*/  ISETP.NE.AND P0, PT, R0, 0x17, PT ;  /* 0x000000170000780c */ /* 0x000fda0003f05270 */
[----:B------:R-:W-:Y:S05]  /*9c40*/  @!P0 BRA `(.L_x_3233) ;  /* 0x0000000000a08947 */ /* 0x000fea0003800000 */
[----:B------:R-:W-:-:S13]  /*9c50*/  ISETP.NE.AND P0, PT, R0, 0x18, PT ;  /* 0x000000180000780c */ /* 0x000fda0003f05270 */
[----:B------:R-:W-:Y:S05]  /*9c60*/  @!P0 BRA `(.L_x_3234) ;  /* 0x0000000000448947 */ /* 0x000fea0003800000 */
.L_x_3210:
        /* <DEDUP_REMOVED lines=16> */
.L_x_3235:
[----:B------:R-:W-:Y:S05]  /*9d70*/  BRA `(.L_x_3211) ;  /* 0x0000000000d07947 */ /* 0x000fea0003800000 */
.L_x_3234:
        /* <DEDUP_REMOVED lines=17> */
.L_x_3237:
[----:B------:R-:W-:Y:S05]  /*9e90*/  BSYNC.RECONVERGENT B0 ;  /* 0x0000000000007941 */ /* 0x000fea0003800200 */
.L_x_3236:
[----:B------:R-:W-:-:S05]  /*9ea0*/  LOP3.LUT R3, R0, 0x80, R3, 0xf8, !PT ;  /* 0x0000008000037812 */ /* 0x000fca00078ef803 */
[----:B------:R0:W-:Y:S01]  /*9eb0*/  STG.E.U8 desc[UR36][R4.64], R3 ;  /* 0x0000000304007986 */ /* 0x0001e2000c101124 */
[----:B------:R-:W-:Y:S05]  /*9ec0*/  BRA `(.L_x_3211) ;  /* 0x00000000007c7947 */ /* 0x000fea0003800000 */
.L_x_3233:
        /* <DEDUP_REMOVED lines=16> */
.L_x_3239:
[----:B------:R-:W-:Y:S01]  /*9fd0*/  IMAD.MOV.U32 R0, RZ, RZ, 0x7f ;  /* 0x0000007fff007424 */ /* 0x000fe200078e00ff */
[----:B------:R-:W-:-:S04]  /*9fe0*/  ISETP.GT.U32.AND P0, PT, R3, 0x7f800000, PT ;  /* 0x7f8000000300780c */ /* 0x000fc80003f04070 */
[----:B------:R-:W-:-:S09]  /*9ff0*/  SEL R0, R0, 0x7c, P0 ;  /* 0x0000007c00007807 */ /* 0x000fd20000000000 */
.L_x_3240:
[----:B------:R-:W-:Y:S05]  /*a000*/  BSYNC.RECONVERGENT B0 ;  /* 0x0000000000007941 */ /* 0x000fea0003800200 */
.L_x_3238:
[----:B------:R-:W-:-:S04]  /*a010*/  SHF.R.U32.HI R3, RZ, 0x18, R7 ;  /* 0x00000018ff037819 */ /* 0x000fc80000011607 */
[----:B------:R-:W-:-:S05]  /*a020*/  LOP3.LUT R3, R0, 0x80, R3, 0xf8, !PT ;  /* 0x0000008000037812 */ /* 0x000fca00078ef803 */
[----:B------:R0:W-:Y:S01]  /*a030*/  STG.E.U8 desc[UR36][R4.64], R3 ;  /* 0x0000000304007986 */ /* 0x0001e2000c101124 */
[----:B------:R-:W-:Y:S05]  /*a040*/  BRA `(.L_x_3211) ;  /* 0x00000000001c7947 */ /* 0x000fea0003800000 */
.L_x_3232:
[----:B------:R-:W-:Y:S01]  /*a050*/  UMOV UR4, 0xf0000000 ;  /* 0xf000000000047882 */ /* 0x000fe20000000000 */
[----:B------:R-:W-:Y:S01]  /*a060*/  UMOV UR5, 0x380fffff ;  /* 0x380fffff00057882 */ /* 0x000fe20000000000 */
[----:B------:R-:W0:Y:S01]  /*a070*/  F2F.F32.F64 R0, R28 ;  /* 0x0000001c00007310 */ /* 0x000e220000301000 */
[----:B------:R-:W-:-:S14]  /*a080*/  DSETP.GEU.AND P0, PT, |R28|, UR4, PT ;  /* 0x000000041c007e2a */ /* 0x000fdc000bf0e200 */
[----:B0-----:R-:W-:-:S05]  /*a090*/  @!P0 FMUL R0, R0, 1.175494350822287508e-38 ;  /* 0x0080000000008820 */ /* 0x001fca0000400000 */
[----:B------:R-:W-:-:S05]  /*a0a0*/  F2FP.BF16.F32.PACK_AB R0, RZ, R0 ;  /* 0x00000000ff00723e */ /* 0x000fca00000010ff */
[----:B------:R0:W-:Y:S02]  /*a0b0*/  STG.E.U16 desc[UR36][R4.64], R0 ;  /* 0x0000000004007986 */ /* 0x0001e4000c101524 */
.L_x_3211:
[----:B------:R-:W-:-:S07]  /*a0c0*/  VIADD R2, R2, 0x80 ;  /* 0x0000008002027836 */ /* 0x000fce0000000000 */
.L_x_3168:
[----:B------:R-:W-:-:S13]  /*a0d0*/  ISETP.GE.AND P0, PT, R2, R23, PT ;  /* 0x000000170200720c */ /* 0x000fda0003f06270 */
[----:B------:R-:W-:Y:S05]  /*a0e0*/  @P0 BREAK.RELIABLE B6 ;  /* 0x0000000000060942 */ /* 0x000fea0003800100 */
[----:B------:R-:W-:Y:S05]  /*a0f0*/  @P0 BRA `(.L_x_3205) ;  /* 0x00000010004c0947 */ /* 0x000fea0003800000 */
[----:B------:R-:W-:Y:S05]  /*a100*/  BSYNC.RELIABLE B6 ;  /* 0x0000000000067941 */ /* 0x000fea0003800100 */
.L_x_3167:
        /* <DEDUP_REMOVED lines=21> */
.L_x_3244:
[----:B------:R-:W0:Y:S02]  /*a260*/  F2I.S64.F64.TRUNC R24, R24 ;  /* 0x0000001800187311 */ /* 0x000e24000030d900 */
[----:B0-----:R-:W-:-:S05]  /*a270*/  IMAD.MOV.U32 R3, RZ, RZ, R24 ;  /* 0x000000ffff037224 */ /* 0x001fca00078e0018 */
[----:B------:R0:W-:Y:S01]  /*a280*/  STG.E.U8 desc[UR36][R4.64], R3 ;  /* 0x0000000304007986 */ /* 0x0001e2000c101124 */
[----:B------:R-:W-:Y:S05]  /*a290*/  BRA `(.L_x_3246) ;  /* 0x0000000c00e07947 */ /* 0x000fea0003800000 */
.L_x_3243:
        /* <DEDUP_REMOVED lines=9> */
.L_x_3248:
[----:B------:R-:W0:Y:S02]  /*a330*/  F2I.F64.TRUNC R25, R24 ;  /* 0x0000001800197311 */ /* 0x000e24000030d100 */
[----:B0-----:R0:W-:Y:S01]  /*a340*/  STG.E desc[UR36][R4.64], R25 ;  /* 0x0000001904007986 */ /* 0x0011e2000c101924 */
[----:B------:R-:W-:Y:S05]  /*a350*/  BRA `(.L_x_3246) ;  /* 0x0000000c00b07947 */ /* 0x000fea0003800000 */
.L_x_3247:
[----:B------:R-:W0:Y:S02]  /*a360*/  F2I.F64.TRUNC R25, R24 ;  /* 0x0000001800197311 */ /* 0x000e24000030d100 */
[----:B0-----:R0:W-:Y:S01]  /*a370*/  STG.E.U16 desc[UR36][R4.64], R25 ;  /* 0x0000001904007986 */ /* 0x0011e2000c101524 */
[----:B------:R-:W-:Y:S05]  /*a380*/  BRA `(.L_x_3246) ;  /* 0x0000000c00a47947 */ /* 0x000fea0003800000 */
.L_x_3242:
        /* <DEDUP_REMOVED lines=13> */
.L_x_3250:
        /* <DEDUP_REMOVED lines=8> */
.L_x_3249:
        /* <DEDUP_REMOVED lines=14> */
.L_x_3252:
        /* <DEDUP_REMOVED lines=9> */
.L_x_3251:
[----:B------:R0:W-:Y:S01]  /*a650*/  STG.E.64 desc[UR36][R4.64], R24 ;  /* 0x0000001804007986 */ /* 0x0001e2000c101b24 */
[----:B------:R-:W-:Y:S05]  /*a660*/  BRA `(.L_x_3246) ;  /* 0x0000000800ec7947 */ /* 0x000fea0003800000 */
.L_x_3241:
        /* <DEDUP_REMOVED lines=13> */
.L_x_3256:
        /* <DEDUP_REMOVED lines=22> */
.L_x_3259:
[----:B------:R-:W-:-:S04]  /*a8a0*/  SHF.R.U32.HI R3, RZ, 0x18, R7 ;  /* 0x00000018ff037819 */ /* 0x000fc80000011607 */
[----:B------:R-:W-:-:S07]  /*a8b0*/  LOP3.LUT R0, R0, 0x80, R3, 0xf8, !PT ;  /* 0x0000008000007812 */ /* 0x000fce00078ef803 */
.L_x_3258:
[----:B------:R-:W-:Y:S05]  /*a8c0*/  BSYNC.RECONVERGENT B0 ;  /* 0x0000000000007941 */ /* 0x000fea0003800200 */
.L_x_3257:
[----:B------:R0:W-:Y:S01]  /*a8d0*/  STG.E.U8 desc[UR36][R4.64], R0 ;  /* 0x0000000004007986 */ /* 0x0001e2000c101124 */
[----:B------:R-:W-:Y:S05]  /*a8e0*/  BRA `(.L_x_3246) ;  /* 0x00000008004c7947 */ /* 0x000fea0003800000 */
.L_x_3255:
        /* <DEDUP_REMOVED lines=22> */
.L_x_3262:
[----:B------:R-:W-:-:S04]  /*aa50*/  SHF.R.U32.HI R3, RZ, 0x18, R7 ;  /* 0x00000018ff037819 */ /* 0x000fc80000011607 */
[----:B------:R-:W-:-:S07]  /*aa60*/  LOP3.LUT R0, R0, 0x80, R3, 0xf8, !PT ;  /* 0x0000008000007812 */ /* 0x000fce00078ef803 */
.L_x_3261:
[----:B------:R-:W-:Y:S05]  /*aa70*/  BSYNC.RECONVERGENT B0 ;  /* 0x0000000000007941 */ /* 0x000fea0003800200 */
.L_x_3260:
[----:B------:R0:W-:Y:S01]  /*aa80*/  STG.E.U8 desc[UR36][R4.64], R0 ;  /* 0x0000000004007986 */ /* 0x0001e2000c101124 */
[----:B------:R-:W-:Y:S05]  /*aa90*/  BRA `(.L_x_3246) ;  /* 0x0000000400e07947 */ /* 0x000fea0003800000 */
.L_x_3254:
        /* <DEDUP_REMOVED lines=26> */
.L_x_3264:
[----:B------:R-:W0:Y:S02]  /*ac40*/  F2I.U64.F64.TRUNC R24, R24 ;  /* 0x0000001800187311 */ /* 0x000e24000030d800 */
[----:B0-----:R0:W-:Y:S01]  /*ac50*/  STG.E.64 desc[UR36][R4.64], R24 ;  /* 0x0000001804007986 */ /* 0x0011e2000c101b24 */
[----:B------:R-:W-:Y:S05]  /*ac60*/  BRA `(.L_x_3246) ;  /* 0x00000004006c7947 */ /* 0x000fea0003800000 */
.L_x_3263:
[----:B------:R-:W0:Y:S02]  /*ac70*/  F2I.U32.F64.TRUNC R25, R24 ;  /* 0x0000001800197311 */ /* 0x000e24000030d000 */
[----:B0-----:R0:W-:Y:S01]  /*ac80*/  STG.E desc[UR36][R4.64], R25 ;  /* 0x0000001904007986 */ /* 0x0011e2000c101924 */
[----:B------:R-:W-:Y:S05]  /*ac90*/  BRA `(.L_x_3246) ;  /* 0x0000000400607947 */ /* 0x000fea0003800000 */
.L_x_3253:
        /* <DEDUP_REMOVED lines=10> */
.L_x_3266:
[----:B------:R-:W-:-:S05]  /*ad40*/  CS2R R26, SRZ ;  /* 0x00000000001a7805 */ /* 0x000fca000001ff00 */
[----:B------:R0:W-:Y:S01]  /*ad50*/  STG.E.128 desc[UR36][R4.64], R24 ;  /* 0x0000001804007986 */ /* 0x0001e2000c101d24 */
[----:B------:R-:W-:Y:S05]  /*ad60*/  BRA `(.L_x_3246) ;  /* 0x00000004002c7947 */ /* 0x000fea0003800000 */
.L_x_3265:
[----:B------:R-:W-:-:S13]  /*ad70*/  ISETP.NE.AND P0, PT, R0, 0xf, PT ;  /* 0x0000000f0000780c */ /* 0x000fda0003f05270 */
[----:B------:R-:W-:Y:S05]  /*ad80*/  @!P0 BRA `(.L_x_3267) ;  /* 0x0000000400088947 */ /* 0x000fea0003800000 */
[----:B------:R-:W-:-:S13]  /*ad90*/  ISETP.NE.AND P0, PT, R0, 0x17, PT ;  /* 0x000000170000780c */ /* 0x000fda0003f05270 */
[----:B------:R-:W-:Y:S05]  /*ada0*/  @!P0 BRA `(.L_x_3268) ;  /* 0x0000000000a08947 */ /* 0x000fea0003800000 */
[----:B------:R-:W-:-:S13]  /*adb0*/  ISETP.NE.AND P0, PT, R0, 0x18, PT ;  /* 0x000000180000780c */ /* 0x000fda0003f05270 */
[----:B------:R-:W-:Y:S05]  /*adc0*/  @!P0 BRA `(.L_x_3269) ;  /* 0x0000000000448947 */ /* 0x000fea0003800000 */
.L_x_3245:
        /* <DEDUP_REMOVED lines=16> */
.L_x_3270:
[----:B------:R-:W-:Y:S05]  /*aed0*/  BRA `(.L_x_3246) ;  /* 0x0000000000d07947 */ /* 0x000fea0003800000 */
.L_x_3269:
        /* <DEDUP_REMOVED lines=17> */
.L_x_3272:
[----:B------:R-:W-:Y:S05]  /*aff0*/  BSYNC.RECONVERGENT B0 ;  /* 0x0000000000007941 */ /* 0x000fea0003800200 */
.L_x_3271:
[----:B------:R-:W-:-:S05]  /*b000*/  LOP3.LUT R3, R0, 0x80, R3, 0xf8, !PT ;  /* 0x0000008000037812 */ /* 0x000fca00078ef803 */
[----:B------:R3:W-:Y:S01]  /*b010*/  STG.E.U8 desc[UR36][R4.64], R3 ;  /* 0x0000000304007986 */ /* 0x0007e2000c101124 */
[----:B------:R-:W-:Y:S05]  /*b020*/  BRA `(.L_x_3246) ;  /* 0x00000000007c7947 */ /* 0x000fea0003800000 */
.L_x_3268:
        /* <DEDUP_REMOVED lines=16> */
.L_x_3274:
[----:B------:R-:W-:Y:S01]  /*b130*/  IMAD.MOV.U32 R0, RZ, RZ, 0x7f ;  /* 0x0000007fff007424 */ /* 0x000fe200078e00ff */
[----:B------:R-:W-:-:S04]  /*b140*/  ISETP.GT.U32.AND P0, PT, R3, 0x7f800000, PT ;  /* 0x7f8000000300780c */ /* 0x000fc80003f04070 */
[----:B------:R-:W-:-:S09]  /*b150*/  SEL R0, R0, 0x7c, P0 ;  /* 0x0000007c00007807 */ /* 0x000fd20000000000 */
.L_x_3275:
[----:B------:R-:W-:Y:S05]  /*b160*/  BSYNC.RECONVERGENT B0 ;  /* 0x0000000000007941 */ /* 0x000fea0003800200 */
.L_x_3273:
[----:B------:R-:W-:-:S04]  /*b170*/  SHF.R.U32.HI R3, RZ, 0x18, R7 ;  /* 0x00000018ff037819 */ /* 0x000fc80000011607 */
[----:B------:R-:W-:-:S05]  /*b180*/  LOP3.LUT R3, R0, 0x80, R3, 0xf8, !PT ;  /* 0x0000008000037812 */ /* 0x000fca00078ef803 */
[----:B------:R2:W-:Y:S01]  /*b190*/  STG.E.U8 desc[UR36][R4.64], R3 ;  /* 0x0000000304007986 */ /* 0x0005e2000c101124 */
[----:B------:R-:W-:Y:S05]  /*b1a0*/  BRA `(.L_x_3246) ;  /* 0x00000000001c7947 */ /* 0x000fea0003800000 */
.L_x_3267:
[----:B------:R-:W-:Y:S01]  /*b1b0*/  UMOV UR4, 0xf0000000 ;  /* 0xf000000000047882 */ /* 0x000fe20000000000 */
[----:B------:R-:W-:Y:S01]  /*b1c0*/  UMOV UR5, 0x380fffff ;  /* 0x380fffff00057882 */ /* 0x000fe20000000000 */
[----:B------:R-:W0:Y:S01]  /*b1d0*/  F2F.F32.F64 R0, R24 ;  /* 0x0000001800007310 */ /* 0x000e220000301000 */
[----:B------:R-:W-:-:S14]  /*b1e0*/  DSETP.GEU.AND P0, PT, |R24|, UR4, PT ;  /* 0x0000000418007e2a */ /* 0x000fdc000bf0e200 */
[----:B0-----:R-:W-:-:S05]  /*b1f0*/  @!P0 FMUL R0, R0, 1.175494350822287508e-38 ;  /* 0x0080000000008820 */ /* 0x001fca0000400000 */
[----:B------:R-:W-:-:S05]  /*b200*/  F2FP.BF16.F32.PACK_AB R0, RZ, R0 ;  /* 0x00000000ff00723e */ /* 0x000fca00000010ff */
[----:B------:R4:W-:Y:S02]  /*b210*/  STG.E.U16 desc[UR36][R4.64], R0 ;  /* 0x0000000004007986 */ /* 0x0009e4000c101524 */
.L_x_3246:
[----:B------:R-:W-:-:S07]  /*b220*/  VIADD R2, R2, 0x80 ;  /* 0x0000008002027836 */ /* 0x000fce0000000000 */
.L_x_3205:
[----:B------:R-:W-:Y:S05]  /*b230*/  BSYNC.RECONVERGENT B7 ;  /* 0x0000000000077941 */ /* 0x000fea0003800200 */
.L_x_3166:
        /* <DEDUP_REMOVED lines=20> */
[----:B0-----:R-:W-:Y:S01]  /*b380*/  STG.E.U8 desc[UR36][R2.64], R17 ;  /* 0x0000001102007986 */ /* 0x001fe2000c101124 */
[----:B------:R-:W-:Y:S05]  /*b390*/  EXIT ;  /* 0x000000000000794d */ /* 0x000fea0003800000 */
.L_x_3279:
[----:B------:R-:W0:Y:S02]  /*b3a0*/  F2I.S64.F64.TRUNC R16, R16 ;  /* 0x0000001000107311 */ /* 0x000e24000030d900 */
[----:B0-----:R-:W-:-:S05]  /*b3b0*/  IMAD.MOV.U32 R5, RZ, RZ, R16 ;  /* 0x000000ffff057224 */ /* 0x001fca00078e0010 */
[----:B------:R-:W-:Y:S01]  /*b3c0*/  STG.E.U8 desc[UR36][R2.64], R5 ;  /* 0x0000000502007986 */ /* 0x000fe2000c101124 */
[----:B------:R-:W-:Y:S05]  /*b3d0*/  EXIT ;  /* 0x000000000000794d */ /* 0x000fea0003800000 */
.L_x_3278:
[----:B------:R-:W-:-:S13]  /*b3e0*/  ISETP.NE.AND P0, PT, R0, 0x2, PT ;  /* 0x000000020000780c */ /* 0x000fda0003f05270 */
[----:B------:R-:W-:Y:S05]  /*b3f0*/  @!P0 BRA `(.L_x_3281) ;  /* 0x0000000000288947 */ /* 0x000fea0003800000 */
[----:B------:R-:W-:-:S13]  /*b400*/  ISETP.NE.AND P0, PT, R0, 0x3, PT ;  /* 0x000000030000780c */ /* 0x000fda0003f05270 */
[----:B------:R-:W-:Y:S05]  /*b410*/  @!P0 BRA `(.L_x_3282) ;  /* 0x0000000000148947 */ /* 0x000fea0003800000 */
[----:B------:R-:W-:-:S13]  /*b420*/  ISETP.NE.AND P0, PT, R0, 0x4, PT ;  /* 0x000000040000780c */ /* 0x000fda0003f05270 */
[----:B------:R-:W-:Y:S05]  /*b430*/  @P0 BRA `(.L_x_3280) ;  /* 0x0000000800b40947 */ /* 0x000fea0003800000 */
[----:B------:R-:W0:Y:S02]  /*b440*/  F2I.S64.F64.TRUNC R16, R16 ;  /* 0x0000001000107311 */ /* 0x000e24000030d900 */
[----:B0-----:R-:W-:Y:S01]  /*b450*/  STG.E.64 desc[UR36][R2.64], R16 ;  /* 0x0000001002007986 */ /* 0x001fe2000c101b24 */
[----:B------:R-:W-:Y:S05]  /*b460*/  EXIT ;  /* 0x000000000000794d */ /* 0x000fea0003800000 */
.L_x_3282:
[----:B------:R-:W0:Y:S02]  /*b470*/  F2I.F64.TRUNC R17, R16 ;  /* 0x0000001000117311 */ /* 0x000e24000030d100 */
[----:B0-----:R-:W-:Y:S01]  /*b480*/  STG.E desc[UR36][R2.64], R17 ;  /* 0x0000001102007986 */ /* 0x001fe2000c101924 */
[----:B------:R-:W-:Y:S05]  /*b490*/  EXIT ;  /* 0x000000000000794d */ /* 0x000fea0003800000 */
.L_x_3281:
[----:B------:R-:W0:Y:S02]  /*b4a0*/  F2I.F64.TRUNC R17, R16 ;  /* 0x0000001000117311 */ /* 0x000e24000030d100 */
[----:B0-----:R-:W-:Y:S01]  /*b4b0*/  STG.E.U16 desc[UR36][R2.64], R17 ;  /* 0x0000001102007986 */ /* 0x001fe2000c101524 */
[----:B------:R-:W-:Y:S05]  /*b4c0*/  EXIT ;  /* 0x000000000000794d */ /* 0x000fea0003800000 */
.L_x_3277:
        /* <DEDUP_REMOVED lines=11> */
[----:B------:R-:W-:Y:S01]  /*b580*/  STG.E desc[UR36][R2.64], R5 ;  /* 0x0000000502007986 */ /* 0x000fe2000c101924 */
[----:B------:R-:W-:Y:S05]  /*b590*/  EXIT ;  /* 0x000000000000794d */ /* 0x000fea0003800000 */
.L_x_3284:
[----:B------:R-:W-:Y:S01]  /*b5a0*/  UMOV UR4, 0xf0000000 ;  /* 0xf000000000047882 */ /* 0x000fe20000000000 */
[----:B------:R-:W-:Y:S01]  /*b5b0*/  UMOV UR5, 0x380fffff ;  /* 0x380fffff00057882 */ /* 0x000fe20000000000 */
[----:B------:R-:W0:Y:S01]  /*b5c0*/  F2F.F32.F64 R0, R16 ;  /* 0x0000001000007310 */ /* 0x000e220000301000 */
[----:B------:R-:W-:-:S14]  /*b5d0*/  DSETP.GEU.AND P0, PT, |R16|, UR4, PT ;  /* 0x0000000410007e2a */ /* 0x000fdc000bf0e200 */
[----:B0-----:R-:W-:-:S05]  /*b5e0*/  @!P0 FMUL R0, R0, 1.175494350822287508e-38 ;  /* 0x0080000000008820 */ /* 0x001fca0000400000 */
[----:B------:R-:W-:-:S05]  /*b5f0*/  F2FP.F16.F32.PACK_AB R0, RZ, R0 ;  /* 0x00000000ff00723e */ /* 0x000fca00000000ff */
[----:B------:R-:W-:Y:S01]  /*b600*/  STG.E.U16 desc[UR36][R2.64], R0 ;  /* 0x0000000002007986 */ /* 0x000fe2000c101524 */
[----:B------:R-:W-:Y:S05]  /*b610*/  EXIT ;  /* 0x000000000000794d */ /* 0x000fea0003800000 */
.L_x_3283:
        /* <DEDUP_REMOVED lines=14> */
.L_x_3286:
[----:B------:R-:W-:Y:S01]  /*b700*/  UMOV UR4, 0xf0000000 ;  /* 0xf000000000047882 */ /* 0x000fe20000000000 */
[----:B------:R-:W-:Y:S01]  /*b710*/  UMOV UR5, 0x380fffff ;  /* 0x380fffff00057882 */ /* 0x000fe20000000000 */
[----:B------:R-:W0:Y:S01]  /*b720*/  F2F.F32.F64 R0, R16 ;  /* 0x0000001000007310 */ /* 0x000e220000301000 */
[----:B------:R-:W-:-:S14]  /*b730*/  DSETP.GEU.AND P0, PT, |R16|, UR4, PT ;  /* 0x0000000410007e2a */ /* 0x000fdc000bf0e200 */
[----:B0-----:R-:W-:-:S05]  /*b740*/  @!P0 FMUL R0, R0, 1.175494350822287508e-38 ;  /* 0x0080000000008820 */ /* 0x001fca0000400000 */
[----:B------:R-:W-:-:S04]  /*b750*/  F2FP.F16.F32.PACK_AB R5, RZ, R0 ;  /* 0x00000000ff05723e */ /* 0x000fc800000000ff */
[----:B------:R-:W-:-:S05]  /*b760*/  PRMT R5, R5, 0x5410, RZ ;  /* 0x0000541005057816 */ /* 0x000fca00000000ff */
[----:B------:R-:W-:Y:S01]  /*b770*/  STG.E desc[UR36][R2.64], R5 ;  /* 0x0000000502007986 */ /* 0x000fe2000c101924 */
[----:B------:R-:W-:Y:S05]  /*b780*/  EXIT ;  /* 0x000000000000794d */ /* 0x000fea0003800000 */
.L_x_3285:
[----:B------:R-:W-:Y:S01]  /*b790*/  STG.E.64 desc[UR36][R2.64], R16 ;  /* 0x0000001002007986 */ /* 0x000fe2000c101b24 */
[----:B------:R-:W-:Y:S05]  /*b7a0*/  EXIT ;  /* 0x000000000000794d */ /* 0x000fea0003800000 */
.L_x_3276:
        /* <DEDUP_REMOVED lines=11> */
[----:B0-----:R-:W-:Y:S01]  /*b860*/  STG.E.U16 desc[UR36][R2.64], R17 ;  /* 0x0000001102007986 */ /* 0x001fe2000c101524 */
[----:B------:R-:W-:Y:S05]  /*b870*/  EXIT ;  /* 0x000000000000794d */ /* 0x000fea0003800000 */
.L_x_3290:
        /* <DEDUP_REMOVED lines=22> */
.L_x_3293:
[----:B------:R-:W-:-:S04]  /*b9e0*/  SHF.R.U32.HI R5, RZ, 0x18, R5 ;  /* 0x00000018ff057819 */ /* 0x000fc80000011605 */
[----:B------:R-:W-:-:S07]  /*b9f0*/  LOP3.LUT R0, R0, 0x80, R5, 0xf8, !PT ;  /* 0x0000008000007812 */ /* 0x000fce00078ef805 */
.L_x_3292:
[----:B------:R-:W-:Y:S05]  /*ba00*/  BSYNC.RECONVERGENT B0 ;  /* 0x0000000000007941 */ /* 0x000fea0003800200 */
.L_x_3291:
[----:B------:R-:W-:Y:S01]  /*ba10*/  STG.E.U8 desc[UR36][R2.64], R0 ;  /* 0x0000000002007986 */ /* 0x000fe2000c101124 */
[----:B------:R-:W-:Y:S05]  /*ba20*/  EXIT ;  /* 0x000000000000794d */ /* 0x000fea0003800000 */
.L_x_3289:
        /* <DEDUP_REMOVED lines=22> */
.L_x_3296:
[----:B------:R-:W-:-:S04]  /*bb90*/  SHF.R.U32.HI R5, RZ, 0x18, R5 ;  /* 0x00000018ff057819 */ /* 0x000fc80000011605 */
[----:B------:R-:W-:-:S07]  /*bba0*/  LOP3.LUT R0, R0, 0x80, R5, 0xf8, !PT ;  /* 0x0000008000007812 */ /* 0x000fce00078ef805 */
.L_x_3295:
[----:B------:R-:W-:Y:S05]  /*bbb0*/  BSYNC.RECONVERGENT B0 ;  /* 0x0000000000007941 */ /* 0x000fea0003800200 */
.L_x_3294:
[----:B------:R-:W-:Y:S01]  /*bbc0*/  STG.E.U8 desc[UR36][R2.64], R0 ;  /* 0x0000000002007986 */ /* 0x000fe2000c101124 */
[----:B------:R-:W-:Y:S05]  /*bbd0*/  EXIT ;  /* 0x000000000000794d */ /* 0x000fea0003800000 */
.L_x_3288:
        /* <DEDUP_REMOVED lines=26> */
.L_x_3298:
[----:B------:R-:W0:Y:S02]  /*bd80*/  F2I.U64.F64.TRUNC R16, R16 ;  /* 0x0000001000107311 */ /* 0x000e24000030d800 */
[----:B0-----:R-:W-:Y:S01]  /*bd90*/  STG.E.64 desc[UR36][R2.64], R16 ;  /* 0x0000001002007986 */ /* 0x001fe2000c101b24 */
[----:B------:R-:W-:Y:S05]  /*bda0*/  EXIT ;  /* 0x000000000000794d */ /* 0x000fea0003800000 */
.L_x_3297:
[----:B------:R-:W0:Y:S02]  /*bdb0*/  F2I.U32.F64.TRUNC R17, R16 ;  /* 0x0000001000117311 */ /* 0x000e24000030d000 */
[----:B0-----:R-:W-:Y:S01]  /*bdc0*/  STG.E desc[UR36][R2.64], R17 ;  /* 0x0000001102007986 */ /* 0x001fe2000c101924 */
[----:B------:R-:W-:Y:S05]  /*bdd0*/  EXIT ;  /* 0x000000000000794d */ /* 0x000fea0003800000 */
.L_x_3287:
        /* <DEDUP_REMOVED lines=8> */
[----:B------:R-:W-:Y:S01]  /*be60*/  STG.E.U8 desc[UR36][R2.64], R5 ;  /* 0x0000000502007986 */ /* 0x000fe2000c101124 */
[----:B------:R-:W-:Y:S05]  /*be70*/  EXIT ;  /* 0x000000000000794d */ /* 0x000fea0003800000 */
.L_x_3300:
[----:B------:R-:W-:-:S05]  /*be80*/  CS2R R18, SRZ ;  /* 0x0000000000127805 */ /* 0x000fca000001ff00 */
[----:B------:R-:W-:Y:S01]  /*be90*/  STG.E.128 desc[UR36][R2.64], R16 ;  /* 0x0000001002007986 */ /* 0x000fe2000c101d24 */
[----:B------:R-:W-:Y:S05]  /*bea0*/  EXIT ;  /* 0x000000000000794d */ /* 0x000fea0003800000 */
.L_x_3299:
[----:B------:R-:W-:-:S13]  /*beb0*/  ISETP.NE.AND P0, PT, R0, 0xf, PT ;  /* 0x0000000f0000780c */ /* 0x000fda0003f05270 */
[----:B------:R-:W-:Y:S05]  /*bec0*/  @!P0 BRA `(.L_x_3301) ;  /* 0x0000000400088947 */ /* 0x000fea0003800000 */
[----:B------:R-:W-:-:S13]  /*bed0*/  ISETP.NE.AND P0, PT, R0, 0x17, PT ;  /* 0x000000170000780c */ /* 0x000fda0003f05270 */
[----:B------:R-:W-:Y:S05]  /*bee0*/  @!P0 BRA `(.L_x_3302) ;  /* 0x0000000000a08947 */ /* 0x000fea0003800000 */
[----:B------:R-:W-:-:S13]  /*bef0*/  ISETP.NE.AND P0, PT, R0, 0x18, PT ;  /* 0x000000180000780c */ /* 0x000fda0003f05270 */
[----:B------:R-:W-:Y:S05]  /*bf00*/  @!P0 BRA `(.L_x_3303) ;  /* 0x0000000000448947 */ /* 0x000fea0003800000 */
.L_x_3280:
        /* <DEDUP_REMOVED lines=16> */
.L_x_3304:
[----:B------:R-:W-:Y:S05]  /*c010*/  EXIT ;  /* 0x000000000000794d */ /* 0x000fea0003800000 */
.L_x_3303:
        /* <DEDUP_REMOVED lines=17> */
.L_x_3306:
[----:B------:R-:W-:Y:S05]  /*c130*/  BSYNC.RECONVERGENT B0 ;  /* 0x0000000000007941 */ /* 0x000fea0003800200 */
.L_x_3305:
[----:B------:R-:W-:-:S05]  /*c140*/  LOP3.LUT R5, R0, 0x80, R5, 0xf8, !PT ;  /* 0x0000008000057812 */ /* 0x000fca00078ef805 */
[----:B------:R-:W-:Y:S01]  /*c150*/  STG.E.U8 desc[UR36][R2.64], R5 ;  /* 0x0000000502007986 */ /* 0x000fe2000c101124 */
[----:B------:R-:W-:Y:S05]  /*c160*/  EXIT ;  /* 0x000000000000794d */ /* 0x000fea0003800000 */
.L_x_3302:
        /* <DEDUP_REMOVED lines=16> */
.L_x_3308:
[----:B------:R-:W-:Y:S01]  /*c270*/  IMAD.MOV.U32 R0, RZ, RZ, 0x7f ;  /* 0x0000007fff007424 */ /* 0x000fe200078e00ff */
[----:B------:R-:W-:-:S04]  /*c280*/  ISETP.GT.U32.AND P0, PT, R4, 0x7f800000, PT ;  /* 0x7f8000000400780c */ /* 0x000fc80003f04070 */
[----:B------:R-:W-:-:S09]  /*c290*/  SEL R0, R0, 0x7c, P0 ;  /* 0x0000007c00007807 */ /* 0x000fd20000000000 */
.L_x_3309:
[----:B------:R-:W-:Y:S05]  /*c2a0*/  BSYNC.RECONVERGENT B0 ;  /* 0x0000000000007941 */ /* 0x000fea0003800200 */
.L_x_3307:
[----:B------:R-:W-:-:S04]  /*c2b0*/  SHF.R.U32.HI R5, RZ, 0x18, R5 ;  /* 0x00000018ff057819 */ /* 0x000fc80000011605 */
[----:B------:R-:W-:-:S05]  /*c2c0*/  LOP3.LUT R5, R0, 0x80, R5, 0xf8, !PT ;  /* 0x0000008000057812 */ /* 0x000fca00078ef805 */
[----:B------:R-:W-:Y:S01]  /*c2d0*/  STG.E.U8 desc[UR36][R2.64], R5 ;  /* 0x0000000502007986 */ /* 0x000fe2000c101124 */
[----:B------:R-:W-:Y:S05]  /*c2e0*/  EXIT ;  /* 0x000000000000794d */ /* 0x000fea0003800000 */
.L_x_3301:
[----:B------:R-:W-:Y:S01]  /*c2f0*/  UMOV UR4, 0xf0000000 ;  /* 0xf000000000047882 */ /* 0x000fe20000000000 */
[----:B------:R-:W-:Y:S01]  /*c300*/  UMOV UR5, 0x380fffff ;  /* 0x380fffff00057882 */ /* 0x000fe20000000000 */
[----:B------:R-:W0:Y:S01]  /*c310*/  F2F.F32.F64 R0, R16 ;  /* 0x0000001000007310 */ /* 0x000e220000301000 */
[----:B------:R-:W-:-:S14]  /*c320*/  DSETP.GEU.AND P0, PT, |R16|, UR4, PT ;  /* 0x0000000410007e2a */ /* 0x000fdc000bf0e200 */
[----:B0-----:R-:W-:-:S05]  /*c330*/  @!P0 FMUL R0, R0, 1.175494350822287508e-38 ;  /* 0x0080000000008820 */ /* 0x001fca0000400000 */
[----:B------:R-:W-:-:S05]  /*c340*/  F2FP.BF16.F32.PACK_AB R0, RZ, R0 ;  /* 0x00000000ff00723e */ /* 0x000fca00000010ff */
[----:B------:R-:W-:Y:S01]  /*c350*/  STG.E.U16 desc[UR36][R2.64], R0 ;  /* 0x0000000002007986 */ /* 0x000fe2000c101524 */
[----:B------:R-:W-:Y:S05]  /*c360*/  EXIT ;  /* 0x000000000000794d */ /* 0x000fea0003800000 */
.L_x_3310:
        /* <DEDUP_REMOVED lines=9> */
.L_x_5923:


//--------------------- .text._ZN2at6native18elementwise_kernelILi128ELi2EZNS0_22gpu_kernel_impl_nocastIZZZNS0_68_GLOBAL__N__08176361_30_ActivationHardsigmoidKernel_cu_1520ed90_310227hardsigmoid_backward_kernelERNS_18TensorIteratorBaseEENKUlvE_clEvENKUlvE_clEvEUlddE_EEvS5_RKT_EUliE_EEviT1_ --------------------------
	.section	.text._ZN2at6native18elementwise_kernelILi128ELi2EZNS0_22gpu_kernel_impl_nocastIZZZNS0_68_GLOBAL__N__08176361_30_ActivationHardsigmoidKernel_cu_1520ed90_310227hardsigmoid_backward_kernelERNS_18TensorIteratorBaseEENKUlvE_clEvENKUlvE_clEvEUlddE_EEvS5_RKT_EUliE_EEviT1_,"ax",@progbits
	.align	128
        .global         _ZN2at6native18elementwise_kernelILi128ELi2EZNS0_22gpu_kernel_impl_nocastIZZZNS0_68_GLOBAL__N__08176361_30_ActivationHardsigmoidKernel_cu_1520ed90_310227hardsigmoid_backward_kernelERNS_18TensorIteratorBaseEENKUlvE_clEvENKUlvE_clEvEUlddE_EEvS5_RKT_EUliE_EEviT1_
        .type           _ZN2at6native18elementwise_kernelILi128ELi2EZNS0_22gpu_kernel_impl_nocastIZZZNS0_68_GLOBAL__N__08176361_30_ActivationHardsigmoidKernel_cu_1520ed90_310227hardsigmoid_backward_kernelERNS_18TensorIteratorBaseEENKUlvE_clEvENKUlvE_clEvEUlddE_EEvS5_RKT_EUliE_EEviT1_,@function
        .size           _ZN2at6native18elementwise_kernelILi128ELi2EZNS0_22gpu_kernel_impl_nocastIZZZNS0_68_GLOBAL__N__08176361_30_ActivationHardsigmoidKernel_cu_1520ed90_310227hardsigmoid_backward_kernelERNS_18TensorIteratorBaseEENKUlvE_clEvENKUlvE_clEvEUlddE_EEvS5_RKT_EUliE_EEviT1_,(.L_x_5924 - _ZN2at6native18elementwise_kernelILi128ELi2EZNS0_22gpu_kernel_impl_nocastIZZZNS0_68_GLOBAL__N__08176361_30_ActivationHardsigmoidKernel_cu_1520ed90_310227hardsigmoid_backward_kernelERNS_18TensorIteratorBaseEENKUlvE_clEvENKUlvE_clEvEUlddE_EEvS5_RKT_EUliE_EEviT1_)
        .other          _ZN2at6native18elementwise_kernelILi128ELi2EZNS0_22gpu_kernel_impl_nocastIZZZNS0_68_GLOBAL__N__08176361_30_ActivationHardsigmoidKernel_cu_1520ed90_310227hardsigmoid_backward_kernelERNS_18TensorIteratorBaseEENKUlvE_clEvENKUlvE_clEvEUlddE_EEvS5_RKT_EUliE_EEviT1_,@"STO_CUDA_ENTRY STV_DEFAULT"
_ZN2at6native18elementwise_kernelILi128ELi2EZNS0_22gpu_kernel_impl_nocastIZZZNS0_68_GLOBAL__N__08176361_30_ActivationHardsigmoidKernel_cu_1520ed90_310227hardsigmoid_backward_kernelERNS_18TensorIteratorBaseEENKUlvE_clEvENKUlvE_clEvEUlddE_EEvS5_RKT_EUliE_EEviT1_:
.text._ZN2at6native18elementwise_kernelILi128ELi2EZNS0_22gpu_kernel_impl_nocastIZZZNS0_68_GLOBAL__N__08176361_30_ActivationHardsigmoidKernel_cu_1520ed90_310227hardsigmoid_backward_kernelERNS_18TensorIteratorBaseEENKUlvE_clEvENKUlvE_clEvEUlddE_EEvS5_RKT_EUliE_EEviT1_:
        /* <DEDUP_REMOVED lines=15> */
[----:B0-----:R-:W2:Y:S04]  /*00f0*/  LDG.E.64 R4, desc[UR6][R4.64] ;  /* 0x0000000604047981 */ /* 0x001ea8000c1e1b00 */
[----:B-1----:R-:W3:Y:S03]  /*0100*/  LDG.E.64 R6, desc[UR6][R6.64] ;  /* 0x0000000606067981 */ /* 0x002ee6000c1e1b00 */
[----:B------:R-:W0:Y:S01]  /*0110*/  LDC.64 R10, c[0x0][0x5e8] ;  /* 0x00017a00ff0a7b82 */ /* 0x000e220000000a00 */
[----:B------:R-:W-:Y:S01]  /*0120*/  UMOV UR8, 0x60000000 ;  /* 0x6000000000087882 */ /* 0x000fe20000000000 */
[----:B------:R-:W-:Y:S01]  /*0130*/  UMOV UR9, 0x3fc55555 ;  /* 0x3fc5555500097882 */ /* 0x000fe20000000000 */
[----:B------:R-:W-:Y:S01]  /*0140*/  IADD3 R3, PT, PT, R3, 0x80, RZ ;  /* 0x0000008003037810 */ /* 0x000fe20007ffe0ff */
[----:B--2---:R-:W-:-:S02]  /*0150*/  DMUL R8, R4, UR8 ;  /* 0x0000000804087c28 */ /* 0x004fc40008000000 */
[----:B---3--:R-:W-:-:S08]  /*0160*/  DSETP.GEU.AND P0, PT, |R6|, 3, PT ;  /* 0x400800000600742a */ /* 0x008fd00003f0e200 */
[----:B------:R-:W-:Y:S02]  /*0170*/  FSEL R8, R8, RZ, !P0 ;  /* 0x000000ff08087208 */ /* 0x000fe40004000000 */
[----:B------:R-:W-:-:S05]  /*0180*/  FSEL R9, R9, RZ, !P0 ;  /* 0x000000ff09097208 */ /* 0x000fca0004000000 */
[----:B0-----:R0:W-:Y:S02]  /*0190*/  STG.E.64 desc[UR6][R10.64], R8 ;  /* 0x000000080a007986 */ /* 0x0011e4000c101b06 */
.L_x_3313:
[----:B------:R-:W-:Y:S05]  /*01a0*/  BSYNC.RECONVERGENT B0 ;  /* 0x0000000000007941 */ /* 0x000fea0003800200 */
.L_x_3312:
[----:B------:R-:W-:-:S13]  /*01b0*/  ISETP.GE.AND P0, PT, R3, UR4, PT ;  /* 0x0000000403007c0c */ /* 0x000fda000bf06270 */
[----:B------:R-:W-:Y:S05]  /*01c0*/  @P0 EXIT ;  /* 0x000000000000094d */ /* 0x000fea0003800000 */
[----:B------:R-:W1:Y:S08]  /*01d0*/  LDC.64 R6, c[0x0][0x5f0] ;  /* 0x00017c00ff067b82 */ /* 0x000e700000000a00 */
[----:B------:R-:W2:Y:S01]  /*01e0*/  LDC.64 R4, c[0x0][0x5f8] ;  /* 0x00017e00ff047b82 */ /* 0x000ea20000000a00 */
[----:B-1----:R-:W3:Y:S04]  /*01f0*/  LDG.E.64 R2, desc[UR6][R6.64] ;  /* 0x0000000606027981 */ /* 0x002ee8000c1e1b00 */
[----:B--2---:R-:W2:Y:S03]  /*0200*/  LDG.E.64 R4, desc[UR6][R4.64] ;  /* 0x0000000604047981 */ /* 0x004ea6000c1e1b00 */
[----:B0-----:R-:W0:Y:S01]  /*0210*/  LDC.64 R8, c[0x0][0x5e8] ;  /* 0x00017a00ff087b82 */ /* 0x001e220000000a00 */
[----:B------:R-:W-:Y:S01]  /*0220*/  UMOV UR4, 0x60000000 ;  /* 0x6000000000047882 */ /* 0x000fe20000000000 */
[----:B------:R-:W-:-:S02]  /*0230*/  UMOV UR5, 0x3fc55555 ;  /* 0x3fc5555500057882 */ /* 0x000fc40000000000 */
[----:B---3--:R-:W-:Y:S02]  /*0240*/  DMUL R2, R2, UR4 ;  /* 0x0000000402027c28 */ /* 0x008fe40008000000 */
[----:B--2---:R-:W-:-:S08]  /*0250*/  DSETP.GEU.AND P0, PT, |R4|, 3, PT ;  /* 0x400800000400742a */ /* 0x004fd00003f0e200 */
[----:B------:R-:W-:Y:S02]  /*0260*/  FSEL R2, R2, RZ, !P0 ;  /* 0x000000ff02027208 */ /* 0x000fe40004000000 */
[----:B------:R-:W-:-:S05]  /*0270*/  FSEL R3, R3, RZ, !P0 ;  /* 0x000000ff03037208 */ /* 0x000fca0004000000 */
[----:B0-----:R-:W-:Y:S01]  /*0280*/  STG.E.64 desc[UR6][R8.64], R2 ;  /* 0x0000000208007986 */ /* 0x001fe2000c101b06 */
[----:B------:R-:W-:Y:S05]  /*0290*/  EXIT ;  /* 0x000000000000794d */ /* 0x000fea0003800000 */
.L_x_3311:
        /* <DEDUP_REMOVED lines=8> */
[----:B------:R-:W-:Y:S02]  /*0320*/  MOV R4, RZ ;  /* 0x000000ff00047202 */ /* 0x000fe40000000f00 */
        /* <DEDUP_REMOVED lines=323> */
[----:B------:R-:W-:Y:S01]  /*1760*/  MOV R8, RZ ;  /* 0x000000ff00087202 */ /* 0x000fe20000000f00 */
        /* <DEDUP_REMOVED lines=22> */
.L_x_3316:
[----:B------:R-:W0:Y:S02]  /*18d0*/  LDCU.128 UR8, c[0x0][0x5f0] ;  /* 0x0000be00ff0877ac */ /* 0x000e240008000c00 */
[----:B0-----:R-:W-:Y:S02]  /*18e0*/  IADD3 R10, P0, PT, R6, UR8, RZ ;  /* 0x00000008060a7c10 */ /* 0x001fe4000ff1e0ff */
[----:B------:R-:W-:Y:S02]  /*18f0*/  IADD3 R8, P1, PT, R4, UR10, RZ ;  /* 0x0000000a04087c10 */ /* 0x000fe4000ff3e0ff */
[----:B------:R-:W-:Y:S01]  /*1900*/  IADD3.X R11, PT, PT, RZ, UR9, RZ, P0, !PT ;  /* 0x00000009ff0b7c10 */ /* 0x000fe200087fe4ff */
[----:B------:R-:W0:Y:S01]  /*1910*/  LDCU.64 UR8, c[0x0][0x5e8] ;  /* 0x0000bd00ff0877ac */ /* 0x000e220008000a00 */
[----:B------:R-:W-:-:S03]  /*1920*/  IADD3.X R9, PT, PT, RZ, UR11, RZ, P1, !PT ;  /* 0x0000000bff097c10 */ /* 0x000fc60008ffe4ff */
[----:B------:R-:W2:Y:S04]  /*1930*/  LDG.E.64 R6, desc[UR6][R10.64] ;  /* 0x000000060a067981 */ /* 0x000ea8000c1e1b00 */
[----:B------:R-:W3:Y:S01]  /*1940*/  LDG.E.64 R8, desc[UR6][R8.64] ;  /* 0x0000000608087981 */ /* 0x000ee2000c1e1b00 */
[----:B------:R-:W-:Y:S01]  /*1950*/  UMOV UR10, 0x60000000 ;  /* 0x60000000000a7882 */ /* 0x000fe20000000000 */
[----:B------:R-:W-:Y:S01]  /*1960*/  UMOV UR11, 0x3fc55555 ;  /* 0x3fc55555000b7882 */ /* 0x000fe20000000000 */
[----:B------:R-:W-:Y:S02]  /*1970*/  IADD3 R3, PT, PT, R3, 0x80, RZ ;  /* 0x0000008003037810 */ /* 0x000fe40007ffe0ff */
[----:B0-----:R-:W-:-:S04]  /*1980*/  IADD3 R12, P1, PT, R5, UR8, RZ ;  /* 0x00000008050c7c10 */ /* 0x001fc8000ff3e0ff */
[----:B------:R-:W-:Y:S01]  /*1990*/  IADD3.X R13, PT, PT, RZ, UR9, RZ, P1, !PT ;  /* 0x00000009ff0d7c10 */ /* 0x000fe20008ffe4ff */
[----:B--2---:R-:W-:Y:S02]  /*19a0*/  DMUL R6, R6, UR10 ;  /* 0x0000000a06067c28 */ /* 0x004fe40008000000 */
[----:B---3--:R-:W-:-:S08]  /*19b0*/  DSETP.GEU.AND P0, PT, |R8|, 3, PT ;  /* 0x400800000800742a */ /* 0x008fd00003f0e200 */
[----:B------:R-:W-:Y:S02]  /*19c0*/  FSEL R4, R6, RZ, !P0 ;  /* 0x000000ff06047208 */ /* 0x000fe40004000000 */
[----:B------:R-:W-:-:S05]  /*19d0*/  FSEL R5, R7, RZ, !P0 ;  /* 0x000000ff07057208 */ /* 0x000fca0004000000 */
[----:B------:R0:W-:Y:S02]  /*19e0*/  STG.E.64 desc[UR6][R12.64], R4 ;  /* 0x000000040c007986 */ /* 0x0001e4000c101b06 */
.L_x_3315:
[----:B------:R-:W-:Y:S05]  /*19f0*/  BSYNC.RECONVERGENT B0 ;  /* 0x0000000000007941 */ /* 0x000fea0003800200 */
.L_x_3314:
[----:B------:R-:W-:-:S13]  /*1a00*/  ISETP.GE.AND P0, PT, R3, UR4, PT ;  /* 0x0000000403007c0c */ /* 0x000fda000bf06270 */
[----:B------:R-:W-:Y:S05]  /*1a10*/  @P0 EXIT ;  /* 0x000000000000094d */ /* 0x000fea0003800000 */
[----:B------:R-:W1:Y:S01]  /*1a20*/  LDCU.64 UR4, c[0x0][0x390] ;  /* 0x00007200ff0477ac */ /* 0x000e620008000a00 */
[----:B0-----:R-:W-:Y:S02]  /*1a30*/  MOV R4, RZ ;  /* 0x000000ff00047202 */ /* 0x001fe40000000f00 */
        /* <DEDUP_REMOVED lines=346> */
.L_x_3317:
[----:B------:R-:W0:Y:S01]  /*2fe0*/  LDCU.128 UR8, c[0x0][0x5f0] ;  /* 0x0000be00ff0877ac */ /* 0x000e220008000c00 */
[----:B------:R-:W1:Y:S01]  /*2ff0*/  LDCU.64 UR4, c[0x0][0x5e8] ;  /* 0x0000bd00ff0477ac */ /* 0x000e620008000a00 */
[----:B0-----:R-:W-:Y:S02]  /*3000*/  IADD3 R8, P0, PT, R4, UR8, RZ ;  /* 0x0000000804087c10 */ /* 0x001fe4000ff1e0ff */
[----:B------:R-:W-:Y:S02]  /*3010*/  IADD3 R6, P1, PT, R2, UR10, RZ ;  /* 0x0000000a02067c10 */ /* 0x000fe4000ff3e0ff */
[----:B------:R-:W-:Y:S02]  /*3020*/  IADD3.X R9, PT, PT, RZ, UR9, RZ, P0, !PT ;  /* 0x00000009ff097c10 */ /* 0x000fe400087fe4ff */
[----:B------:R-:W-:-:S03]  /*3030*/  IADD3.X R7, PT, PT, RZ, UR11, RZ, P1, !PT ;  /* 0x0000000bff077c10 */ /* 0x000fc60008ffe4ff */
[----:B------:R-:W2:Y:S04]  /*3040*/  LDG.E.64 R4, desc[UR6][R8.64] ;  /* 0x0000000608047981 */ /* 0x000ea8000c1e1b00 */
[----:B------:R-:W3:Y:S01]  /*3050*/  LDG.E.64 R6, desc[UR6][R6.64] ;  /* 0x0000000606067981 */ /* 0x000ee2000c1e1b00 */
[----:B------:R-:W-:Y:S01]  /*3060*/  UMOV UR8, 0x60000000 ;  /* 0x6000000000087882 */ /* 0x000fe20000000000 */
[----:B------:R-:W-:Y:S01]  /*3070*/  UMOV UR9, 0x3fc55555 ;  /* 0x3fc5555500097882 */ /* 0x000fe20000000000 */
[----:B-1----:R-:W-:-:S04]  /*3080*/  IADD3 R10, P1, PT, R3, UR4, RZ ;  /* 0x00000004030a7c10 */ /* 0x002fc8000ff3e0ff */
[----:B------:R-:W-:Y:S01]  /*3090*/  IADD3.X R11, PT, PT, RZ, UR5, RZ, P1, !PT ;  /* 0x00000005ff0b7c10 */ /* 0x000fe20008ffe4ff */
[----:B--2---:R-:W-:Y:S02]  /*30a0*/  DMUL R4, R4, UR8 ;  /* 0x0000000804047c28 */ /* 0x004fe40008000000 */
[----:B---3--:R-:W-:-:S08]  /*30b0*/  DSETP.GEU.AND P0, PT, |R6|, 3, PT ;  /* 0x400800000600742a */ /* 0x008fd00003f0e200 */
[----:B------:R-:W-:Y:S02]  /*30c0*/  FSEL R2, R4, RZ, !P0 ;  /* 0x000000ff04027208 */ /* 0x000fe40004000000 */
[----:B------:R-:W-:-:S05]  /*30d0*/  FSEL R3, R5, RZ, !P0 ;  /* 0x000000ff05037208 */ /* 0x000fca0004000000 */
[----:B------:R-:W-:Y:S01]  /*30e0*/  STG.E.64 desc[UR6][R10.64], R2 ;  /* 0x000000020a007986 */ /* 0x000fe2000c101b06 */
[----:B------:R-:W-:Y:S05]  /*30f0*/  EXIT ;  /* 0x000000000000794d */ /* 0x000fea0003800000 */
.L_x_3318:
        /* <DEDUP_REMOVED lines=16> */
.L_x_5924:


//--------------------- .text._ZN2at6native27unrolled_elementwise_kernelIZZZNS0_68_GLOBAL__N__08176361_30_ActivationHardsigmoidKernel_cu_1520ed90_310227hardsigmoid_backward_kernelERNS_18TensorIteratorBaseEENKUlvE_clEvENKUlvE_clEvEUlddE_St5arrayIPcLm3EELi4E23TrivialOffsetCalculatorILi2EjESB_ILi1EjENS0_6memory15LoadWithoutCastENSE_16StoreWithoutCastEEEviT_T0_T2_T3_T4_T5_ --------------------------
	.section	.text._ZN2at6native27unrolled_elementwise_kernelIZZZNS0_68_GLOBAL__N__08176361_30_ActivationHardsigmoidKernel_cu_1520ed90_310227hardsigmoid_backward_kernelERNS_18TensorIteratorBaseEENKUlvE_clEvENKUlvE_clEvEUlddE_St5arrayIPcLm3EELi4E23TrivialOffsetCalculatorILi2EjESB_ILi1EjENS0_6memory15LoadWithoutCastENSE_16StoreWithoutCastEEEviT_T0_T2_T3_T4_T5_,"ax",@progbits
	.align	128
        .global         _ZN2at6native27unrolled_elementwise_kernelIZZZNS0_68_GLOBAL__N__08176361_30_ActivationHardsigmoidKernel_cu_1520ed90_310227hardsigmoid_backward_kernelERNS_18TensorIteratorBaseEENKUlvE_clEvENKUlvE_clEvEUlddE_St5arrayIPcLm3EELi4E23TrivialOffsetCalculatorILi2EjESB_ILi1EjENS0_6memory15LoadWithoutCastENSE_16StoreWithoutCastEEEviT_T0_T2_T3_T4_T5_
        .type           _ZN2at6native27unrolled_elementwise_kernelIZZZNS0_68_GLOBAL__N__08176361_30_ActivationHardsigmoidKernel_cu_1520ed90_310227hardsigmoid_backward_kernelERNS_18TensorIteratorBaseEENKUlvE_clEvENKUlvE_clEvEUlddE_St5arrayIPcLm3EELi4E23TrivialOffsetCalculatorILi2EjESB_ILi1EjENS0_6memory15LoadWithoutCastENSE_16StoreWithoutCastEEEviT_T0_T2_T3_T4_T5_,@function
        .size           _ZN2at6native27unrolled_elementwise_kernelIZZZNS0_68_GLOBAL__N__08176361_30_ActivationHardsigmoidKernel_cu_1520ed90_310227hardsigmoid_backward_kernelERNS_18TensorIteratorBaseEENKUlvE_clEvENKUlvE_clEvEUlddE_St5arrayIPcLm3EELi4E23TrivialOffsetCalculatorILi2EjESB_ILi1EjENS0_6memory15LoadWithoutCastENSE_16StoreWithoutCastEEEviT_T0_T2_T3_T4_T5_,(.L_x_5925 - _ZN2at6native27unrolled_elementwise_kernelIZZZNS0_68_GLOBAL__N__08176361_30_ActivationHardsigmoidKernel_cu_1520ed90_310227hardsigmoid_backward_kernelERNS_18TensorIteratorBaseEENKUlvE_clEvENKUlvE_clEvEUlddE_St5arrayIPcLm3EELi4E23TrivialOffsetCalculatorILi2EjESB_ILi1EjENS0_6memory15LoadWithoutCastENSE_16StoreWithoutCastEEEviT_T0_T2_T3_T4_T5_)
        .other          _ZN2at6native27unrolled_elementwise_kernelIZZZNS0_68_GLOBAL__N__08176361_30_ActivationHardsigmoidKernel_cu_1520ed90_310227hardsigmoid_backward_kernelERNS_18TensorIteratorBaseEENKUlvE_clEvENKUlvE_clEvEUlddE_St5arrayIPcLm3EELi4E23TrivialOffsetCalculatorILi2EjESB_ILi1EjENS0_6memory15LoadWithoutCastENSE_16StoreWithoutCastEEEviT_T0_T2_T3_T4_T5_,@"STO_CUDA_ENTRY STV_DEFAULT"
_ZN2at6native27unrolled_elementwise_kernelIZZZNS0_68_GLOBAL__N__08176361_30_ActivationHardsigmoidKernel_cu_1520ed90_310227hardsigmoid_backward_kernelERNS_18TensorIteratorBaseEENKUlvE_clEvENKUlvE_clEvEUlddE_St5arrayIPcLm3EELi4E23TrivialOffsetCalculatorILi2EjESB_ILi1EjENS0_6memory15LoadWithoutCastENSE_16StoreWithoutCastEEEviT_T0_T2_T3_T4_T5_:
.text._ZN2at6native27unrolled_elementwise_kernelIZZZNS0_68_GLOBAL__N__08176361_30_ActivationHardsigmoidKernel_cu_1520ed90_310227hardsigmoid_backward_kernelERNS_18TensorIteratorBaseEENKUlvE_clEvENKUlvE_clEvEUlddE_St5arrayIPcLm3EELi4E23TrivialOffsetCalculatorILi2EjESB_ILi1EjENS0_6memory15LoadWithoutCastENSE_16StoreWithoutCastEEEviT_T0_T2_T3_T4_T5_:
[----:B------:R-:W-:Y:S01]  /*0000*/  LDC R1, c[0x0][0x37c] ;  /* 0x0000df00ff017b82 */ /* 0x000fe20000000800 */
[----:B------:R-:W0:Y:S07]  /*0010*/  S2R R0, SR_CTAID.X ;  /* 0x0000000000007919 */ /* 0x000e2e0000002500 */
[----:B------:R-:W0:Y:S01]  /*0020*/  LDC R3, c[0x0][0x380] ;  /* 0x0000e000ff037b82 */ /* 0x000e220000000800 */
[----:B------:R-:W1:Y:S01]  /*0030*/  LDCU.64 UR4, c[0x0][0x358] ;  /* 0x00006b00ff0477ac */ /* 0x000e620008000a00 */
[----:B------:R-:W2:Y:S01]  /*0040*/  S2R R25, SR_TID.X ;  /* 0x0000000000197919 */ /* 0x000ea20000002100 */
[----:B0-----:R-:W-:-:S02]  /*0050*/  IMAD R20, R0, -0x200, R3 ;  /* 0xfffffe0000147824 */ /* 0x001fc400078e0203 */
[----:B--2---:R-:W-:-:S03]  /*0060*/  IMAD.MOV.U32 R21, RZ, RZ, R25 ;  /* 0x000000ffff157224 */ /* 0x004fc600078e0019 */
[----:B------:R-:W-:-:S13]  /*0070*/  ISETP.GE.AND P2, PT, R25, R20, PT ;  /* 0x000000141900720c */ /* 0x000fda0003f46270 */
[----:B------:R-:W-:Y:S01]  /*0080*/  @!P2 VIADD R25, R21, 0x80 ;  /* 0x000000801519a836 */ /* 0x000fe20000000000 */
[----:B------:R-:W0:Y:S01]  /*0090*/  @!P2 LDC.64 R12, c[0x0][0x3b8] ;  /* 0x0000ee00ff0cab82 */ /* 0x000e220000000a00 */
[----:B------:R-:W-:-:S03]  /*00a0*/  @!P2 LEA R11, R0, R21, 0x9 ;  /* 0x00000015000ba211 */ /* 0x000fc600078e48ff */
[----:B------:R-:W-:-:S04]  /*00b0*/  ISETP.GE.AND P3, PT, R25, R20, PT ;  /* 0x000000141900720c */ /* 0x000fc80003f66270 */
[----:B------:R-:W2:Y:S09]  /*00c0*/  @!P2 LDC.64 R26, c[0x0][0x3c0] ;  /* 0x0000f000ff1aab82 */ /* 0x000eb20000000a00 */
[----:B------:R-:W-:Y:S01]  /*00d0*/  @!P3 IMAD R17, R0, 0x200, R25 ;  /* 0x000002000011b824 */ /* 0x000fe200078e0219 */
[----:B------:R-:W-:Y:S01]  /*00e0*/  @!P3 IADD3 R25, PT, PT, R25, 0x80, RZ ;  /* 0x000000801919b810 */ /* 0x000fe20007ffe0ff */
[----:B------:R-:W3:Y:S03]  /*00f0*/  @!P3 LDC.64 R18, c[0x0][0x3b8] ;  /* 0x0000ee00ff12bb82 */ /* 0x000ee60000000a00 */
[----:B------:R-:W-:Y:S01]  /*0100*/  ISETP.GE.AND P0, PT, R25, R20, PT ;  /* 0x000000141900720c */ /* 0x000fe20003f06270 */
[----:B0-----:R-:W-:-:S04]  /*0110*/  @!P2 IMAD.WIDE.U32 R12, R11, 0x8, R12 ;  /* 0x000000080b0ca825 */ /* 0x001fc800078e000c */
[----:B------:R-:W0:Y:S02]  /*0120*/  @!P3 LDC.64 R14, c[0x0][0x3c0] ;  /* 0x0000f000ff0ebb82 */ /* 0x000e240000000a00 */
[----:B-1----:R-:W4:Y:S01]  /*0130*/  @!P2 LDG.E.64 R12, desc[UR4][R12.64] ;  /* 0x000000040c0ca981 */ /* 0x002f22000c1e1b00 */
[----:B--2---:R-:W-:Y:S01]  /*0140*/  @!P2 IMAD.WIDE.U32 R26, R11, 0x8, R26 ;  /* 0x000000080b1aa825 */ /* 0x004fe200078e001a */
[----:B------:R-:W-:-:S04]  /*0150*/  CS2R R10, SRZ ;  /* 0x00000000000a7805 */ /* 0x000fc8000001ff00 */
[----:B------:R-:W1:Y:S01]  /*0160*/  @!P0 LDC.64 R2, c[0x0][0x3b8] ;  /* 0x0000ee00ff028b82 */ /* 0x000e620000000a00 */
[----:B------:R-:W-:Y:S02]  /*0170*/  @!P0 IMAD R23, R0, 0x200, R25 ;  /* 0x0000020000178824 */ /* 0x000fe400078e0219 */
[----:B------:R-:W-:Y:S01]  /*0180*/  @!P0 VIADD R25, R25, 0x80 ;  /* 0x0000008019198836 */ /* 0x000fe20000000000 */
[----:B------:R2:W5:Y:S04]  /*0190*/  @!P2 LDG.E.64 R10, desc[UR4][R26.64] ;  /* 0x000000041a0aa981 */ /* 0x000568000c1e1b00 */
[----:B------:R-:W-:Y:S01]  /*01a0*/  ISETP.GE.AND P1, PT, R25, R20, PT ;  /* 0x000000141900720c */ /* 0x000fe20003f26270 */
[----:B------:R-:W2:-:S12]  /*01b0*/  @!P0 LDC.64 R4, c[0x0][0x3c0] ;  /* 0x0000f000ff048b82 */ /* 0x000e980000000a00 */
[----:B------:R-:W0:Y:S08]  /*01c0*/  @!P1 LDC.64 R6, c[0x0][0x3b8] ;  /* 0x0000ee00ff069b82 */ /* 0x000e300000000a00 */
[----:B------:R-:W0:Y:S01]  /*01d0*/  @!P1 LDC.64 R8, c[0x0][0x3c0] ;  /* 0x0000f000ff089b82 */ /* 0x000e220000000a00 */
[----:B---3--:R-:W-:-:S04]  /*01e0*/  @!P3 IMAD.WIDE.U32 R18, R17, 0x8, R18 ;  /* 0x000000081112b825 */ /* 0x008fc800078e0012 */
[----:B------:R-:W-:Y:S02]  /*01f0*/  @!P1 IMAD R25, R0, 0x200, R25 ;  /* 0x0000020000199824 */ /* 0x000fe400078e0219 */
[----:B------:R-:W3:Y:S01]  /*0200*/  @!P3 LDG.E.64 R18, desc[UR4][R18.64] ;  /* 0x000000041212b981 */ /* 0x000ee2000c1e1b00 */
[----:B-1----:R-:W-:-:S04]  /*0210*/  @!P0 IMAD.WIDE.U32 R2, R23, 0x8, R2 ;  /* 0x0000000817028825 */ /* 0x002fc800078e0002 */
[----:B--2---:R-:W-:Y:S02]  /*0220*/  @!P0 IMAD.WIDE.U32 R4, R23, 0x8, R4 ;  /* 0x0000000817048825 */ /* 0x004fe400078e0004 */
[----:B------:R-:W2:Y:S02]  /*0230*/  @!P0 LDG.E.64 R2, desc[UR4][R2.64] ;  /* 0x0000000402028981 */ /* 0x000ea4000c1e1b00 */
[----:B0-----:R-:W-:Y:S01]  /*0240*/  @!P1 IMAD.WIDE.U32 R22, R25, 0x8, R6 ;  /* 0x0000000819169825 */ /* 0x001fe200078e0006 */
[----:B------:R-:W-:-:S03]  /*0250*/  CS2R R6, SRZ ;  /* 0x0000000000067805 */ /* 0x000fc6000001ff00 */
[----:B------:R-:W-:Y:S01]  /*0260*/  @!P3 IMAD.WIDE.U32 R14, R17, 0x8, R14 ;  /* 0x00000008110eb825 */ /* 0x000fe200078e000e */
[----:B------:R-:W-:Y:S01]  /*0270*/  CS2R R16, SRZ ;  /* 0x0000000000107805 */ /* 0x000fe2000001ff00 */
[----:B------:R-:W2:Y:S02]  /*0280*/  @!P1 LDG.E.64 R22, desc[UR4][R22.64] ;  /* 0x0000000416169981 */ /* 0x000ea4000c1e1b00 */
[----:B------:R-:W-:Y:S01]  /*0290*/  @!P1 IMAD.WIDE.U32 R8, R25, 0x8, R8 ;  /* 0x0000000819089825 */ /* 0x000fe200078e0008 */
[----:B------:R-:W-:Y:S01]  /*02a0*/  CS2R R24, SRZ ;  /* 0x0000000000187805 */ /* 0x000fe2000001ff00 */
[----:B------:R-:W2:Y:S04]  /*02b0*/  @!P0 LDG.E.64 R6, desc[UR4][R4.64] ;  /* 0x0000000404068981 */ /* 0x000ea8000c1e1b00 */
[----:B------:R0:W2:Y:S04]  /*02c0*/  @!P3 LDG.E.64 R16, desc[UR4][R14.64] ;  /* 0x000000040e10b981 */ /* 0x0000a8000c1e1b00 */
[----:B------:R1:W2:Y:S01]  /*02d0*/  @!P1 LDG.E.64 R24, desc[UR4][R8.64] ;  /* 0x0000000408189981 */ /* 0x0002a2000c1e1b00 */
[----:B------:R-:W-:Y:S01]  /*02e0*/  @!P2 IMAD.MOV.U32 R26, RZ, RZ, 0x60000000 ;  /* 0x60000000ff1aa424 */ /* 0x000fe200078e00ff */
[----:B------:R-:W-:-:S02]  /*02f0*/  @!P2 MOV R27, 0x3fc55555 ;  /* 0x3fc55555001ba802 */ /* 0x000fc40000000f00 */
[----:B0-----:R-:W-:Y:S01]  /*0300*/  CS2R R14, SRZ ;  /* 0x00000000000e7805 */ /* 0x001fe2000001ff00 */
[----:B-1----:R-:W-:Y:S01]  /*0310*/  @!P1 IMAD.MOV.U32 R8, RZ, RZ, 0x60000000 ;  /* 0x60000000ff089424 */ /* 0x002fe200078e00ff */
[----:B------:R-:W-:Y:S02]  /*0320*/  @!P1 MOV R9, 0x3fc55555 ;  /* 0x3fc5555500099802 */ /* 0x000fe40000000f00 */
[----:B------:R-:W-:Y:S01]  /*0330*/  CS2R R4, SRZ ;  /* 0x0000000000047805 */ /* 0x000fe2000001ff00 */
[----:B------:R-:W-:Y:S04]  /*0340*/  BSSY.RECONVERGENT B0, `(.L_x_3319) ;  /* 0x000002e000007945 */ /* 0x000fe80003800200 */
[----:B------:R-:W-:Y:S01]  /*0350*/  BSSY.RELIABLE B1, `(.L_x_3320) ;  /* 0x0000026000017945 */ /* 0x000fe20003800100 */
[----:B----4-:R-:W-:Y:S01]  /*0360*/  @!P2 DMUL R14, R12, R26 ;  /* 0x0000001a0c0ea228 */ /* 0x010fe20000000000 */
[----:B------:R-:W-:-:S02]  /*0370*/  @!P3 IMAD.MOV.U32 R26, RZ, RZ, 0x60000000 ;  /* 0x60000000ff1ab424 */ /* 0x000fc400078e00ff */
[----:B------:R-:W-:Y:S01]  /*0380*/  @!P3 IMAD.MOV.U32 R27, RZ, RZ, 0x3fc55555 ;  /* 0x3fc55555ff1bb424 */ /* 0x000fe200078e00ff */
[----:B------:R-:W-:Y:S01]  /*0390*/  CS2R R12, SRZ ;  /* 0x00000000000c7805 */ /* 0x000fe2000001ff00 */
[----:B-----5:R-:W-:-:S06]  /*03a0*/  DSETP.GEU.AND P2, PT, |R10|, 3, PT ;  /* 0x400800000a00742a */ /* 0x020fcc0003f4e200 */
[----:B------:R-:W-:Y:S02]  /*03b0*/  FSEL R14, R14, RZ, !P2 ;  /* 0x000000ff0e0e7208 */ /* 0x000fe40005000000 */
[----:B------:R-:W-:Y:S02]  /*03c0*/  FSEL R15, R15, RZ, !P2 ;  /* 0x000000ff0f0f7208 */ /* 0x000fe40005000000 */
[----:B------:R-:W-:Y:S02]  /*03d0*/  ISETP.GE.AND P2, PT, R21, R20, PT ;  /* 0x000000141500720c */ /* 0x000fe40003f46270 */
[----:B------:R-:W-:Y:S01]  /*03e0*/  CS2R R10, SRZ ;  /* 0x00000000000a7805 */ /* 0x000fe2000001ff00 */
[----:B---3--:R-:W-:Y:S01]  /*03f0*/  @!P3 DMUL R12, R18, R26 ;  /* 0x0000001a120cb228 */ /* 0x008fe20000000000 */
[----:B------:R-:W-:Y:S01]  /*0400*/  @!P0 MOV R18, 0x60000000 ;  /* 0x6000000000128802 */ /* 0x000fe20000000f00 */
[----:B------:R-:W-:-:S06]  /*0410*/  @!P0 IMAD.MOV.U32 R19, RZ, RZ, 0x3fc55555 ;  /* 0x3fc55555ff138424 */ /* 0x000fcc00078e00ff */
[----:B--2---:R-:W-:Y:S02]  /*0420*/  @!P0 DMUL R10, R2, R18 ;  /* 0x00000012020a8228 */ /* 0x004fe40000000000 */
[----:B------:R-:W-:Y:S02]  /*0430*/  @!P1 DMUL R4, R22, R8 ;  /* 0x0000000816049228 */ /* 0x000fe40000000000 */
[----:B------:R-:W-:Y:S02]  /*0440*/  DSETP.GEU.AND P0, PT, |R6|, 3, PT ;  /* 0x400800000600742a */ /* 0x000fe40003f0e200 */
[----:B------:R-:W-:Y:S02]  /*0450*/  DSETP.GEU.AND P3, PT, |R16|, 3, PT ;  /* 0x400800001000742a */ /* 0x000fe40003f6e200 */
[----:B------:R-:W-:Y:S02]  /*0460*/  DSETP.GEU.AND P1, PT, |R24|, 3, PT ;  /* 0x400800001800742a */ /* 0x000fe40003f2e200 */
[----:B------:R-:W-:-:S02]  /*0470*/  FSEL R6, R10, RZ, !P0 ;  /* 0x000000ff0a067208 */ /* 0x000fc40004000000 */
[----:B------:R-:W-:Y:S02]  /*0480*/  FSEL R8, R12, RZ, !P3 ;  /* 0x000000ff0c087208 */ /* 0x000fe40005800000 */
[----:B------:R-:W-:Y:S02]  /*0490*/  FSEL R9, R13, RZ, !P3 ;  /* 0x000000ff0d097208 */ /* 0x000fe40005800000 */
[----:B------:R-:W-:Y:S02]  /*04a0*/  FSEL R7, R11, RZ, !P0 ;  /* 0x000000ff0b077208 */ /* 0x000fe40004000000 */
[----:B------:R-:W-:Y:S02]  /*04b0*/  FSEL R2, R4, RZ, !P1 ;  /* 0x000000ff04027208 */ /* 0x000fe40004800000 */
[----:B------:R-:W-:Y:S01]  /*04c0*/  FSEL R3, R5, RZ, !P1 ;  /* 0x000000ff05037208 */ /* 0x000fe20004800000 */
[----:B------:R-:W-:Y:S06]  /*04d0*/  @P2 BRA `(.L_x_3321) ;  /* 0x0000000000342947 */ /* 0x000fec0003800000 */
[----:B------:R-:W0:Y:S01]  /*04e0*/  LDC.64 R4, c[0x0][0x3b0] ;  /* 0x0000ec00ff047b82 */ /* 0x000e220000000a00 */
[----:B------:R-:W-:Y:S02]  /*04f0*/  IMAD R11, R0, 0x200, R21 ;  /* 0x00000200000b7824 */ /* 0x000fe400078e0215 */
[----:B------:R-:W-:-:S05]  /*0500*/  VIADD R21, R21, 0x80 ;  /* 0x0000008015157836 */ /* 0x000fca0000000000 */
[----:B------:R-:W-:-:S13]  /*0510*/  ISETP.GE.AND P0, PT, R21, R20, PT ;  /* 0x000000141500720c */ /* 0x000fda0003f06270 */
[----:B------:R-:W-:Y:S05]  /*0520*/  @P0 BREAK.RELIABLE B1 ;  /* 0x0000000000010942 */ /* 0x000fea0003800100 */
[----:B0-----:R-:W-:-:S05]  /*0530*/  IMAD.WIDE.U32 R4, R11, 0x8, R4 ;  /* 0x000000080b047825 */ /* 0x001fca00078e0004 */
[----:B------:R0:W-:Y:S01]  /*0540*/  STG.E.64 desc[UR4][R4.64], R14 ;  /* 0x0000000e04007986 */ /* 0x0001e2000c101b04 */
[----:B------:R-:W-:Y:S05]  /*0550*/  @P0 BRA `(.L_x_3322) ;  /* 0x0000000000300947 */ /* 0x000fea0003800000 */
[----:B0-----:R-:W0:Y:S01]  /*0560*/  LDC.64 R4, c[0x0][0x3b0] ;  /* 0x0000ec00ff047b82 */ /* 0x001e220000000a00 */
[----:B------:R-:W-:Y:S01]  /*0570*/  LEA R11, R0, R21, 0x9 ;  /* 0x00000015000b7211 */ /* 0x000fe200078e48ff */
[----:B------:R-:W-:-:S04]  /*0580*/  VIADD R21, R21, 0x80 ;  /* 0x0000008015157836 */ /* 0x000fc80000000000 */
[----:B0-----:R-:W-:-:S05]  /*0590*/  IMAD.WIDE.U32 R4, R11, 0x8, R4 ;  /* 0x000000080b047825 */ /* 0x001fca00078e0004 */
[----:B------:R0:W-:Y:S02]  /*05a0*/  STG.E.64 desc[UR4][R4.64], R8 ;  /* 0x0000000804007986 */ /* 0x0001e4000c101b04 */
.L_x_3321:
[----:B------:R-:W-:Y:S05]  /*05b0*/  BSYNC.RELIABLE B1 ;  /* 0x0000000000017941 */ /* 0x000fea0003800100 */
.L_x_3320:
[----:B------:R-:W-:-:S13]  /*05c0*/  ISETP.GE.AND P0, PT, R21, R20, PT ;  /* 0x000000141500720c */ /* 0x000fda0003f06270 */
[----:B0-----:R-:W0:Y:S01]  /*05d0*/  @!P0 LDC.64 R4, c[0x0][0x3b0] ;  /* 0x0000ec00ff048b82 */ /* 0x001e220000000a00 */
[----:B------:R-:W-:Y:S01]  /*05e0*/  @!P0 IMAD R9, R0, 0x200, R21 ;  /* 0x0000020000098824 */ /* 0x000fe200078e0215 */
[----:B------:R-:W-:-:S03]  /*05f0*/  @!P0 IADD3 R21, PT, PT, R21, 0x80, RZ ;  /* 0x0000008015158810 */ /* 0x000fc60007ffe0ff */
[----:B0-----:R-:W-:-:S05]  /*0600*/  @!P0 IMAD.WIDE.U32 R4, R9, 0x8, R4 ;  /* 0x0000000809048825 */ /* 0x001fca00078e0004 */
[----:B------:R1:W-:Y:S02]  /*0610*/  @!P0 STG.E.64 desc[UR4][R4.64], R6 ;  /* 0x0000000604008986 */ /* 0x0003e4000c101b04 */
.L_x_3322:
[----:B------:R-:W-:Y:S05]  /*0620*/  BSYNC.RECONVERGENT B0 ;  /* 0x0000000000007941 */ /* 0x000fea0003800200 */
.L_x_3319:
[----:B------:R-:W-:Y:S05]  /*0630*/  WARPSYNC.ALL ;  /* 0x0000000000007948 */ /* 0x000fea0003800000 */
[----:B------:R-:W-:-:S13]  /*0640*/  ISETP.GE.AND P0, PT, R21, R20, PT ;  /* 0x000000141500720c */ /* 0x000fda0003f06270 */
[----:B------:R-:W-:Y:S05]  /*0650*/  @P0 EXIT ;  /* 0x000000000000094d */ /* 0x000fea0003800000 */
[----:B01----:R-:W0:Y:S01]  /*0660*/  LDC.64 R4, c[0x0][0x3b0] ;  /* 0x0000ec00ff047b82 */ /* 0x003e220000000a00 */
[----:B------:R-:W-:-:S04]  /*0670*/  IMAD R21, R0, 0x200, R21 ;  /* 0x0000020000157824 */ /* 0x000fc800078e0215 */
[----:B0-----:R-:W-:-:S05]  /*0680*/  IMAD.WIDE.U32 R4, R21, 0x8, R4 ;  /* 0x0000000815047825 */ /* 0x001fca00078e0004 */
[----:B------:R-:W-:Y:S01]  /*0690*/  STG.E.64 desc[UR4][R4.64], R2 ;  /* 0x0000000204007986 */ /* 0x000fe2000c101b04 */
[----:B------:R-:W-:Y:S05]  /*06a0*/  EXIT ;  /* 0x000000000000794d */ /* 0x000fea0003800000 */
.L_x_3323:
        /* <DEDUP_REMOVED lines=13> */
.L_x_5925:


//--------------------- .text._ZN2at6native29vectorized_elementwise_kernelILi2EZZZNS0_68_GLOBAL__N__08176361_30_ActivationHardsigmoidKernel_cu_1520ed90_310227hardsigmoid_backward_kernelERNS_18TensorIteratorBaseEENKUlvE_clEvENKUlvE_clEvEUlddE_St5arrayIPcLm3EEEEviT0_T1_ --------------------------
	.section	.text._ZN2at6native29vectorized_elementwise_kernelILi2EZZZNS0_68_GLOBAL__N__08176361_30_ActivationHardsigmoidKernel_cu_1520ed90_310227hardsigmoid_backward_kernelERNS_18TensorIteratorBaseEENKUlvE_clEvENKUlvE_clEvEUlddE_St5arrayIPcLm3EEEEviT0_T1_,"ax",@progbits
	.align	128
        .global         _ZN2at6native29vectorized_elementwise_kernelILi2EZZZNS0_68_GLOBAL__N__08176361_30_ActivationHardsigmoidKernel_cu_1520ed90_310227hardsigmoid_backward_kernelERNS_18TensorIteratorBaseEENKUlvE_clEvENKUlvE_clEvEUlddE_St5arrayIPcLm3EEEEviT0_T1_
        .type           _ZN2at6native29vectorized_elementwise_kernelILi2EZZZNS0_68_GLOBAL__N__08176361_30_ActivationHardsigmoidKernel_cu_1520ed90_310227hardsigmoid_backward_kernelERNS_18TensorIteratorBaseEENKUlvE_clEvENKUlvE_clEvEUlddE_St5arrayIPcLm3EEEEviT0_T1_,@function
        .size           _ZN2at6native29vectorized_elementwise_kernelILi2EZZZNS0_68_GLOBAL__N__08176361_30_ActivationHardsigmoidKernel_cu_1520ed90_310227hardsigmoid_backward_kernelERNS_18TensorIteratorBaseEENKUlvE_clEvENKUlvE_clEvEUlddE_St5arrayIPcLm3EEEEviT0_T1_,(.L_x_5926 - _ZN2at6native29vectorized_elementwise_kernelILi2EZZZNS0_68_GLOBAL__N__08176361_30_ActivationHardsigmoidKernel_cu_1520ed90_310227hardsigmoid_backward_kernelERNS_18TensorIteratorBaseEENKUlvE_clEvENKUlvE_clEvEUlddE_St5arrayIPcLm3EEEEviT0_T1_)
        .other          _ZN2at6native29vectorized_elementwise_kernelILi2EZZZNS0_68_GLOBAL__N__08176361_30_ActivationHardsigmoidKernel_cu_1520ed90_310227hardsigmoid_backward_kernelERNS_18TensorIteratorBaseEENKUlvE_clEvENKUlvE_clEvEUlddE_St5arrayIPcLm3EEEEviT0_T1_,@"STO_CUDA_ENTRY STV_DEFAULT"
_ZN2at6native29vectorized_elementwise_kernelILi2EZZZNS0_68_GLOBAL__N__08176361_30_ActivationHardsigmoidKernel_cu_1520ed90_310227hardsigmoid_backward_kernelERNS_18TensorIteratorBaseEENKUlvE_clEvENKUlvE_clEvEUlddE_St5arrayIPcLm3EEEEviT0_T1_:
.text._ZN2at6native29vectorized_elementwise_kernelILi2EZZZNS0_68_GLOBAL__N__08176361_30_ActivationHardsigmoidKernel_cu_1520ed90_310227hardsigmoid_backward_kernelERNS_18TensorIteratorBaseEENKUlvE_clEvENKUlvE_clEvEUlddE_St5arrayIPcLm3EEEEviT0_T1_:
[----:B------:R-:W-:Y:S01]  /*0000*/  LDC R1, c[0x0][0x37c] ;  /* 0x0000df00ff017b82 */ /* 0x000fe20000000800 */
[----:B------:R-:W0:Y:S07]  /*0010*/  S2R R0, SR_CTAID.X ;  /* 0x0000000000007919 */ /* 0x000e2e0000002500 */
[----:B------:R-:W0:Y:S01]  /*0020*/  LDC R3, c[0x0][0x380] ;  /* 0x0000e000ff037b82 */ /* 0x000e220000000800 */
[----:B------:R-:W1:Y:S01]  /*0030*/  LDCU.64 UR4, c[0x0][0x358] ;  /* 0x00006b00ff0477ac */ /* 0x000e620008000a00 */
[----:B0-----:R-:W-:-:S05]  /*0040*/  IMAD R2, R0, -0x400, R3 ;  /* 0xfffffc0000027824 */ /* 0x001fca00078e0203 */
[----:B------:R-:W-:-:S13]  /*0050*/  ISETP.GT.U32.AND P0, PT, R2, 0x3ff, PT ;  /* 0x000003ff0200780c */ /* 0x000fda0003f04070 */
[----:B-1----:R-:W-:Y:S05]  /*0060*/  @P0 BRA `(.L_x_3324) ;  /* 0x0000000c00140947 */ /* 0x002fea0003800000 */
[----:B------:R-:W0:Y:S02]  /*0070*/  S2R R3, SR_TID.X ;  /* 0x0000000000037919 */ /* 0x000e240000002100 */
[----:B0-----:R-:W-:Y:S01]  /*0080*/  ISETP.GE.U32.AND P0, PT, R3, R2, PT ;  /* 0x000000020300720c */ /* 0x001fe20003f06070 */
[----:B------:R-:W-:-:S12]  /*0090*/  IMAD.MOV.U32 R7, RZ, RZ, R3 ;  /* 0x000000ffff077224 */ /* 0x000fd800078e0003 */
[----:B------:R-:W-:Y:S01]  /*00a0*/  @!P0 IMAD R5, R0, 0x400, R7 ;  /* 0x0000040000058824 */ /* 0x000fe200078e0207 */
[----:B------:R-:W0:Y:S01]  /*00b0*/  @!P0 LDC.64 R10, c[0x0][0x3b8] ;  /* 0x0000ee00ff0a8b82 */ /* 0x000e220000000a00 */
[----:B------:R-:W-:-:S05]  /*00c0*/  @!P0 VIADD R7, R7, 0x80 ;  /* 0x0000008007078836 */ /* 0x000fca0000000000 */
[----:B------:R-:W-:-:S13]  /*00d0*/  ISETP.GE.U32.AND P4, PT, R7, R2, PT ;  /* 0x000000020700720c */ /* 0x000fda0003f86070 */
[----:B------:R-:W-:Y:S01]  /*00e0*/  @!P4 IMAD R21, R0, 0x400, R7 ;  /* 0x000004000015c824 */ /* 0x000fe200078e0207 */
[----:B------:R-:W-:Y:S01]  /*00f0*/  @!P4 IADD3 R7, PT, PT, R7, 0x80, RZ ;  /* 0x000000800707c810 */ /* 0x000fe20007ffe0ff */
[----:B------:R-:W1:Y:S03]  /*0100*/  @!P4 LDC.64 R8, c[0x0][0x3b8] ;  /* 0x0000ee00ff08cb82 */ /* 0x000e660000000a00 */
[----:B------:R-:W-:Y:S01]  /*0110*/  ISETP.GE.U32.AND P6, PT, R7, R2, PT ;  /* 0x000000020700720c */ /* 0x000fe20003fc6070 */
[----:B0-----:R-:W-:Y:S01]  /*0120*/  @!P0 IMAD.WIDE.U32 R10, R5, 0x8, R10 ;  /* 0x00000008050a8825 */ /* 0x001fe200078e000a */
[----:B------:R-:W-:-:S03]  /*0130*/  CS2R R24, SRZ ;  /* 0x0000000000187805 */ /* 0x000fc6000001ff00 */
[----:B------:R-:W0:Y:S02]  /*0140*/  @!P4 LDC.64 R30, c[0x0][0x3c0] ;  /* 0x0000f000ff1ecb82 */ /* 0x000e240000000a00 */
[----:B------:R-:W2:Y:S06]  /*0150*/  @!P0 LDG.E.64 R10, desc[UR4][R10.64] ;  /* 0x000000040a0a8981 */ /* 0x000eac000c1e1b00 */
[----:B------:R-:W-:Y:S01]  /*0160*/  @!P6 IMAD R33, R0, 0x400, R7 ;  /* 0x000004000021e824 */ /* 0x000fe200078e0207 */
[----:B------:R-:W3:Y:S01]  /*0170*/  @!P6 LDC.64 R14, c[0x0][0x3b8] ;  /* 0x0000ee00ff0eeb82 */ /* 0x000ee20000000a00 */
[----:B------:R-:W-:-:S05]  /*0180*/  @!P6 VIADD R7, R7, 0x80 ;  /* 0x000000800707e836 */ /* 0x000fca0000000000 */
[----:B------:R-:W-:-:S13]  /*0190*/  ISETP.GE.U32.AND P5, PT, R7, R2, PT ;  /* 0x000000020700720c */ /* 0x000fda0003fa6070 */
[----:B------:R-:W-:Y:S01]  /*01a0*/  @!P5 IMAD R32, R0, 0x400, R7 ;  /* 0x000004000020d824 */ /* 0x000fe200078e0207 */
[----:B------:R-:W-:Y:S01]  /*01b0*/  @!P5 IADD3 R7, PT, PT, R7, 0x80, RZ ;  /* 0x000000800707d810 */ /* 0x000fe20007ffe0ff */
[----:B------:R-:W4:Y:S03]  /*01c0*/  @!P5 LDC.64 R16, c[0x0][0x3b8] ;  /* 0x0000ee00ff10db82 */ /* 0x000f260000000a00 */
[----:B------:R-:W-:-:S13]  /*01d0*/  ISETP.GE.U32.AND P3, PT, R7, R2, PT ;  /* 0x000000020700720c */ /* 0x000fda0003f66070 */
[----:B------:R-:W-:Y:S01]  /*01e0*/  @!P3 IMAD R6, R0, 0x400, R7 ;  /* 0x000004000006b824 */ /* 0x000fe200078e0207 */
[----:B------:R-:W5:Y:S01]  /*01f0*/  @!P3 LDC.64 R22, c[0x0][0x3b8] ;  /* 0x0000ee00ff16bb82 */ /* 0x000f620000000a00 */
[----:B------:R-:W-:-:S05]  /*0200*/  @!P3 VIADD R7, R7, 0x80 ;  /* 0x000000800707b836 */ /* 0x000fca0000000000 */
[----:B------:R-:W-:Y:S01]  /*0210*/  ISETP.GE.U32.AND P1, PT, R7, R2, PT ;  /* 0x000000020700720c */ /* 0x000fe20003f26070 */
[----:B-1----:R-:W-:-:S04]  /*0220*/  @!P4 IMAD.WIDE.U32 R12, R21, 0x8, R8 ;  /* 0x00000008150cc825 */ /* 0x002fc800078e0008 */
[----:B---3--:R-:W-:Y:S02]  /*0230*/  @!P6 IMAD.WIDE.U32 R14, R33, 0x8, R14 ;  /* 0x00000008210ee825 */ /* 0x008fe400078e000e */
[----:B------:R-:W3:Y:S02]  /*0240*/  @!P4 LDG.E.64 R12, desc[UR4][R12.64] ;  /* 0x000000040c0cc981 */ /* 0x000ee4000c1e1b00 */
[----:B----4-:R-:W-:Y:S02]  /*0250*/  @!P5 IMAD.WIDE.U32 R18, R32, 0x8, R16 ;  /* 0x000000082012d825 */ /* 0x010fe400078e0010 */
[----:B------:R-:W4:Y:S01]  /*0260*/  @!P6 LDG.E.64 R14, desc[UR4][R14.64] ;  /* 0x000000040e0ee981 */ /* 0x000f22000c1e1b00 */
[----:B------:R-:W1:Y:S01]  /*0270*/  @!P0 LDC.64 R16, c[0x0][0x3c0] ;  /* 0x0000f000ff108b82 */ /* 0x000e620000000a00 */
[----:B------:R-:W-:Y:S02]  /*0280*/  @!P1 IMAD R4, R0, 0x400, R7 ;  /* 0x0000040000049824 */ /* 0x000fe400078e0207 */
[----:B------:R-:W4:Y:S05]  /*0290*/  @!P5 LDG.E.64 R18, desc[UR4][R18.64] ;  /* 0x000000041212d981 */ /* 0x000f2a000c1e1b00 */
[----:B------:R-:W0:Y:S01]  /*02a0*/  @!P1 LDC.64 R8, c[0x0][0x3b8] ;  /* 0x0000ee00ff089b82 */ /* 0x000e220000000a00 */
[----:B-----5:R-:W-:-:S05]  /*02b0*/  @!P3 IMAD.WIDE.U32 R22, R6, 0x8, R22 ;  /* 0x000000080616b825 */ /* 0x020fca00078e0016 */
[----:B------:R5:W4:Y:S01]  /*02c0*/  @!P3 LDG.E.64 R28, desc[UR4][R22.64] ;  /* 0x00000004161cb981 */ /* 0x000b22000c1e1b00 */
[----:B------:R-:W-:-:S04]  /*02d0*/  @!P1 IADD3 R7, PT, PT, R7, 0x80, RZ ;  /* 0x0000008007079810 */ /* 0x000fc80007ffe0ff */
[----:B------:R-:W-:Y:S01]  /*02e0*/  ISETP.GE.U32.AND P2, PT, R7, R2, PT ;  /* 0x000000020700720c */ /* 0x000fe20003f46070 */
[----:B0-----:R-:W-:-:S12]  /*02f0*/  @!P1 IMAD.WIDE.U32 R26, R4, 0x8, R8 ;  /* 0x00000008041a9825 */ /* 0x001fd800078e0008 */
[----:B------:R-:W0:Y:S01]  /*0300*/  @!P2 LDC.64 R8, c[0x0][0x3b8] ;  /* 0x0000ee00ff08ab82 */ /* 0x000e220000000a00 */
[----:B------:R-:W4:Y:S01]  /*0310*/  @!P1 LDG.E.64 R26, desc[UR4][R26.64] ;  /* 0x000000041a1a9981 */ /* 0x000f22000c1e1b00 */
[----:B-1----:R-:W-:-:S04]  /*0320*/  @!P0 IMAD.WIDE.U32 R34, R5, 0x8, R16 ;  /* 0x0000000805228825 */ /* 0x002fc800078e0010 */
[----:B------:R-:W-:Y:S01]  /*0330*/  @!P2 IMAD R5, R0, 0x400, R7 ;  /* 0x000004000005a824 */ /* 0x000fe200078e0207 */
[----:B------:R-:W4:Y:S03]  /*0340*/  @!P0 LDG.E.64 R24, desc[UR4][R34.64] ;  /* 0x0000000422188981 */ /* 0x000f26000c1e1b00 */
[----:B0-----:R-:W-:-:S06]  /*0350*/  @!P2 IMAD.WIDE.U32 R16, R5, 0x8, R8 ;  /* 0x000000080510a825 */ /* 0x001fcc00078e0008 */
[----:B------:R-:W4:Y:S01]  /*0360*/  @!P2 LDG.E.64 R16, desc[UR4][R16.64] ;  /* 0x000000041010a981 */ /* 0x000f22000c1e1b00 */
[----:B------:R-:W-:Y:S01]  /*0370*/  @!P4 IMAD.WIDE.U32 R30, R21, 0x8, R30 ;  /* 0x00000008151ec825 */ /* 0x000fe200078e001e */
[----:B------:R-:W-:-:S06]  /*0380*/  CS2R R20, SRZ ;  /* 0x0000000000147805 */ /* 0x000fcc000001ff00 */
[----:B------:R0:W4:Y:S01]  /*0390*/  @!P4 LDG.E.64 R20, desc[UR4][R30.64] ;  /* 0x000000041e14c981 */ /* 0x000122000c1e1b00 */
[----:B------:R-:W-:Y:S02]  /*03a0*/  @!P0 IMAD.MOV.U32 R8, RZ, RZ, 0x60000000 ;  /* 0x60000000ff088424 */ /* 0x000fe400078e00ff */
[----:B------:R-:W-:Y:S01]  /*03b0*/  @!P0 IMAD.MOV.U32 R9, RZ, RZ, 0x3fc55555 ;  /* 0x3fc55555ff098424 */ /* 0x000fe200078e00ff */
[----:B-----5:R-:W-:Y:S01]  /*03c0*/  CS2R R22, SRZ ;  /* 0x0000000000167805 */ /* 0x020fe2000001ff00 */
[----:B0-----:R-:W-:Y:S02]  /*03d0*/  @!P3 IMAD.MOV.U32 R30, RZ, RZ, 0x60000000 ;  /* 0x60000000ff1eb424 */ /* 0x001fe400078e00ff */
[----:B------:R-:W-:Y:S02]  /*03e0*/  @!P3 IMAD.MOV.U32 R31, RZ, RZ, 0x3fc55555 ;  /* 0x3fc55555ff1fb424 */ /* 0x000fe400078e00ff */
[----:B------:R-:W-:Y:S01]  /*03f0*/  @!P2 VIADD R7, R7, 0x80 ;  /* 0x000000800707a836 */ /* 0x000fe20000000000 */
[----:B--2---:R-:W-:Y:S01]  /*0400*/  @!P0 DMUL R22, R10, R8 ;  /* 0x000000080a168228 */ /* 0x004fe20000000000 */
[----:B------:R-:W-:Y:S01]  /*0410*/  @!P4 MOV R10, 0x60000000 ;  /* 0x60000000000ac802 */ /* 0x000fe20000000f00 */
[----:B------:R-:W-:Y:S01]  /*0420*/  @!P4 IMAD.MOV.U32 R11, RZ, RZ, 0x3fc55555 ;  /* 0x3fc55555ff0bc424 */ /* 0x000fe200078e00ff */
[----:B------:R-:W-:-:S05]  /*0430*/  CS2R R8, SRZ ;  /* 0x0000000000087805 */ /* 0x000fca000001ff00 */
[----:B---3--:R-:W-:Y:S01]  /*0440*/  @!P4 DMUL R8, R12, R10 ;  /* 0x0000000a0c08c228 */ /* 0x008fe20000000000 */
[----:B------:R-:W-:Y:S02]  /*0450*/  @!P6 IMAD.MOV.U32 R12, RZ, RZ, 0x60000000 ;  /* 0x60000000ff0ce424 */ /* 0x000fe400078e00ff */
[----:B------:R-:W-:Y:S01]  /*0460*/  @!P6 IMAD.MOV.U32 R13, RZ, RZ, 0x3fc55555 ;  /* 0x3fc55555ff0de424 */ /* 0x000fe200078e00ff */
[----:B------:R-:W-:-:S05]  /*0470*/  CS2R R10, SRZ ;  /* 0x00000000000a7805 */ /* 0x000fca000001ff00 */
[----:B----4-:R-:W-:Y:S01]  /*0480*/  @!P6 DMUL R10, R14, R12 ;  /* 0x0000000c0e0ae228 */ /* 0x010fe20000000000 */
[----:B------:R-:W-:Y:S01]  /*0490*/  @!P5 MOV R14, 0x60000000 ;  /* 0x60000000000ed802 */ /* 0x000fe20000000f00 */
[----:B------:R-:W-:Y:S01]  /*04a0*/  @!P5 IMAD.MOV.U32 R15, RZ, RZ, 0x3fc55555 ;  /* 0x3fc55555ff0fd424 */ /* 0x000fe200078e00ff */
[----:B------:R-:W-:-:S05]  /*04b0*/  CS2R R12, SRZ ;  /* 0x00000000000c7805 */ /* 0x000fca000001ff00 */
[----:B------:R-:W-:Y:S01]  /*04c0*/  @!P5 DMUL R12, R18, R14 ;  /* 0x0000000e120cd228 */ /* 0x000fe20000000000 */
[----:B------:R-:W-:Y:S01]  /*04d0*/  CS2R R14, SRZ ;  /* 0x00000000000e7805 */ /* 0x000fe2000001ff00 */
[----:B------:R-:W-:Y:S01]  /*04e0*/  @!P3 DMUL R14, R28, R30 ;  /* 0x0000001e1c0eb228 */ /* 0x000fe20000000000 */
[----:B------:R-:W0:Y:S01]  /*04f0*/  @!P6 LDC.64 R18, c[0x0][0x3c0] ;  /* 0x0000f000ff12eb82 */ /* 0x000e220000000a00 */
[----:B------:R-:W-:Y:S01]  /*0500*/  @!P1 MOV R30, 0x60000000 ;  /* 0x60000000001e9802 */ /* 0x000fe20000000f00 */
[----:B------:R-:W-:Y:S01]  /*0510*/  @!P1 IMAD.MOV.U32 R31, RZ, RZ, 0x3fc55555 ;  /* 0x3fc55555ff1f9424 */ /* 0x000fe200078e00ff */
[----:B------:R-:W-:-:S05]  /*0520*/  CS2R R28, SRZ ;  /* 0x00000000001c7805 */ /* 0x000fca000001ff00 */
[----:B------:R-:W-:Y:S01]  /*0530*/  @!P1 DMUL R28, R26, R30 ;  /* 0x0000001e1a1c9228 */ /* 0x000fe20000000000 */
[----:B------:R-:W1:Y:S01]  /*0540*/  @!P5 LDC.64 R26, c[0x0][0x3c0] ;  /* 0x0000f000ff1adb82 */ /* 0x000e620000000a00 */
[----:B0-----:R-:W-:Y:S01]  /*0550*/  @!P6 IMAD.WIDE.U32 R34, R33, 0x8, R18 ;  /* 0x000000082122e825 */ /* 0x001fe200078e0012 */
[----:B------:R-:W-:-:S03]  /*0560*/  DSETP.GEU.AND P4, PT, |R24|, 3, PT ;  /* 0x400800001800742a */ /* 0x000fc60003f8e200 */
[----:B------:R-:W-:Y:S01]  /*0570*/  @!P2 IMAD.MOV.U32 R24, RZ, RZ, 0x60000000 ;  /* 0x60000000ff18a424 */ /* 0x000fe200078e00ff */
[----:B------:R-:W-:Y:S02]  /*0580*/  @!P2 MOV R25, 0x3fc55555 ;  /* 0x3fc555550019a802 */ /* 0x000fe40000000f00 */
[----:B------:R-:W0:Y:S01]  /*0590*/  @!P3 LDC.64 R18, c[0x0][0x3c0] ;  /* 0x0000f000ff12bb82 */ /* 0x000e220000000a00 */
[----:B-1----:R-:W-:Y:S01]  /*05a0*/  @!P5 IMAD.WIDE.U32 R36, R32, 0x8, R26 ;  /* 0x000000082024d825 */ /* 0x002fe200078e001a */
[----:B------:R-:W-:-:S06]  /*05b0*/  CS2R R32, SRZ ;  /* 0x0000000000207805 */ /* 0x000fcc000001ff00 */
[----:B------:R-:W2:Y:S01]  /*05c0*/  @!P5 LDG.E.64 R32, desc[UR4][R36.64] ;  /* 0x000000042420d981 */ /* 0x000ea2000c1e1b00 */
[----:B------:R-:W-:Y:S02]  /*05d0*/  ISETP.GE.U32.AND P5, PT, R7, R2, PT ;  /* 0x000000020700720c */ /* 0x000fe40003fa6070 */
[----:B------:R-:W-:Y:S01]  /*05e0*/  CS2R R26, SRZ ;  /* 0x00000000001a7805 */ /* 0x000fe2000001ff00 */
[----:B------:R-:W-:-:S10]  /*05f0*/  @!P2 DMUL R26, R16, R24 ;  /* 0x00000018101aa228 */ /* 0x000fd40000000000 */
[----:B------:R-:W1:Y:S01]  /*0600*/  @!P5 LDC.64 R16, c[0x0][0x3b8] ;  /* 0x0000ee00ff10db82 */ /* 0x000e620000000a00 */
[----:B------:R-:W-:Y:S01]  /*0610*/  CS2R R30, SRZ ;  /* 0x00000000001e7805 */ /* 0x000fe2000001ff00 */
[----:B------:R-:W-:Y:S01]  /*0620*/  @!P5 IMAD R7, R0, 0x400, R7 ;  /* 0x000004000007d824 */ /* 0x000fe200078e0207 */
[----:B------:R-:W-:-:S04]  /*0630*/  CS2R R24, SRZ ;  /* 0x0000000000187805 */ /* 0x000fc8000001ff00 */
[----:B------:R0:W3:Y:S02]  /*0640*/  @!P6 LDG.E.64 R30, desc[UR4][R34.64] ;  /* 0x00000004221ee981 */ /* 0x0000e4000c1e1b00 */
[----:B0-----:R-:W-:Y:S02]  /*0650*/  @!P3 IMAD.WIDE.U32 R34, R6, 0x8, R18 ;  /* 0x000000080622b825 */ /* 0x001fe400078e0012 */
[----:B------:R-:W0:Y:S03]  /*0660*/  @!P1 LDC.64 R18, c[0x0][0x3c0] ;  /* 0x0000f000ff129b82 */ /* 0x000e260000000a00 */
[----:B------:R4:W5:Y:S01]  /*0670*/  @!P3 LDG.E.64 R24, desc[UR4][R34.64] ;  /* 0x000000042218b981 */ /* 0x000962000c1e1b00 */
[----:B-1----:R-:W-:Y:S01]  /*0680*/  @!P5 IMAD.WIDE.U32 R16, R7, 0x8, R16 ;  /* 0x000000080710d825 */ /* 0x002fe200078e0010 */
[----:B------:R-:W-:-:S03]  /*0690*/  DSETP.GEU.AND P3, PT, |R20|, 3, PT ;  /* 0x400800001400742a */ /* 0x000fc60003f6e200 */
[----:B------:R-:W1:Y:S02]  /*06a0*/  @!P2 LDC.64 R20, c[0x0][0x3c0] ;  /* 0x0000f000ff14ab82 */ /* 0x000e640000000a00 */
[----:B------:R-:W3:Y:S06]  /*06b0*/  @!P5 LDG.E.64 R16, desc[UR4][R16.64] ;  /* 0x000000041010d981 */ /* 0x000eec000c1e1b00 */
[----:B----4-:R-:W4:Y:S01]  /*06c0*/  @!P5 LDC.64 R34, c[0x0][0x3c0] ;  /* 0x0000f000ff22db82 */ /* 0x010f220000000a00 */
[----:B0-----:R-:W-:-:S04]  /*06d0*/  @!P1 IMAD.WIDE.U32 R36, R4, 0x8, R18 ;  /* 0x0000000804249825 */ /* 0x001fc800078e0012 */
[----:B-1----:R-:W-:Y:S01]  /*06e0*/  @!P2 IMAD.WIDE.U32 R20, R5, 0x8, R20 ;  /* 0x000000080514a825 */ /* 0x002fe200078e0014 */
[----:B------:R-:W-:Y:S02]  /*06f0*/  CS2R R4, SRZ ;  /* 0x0000000000047805 */ /* 0x000fe4000001ff00 */
[----:B------:R-:W-:-:S04]  /*0700*/  CS2R R18, SRZ ;  /* 0x0000000000127805 */ /* 0x000fc8000001ff00 */
[----:B------:R4:W5:Y:S04]  /*0710*/  @!P2 LDG.E.64 R4, desc[UR4][R20.64] ;  /* 0x000000041404a981 */ /* 0x000968000c1e1b00 */
[----:B------:R0:W5:Y:S01]  /*0720*/  @!P1 LDG.E.64 R18, desc[UR4][R36.64] ;  /* 0x0000000424129981 */ /* 0x000162000c1e1b00 */
[----:B----4-:R-:W-:Y:S01]  /*0730*/  @!P5 IMAD.WIDE.U32 R20, R7, 0x8, R34 ;  /* 0x000000080714d825 */ /* 0x010fe200078e0022 */
[----:B------:R-:W-:-:S06]  /*0740*/  CS2R R34, SRZ ;  /* 0x0000000000227805 */ /* 0x000fcc000001ff00 */
[----:B------:R1:W4:Y:S01]  /*0750*/  @!P5 LDG.E.64 R34, desc[UR4][R20.64] ;  /* 0x000000041422d981 */ /* 0x000322000c1e1b00 */
[----:B------:R-:W-:Y:S01]  /*0760*/  FSEL R6, R22, RZ, !P4 ;  /* 0x000000ff16067208 */ /* 0x000fe20006000000 */
[----:B------:R-:W-:Y:S01]  /*0770*/  @!P5 IMAD.MOV.U32 R22, RZ, RZ, 0x60000000 ;  /* 0x60000000ff16d424 */ /* 0x000fe200078e00ff */
[----:B------:R-:W-:Y:S01]  /*0780*/  FSEL R7, R23, RZ, !P4 ;  /* 0x000000ff17077208 */ /* 0x000fe20006000000 */
[----:B------:R-:W-:Y:S01]  /*0790*/  @!P5 IMAD.MOV.U32 R23, RZ, RZ, 0x3fc55555 ;  /* 0x3fc55555ff17d424 */ /* 0x000fe200078e00ff */
[----:B0-----:R-:W-:Y:S01]  /*07a0*/  CS2R R36, SRZ ;  /* 0x0000000000247805 */ /* 0x001fe2000001ff00 */
[----:B-1----:R-:W-:Y:S01]  /*07b0*/  VIADD R20, R3, 0x80 ;  /* 0x0000008003147836 */ /* 0x002fe20000000000 */
[----:B------:R-:W-:Y:S02]  /*07c0*/  FSEL R8, R8, RZ, !P3 ;  /* 0x000000ff08087208 */ /* 0x000fe40005800000 */
[----:B------:R-:W-:Y:S01]  /*07d0*/  FSEL R9, R9, RZ, !P3 ;  /* 0x000000ff09097208 */ /* 0x000fe20005800000 */
[----:B------:R-:W-:Y:S04]  /*07e0*/  BSSY.RECONVERGENT B0, `(.L_x_3325) ;  /* 0x0000045000007945 */ /* 0x000fe80003800200 */
[----:B------:R-:W-:Y:S01]  /*07f0*/  BSSY.RELIABLE B1, `(.L_x_3326) ;  /* 0x000003d000017945 */ /* 0x000fe20003800100 */
[----:B--2---:R-:W-:-:S06]  /*0800*/  DSETP.GEU.AND P2, PT, |R32|, 3, PT ;  /* 0x400800002000742a */ /* 0x004fcc0003f4e200 */
[----:B------:R-:W-:Y:S02]  /*0810*/  FSEL R12, R12, RZ, !P2 ;  /* 0x000000ff0c0c7208 */ /* 0x000fe40005000000 */
[----:B------:R-:W-:Y:S01]  /*0820*/  FSEL R13, R13, RZ, !P2 ;  /* 0x000000ff0d0d7208 */ /* 0x000fe20005000000 */
[----:B---3--:R-:W-:Y:S01]  /*0830*/  @!P5 DMUL R36, R16, R22 ;  /* 0x000000161024d228 */ /* 0x008fe20000000000 */
[----:B------:R-:W0:Y:S01]  /*0840*/  @!P0 LDC.64 R16, c[0x0][0x3b0] ;  /* 0x0000ec00ff108b82 */ /* 0x000e220000000a00 */
[----:B------:R-:W-:Y:S01]  /*0850*/  @!P0 LEA R23, R0, R3, 0xa ;  /* 0x0000000300178211 */ /* 0x000fe200078e50ff */
[----:B------:R-:W-:Y:S01]  /*0860*/  @!P0 IMAD.MOV.U32 R3, RZ, RZ, R20 ;  /* 0x000000ffff038224 */ /* 0x000fe200078e0014 */
[----:B------:R-:W-:-:S04]  /*0870*/  DSETP.GEU.AND P1, PT, |R30|, 3, PT ;  /* 0x400800001e00742a */ /* 0x000fc80003f2e200 */
[----:B------:R-:W-:Y:S02]  /*0880*/  ISETP.GE.U32.AND P3, PT, R3, R2, PT ;  /* 0x000000020300720c */ /* 0x000fe40003f66070 */
[----:B------:R-:W-:Y:S02]  /*0890*/  FSEL R10, R10, RZ, !P1 ;  /* 0x000000ff0a0a7208 */ /* 0x000fe40004800000 */
[----:B------:R-:W-:Y:S01]  /*08a0*/  FSEL R11, R11, RZ, !P1 ;  /* 0x000000ff0b0b7208 */ /* 0x000fe20004800000 */
[----:B0-----:R-:W-:-:S05]  /*08b0*/  @!P0 IMAD.WIDE.U32 R16, R23, 0x8, R16 ;  /* 0x0000000817108825 */ /* 0x001fca00078e0010 */
[----:B------:R0:W-:Y:S01]  /*08c0*/  @!P0 STG.E.64 desc[UR4][R16.64], R6 ;  /* 0x0000000610008986 */ /* 0x0001e2000c101b04 */
[----:B-----5:R-:W-:Y:S02]  /*08d0*/  DSETP.GEU.AND P0, PT, |R24|, 3, PT ;  /* 0x400800001800742a */ /* 0x020fe40003f0e200 */
[----:B------:R-:W-:Y:S02]  /*08e0*/  DSETP.GEU.AND P2, PT, |R4|, 3, PT ;  /* 0x400800000400742a */ /* 0x000fe40003f4e200 */
[----:B------:R-:W-:Y:S02]  /*08f0*/  DSETP.GEU.AND P1, PT, |R18|, 3, PT ;  /* 0x400800001200742a */ /* 0x000fe40003f2e200 */
[----:B------:R-:W-:Y:S02]  /*0900*/  FSEL R4, R14, RZ, !P0 ;  /* 0x000000ff0e047208 */ /* 0x000fe40004000000 */
[----:B------:R-:W-:Y:S01]  /*0910*/  FSEL R5, R15, RZ, !P0 ;  /* 0x000000ff0f057208 */ /* 0x000fe20004000000 */
[----:B----4-:R-:W-:Y:S01]  /*0920*/  DSETP.GEU.AND P0, PT, |R34|, 3, PT ;  /* 0x400800002200742a */ /* 0x010fe20003f0e200 */
[----:B0-----:R-:W-:-:S02]  /*0930*/  FSEL R6, R28, RZ, !P1 ;  /* 0x000000ff1c067208 */ /* 0x001fc40004800000 */
[----:B------:R-:W-:Y:S02]  /*0940*/  FSEL R7, R29, RZ, !P1 ;  /* 0x000000ff1d077208 */ /* 0x000fe40004800000 */
[----:B------:R-:W-:Y:S02]  /*0950*/  FSEL R16, R26, RZ, !P2 ;  /* 0x000000ff1a107208 */ /* 0x000fe40005000000 */
[----:B------:R-:W-:Y:S02]  /*0960*/  FSEL R17, R27, RZ, !P2 ;  /* 0x000000ff1b117208 */ /* 0x000fe40005000000 */
[----:B------:R-:W-:Y:S02]  /*0970*/  FSEL R14, R36, RZ, !P0 ;  /* 0x000000ff240e7208 */ /* 0x000fe40004000000 */
[----:B------:R-:W-:Y:S01]  /*0980*/  FSEL R15, R37, RZ, !P0 ;  /* 0x000000ff250f7208 */ /* 0x000fe20004000000 */
[----:B------:R-:W-:Y:S06]  /*0990*/  @P3 BRA `(.L_x_3327) ;  /* 0x0000000000303947 */ /* 0x000fec0003800000 */
[----:B------:R-:W0:Y:S01]  /*09a0*/  LDC.64 R18, c[0x0][0x3b0] ;  /* 0x0000ec00ff127b82 */ /* 0x000e220000000a00 */
[----:B------:R-:W-:Y:S01]  /*09b0*/  IMAD R21, R0, 0x400, R3 ;  /* 0x0000040000157824 */ /* 0x000fe200078e0203 */
[----:B------:R-:W-:-:S04]  /*09c0*/  IADD3 R3, PT, PT, R3, 0x80, RZ ;  /* 0x0000008003037810 */ /* 0x000fc80007ffe0ff */
[----:B------:R-:W-:Y:S01]  /*09d0*/  ISETP.GE.U32.AND P0, PT, R3, R2, PT ;  /* 0x000000020300720c */ /* 0x000fe20003f06070 */
[----:B0-----:R-:W-:-:S05]  /*09e0*/  IMAD.WIDE.U32 R18, R21, 0x8, R18 ;  /* 0x0000000815127825 */ /* 0x001fca00078e0012 */
[----:B------:R0:W-:Y:S07]  /*09f0*/  STG.E.64 desc[UR4][R18.64], R8 ;  /* 0x0000000812007986 */ /* 0x0001ee000c101b04 */
[----:B------:R-:W-:Y:S05]  /*0a00*/  @P0 BRA `(.L_x_3328) ;  /* 0x0000000000300947 */ /* 0x000fea0003800000 */
[----:B0-----:R-:W0:Y:S01]  /*0a10*/  LDC.64 R8, c[0x0][0x3b0] ;  /* 0x0000ec00ff087b82 */ /* 0x001e220000000a00 */
[----:B------:R-:W-:Y:S02]  /*0a20*/  IMAD R19, R0, 0x400, R3 ;  /* 0x0000040000137824 */ /* 0x000fe400078e0203 */
[----:B------:R-:W-:Y:S02]  /*0a30*/  VIADD R3, R3, 0x80 ;  /* 0x0000008003037836 */ /* 0x000fe40000000000 */
[----:B0-----:R-:W-:-:S05]  /*0a40*/  IMAD.WIDE.U32 R8, R19, 0x8, R8 ;  /* 0x0000000813087825 */ /* 0x001fca00078e0008 */
[----:B------:R0:W-:Y:S02]  /*0a50*/  STG.E.64 desc[UR4][R8.64], R10 ;  /* 0x0000000a08007986 */ /* 0x0001e4000c101b04 */
.L_x_3327:
[----:B------:R-:W-:-:S13]  /*0a60*/  ISETP.GE.U32.AND P0, PT, R3, R2, PT ;  /* 0x000000020300720c */ /* 0x000fda0003f06070 */
[----:B------:R-:W-:Y:S05]  /*0a70*/  @P0 BRA `(.L_x_3329) ;  /* 0x0000000000300947 */ /* 0x000fea0003800000 */
[----:B0-----:R-:W0:Y:S01]  /*0a80*/  LDC.64 R8, c[0x0][0x3b0] ;  /* 0x0000ec00ff087b82 */ /* 0x001e220000000a00 */
[----:B------:R-:W-:Y:S01]  /*0a90*/  IMAD R11, R0, 0x400, R3 ;  /* 0x00000400000b7824 */ /* 0x000fe200078e0203 */
[----:B------:R-:W-:-:S03]  /*0aa0*/  IADD3 R3, PT, PT, R3, 0x80, RZ ;  /* 0x0000008003037810 */ /* 0x000fc60007ffe0ff */
[----:B0-----:R-:W-:-:S05]  /*0ab0*/  IMAD.WIDE.U32 R8, R11, 0x8, R8 ;  /* 0x000000080b087825 */ /* 0x001fca00078e0008 */
[----:B------:R1:W-:Y:S02]  /*0ac0*/  STG.E.64 desc[UR4][R8.64], R12 ;  /* 0x0000000c08007986 */ /* 0x0003e4000c101b04 */
.L_x_3328:
[----:B------:R-:W-:-:S13]  /*0ad0*/  ISETP.GE.U32.AND P0, PT, R3, R2, PT ;  /* 0x000000020300720c */ /* 0x000fda0003f06070 */
[----:B------:R-:W-:Y:S05]  /*0ae0*/  @P0 BRA `(.L_x_3330) ;  /* 0x0000000000340947 */ /* 0x000fea0003800000 */
[----:B01----:R-:W0:Y:S01]  /*0af0*/  LDC.64 R8, c[0x0][0x3b0] ;  /* 0x0000ec00ff087b82 */ /* 0x003e220000000a00 */
[----:B------:R-:W-:Y:S02]  /*0b00*/  IMAD R11, R0, 0x400, R3 ;  /* 0x00000400000b7824 */ /* 0x000fe400078e0203 */
[----:B------:R-:W-:Y:S02]  /*0b10*/  VIADD R3, R3, 0x80 ;  /* 0x0000008003037836 */ /* 0x000fe40000000000 */
[----:B0-----:R-:W-:-:S05]  /*0b20*/  IMAD.WIDE.U32 R8, R11, 0x8, R8 ;  /* 0x000000080b087825 */ /* 0x001fca00078e0008 */
[----:B------:R1:W-:Y:S02]  /*0b30*/  STG.E.64 desc[UR4][R8.64], R4 ;  /* 0x0000000408007986 */ /* 0x0003e4000c101b04 */
.L_x_3329:
[----:B------:R-:W-:-:S13]  /*0b40*/  ISETP.GE.U32.AND P0, PT, R3, R2, PT ;  /* 0x000000020300720c */ /* 0x000fda0003f06070 */
[----:B------:R-:W-:Y:S05]  /*0b50*/  @P0 BREAK.RELIABLE B1 ;  /* 0x0000000000010942 */ /* 0x000fea0003800100 */
[----:B------:R-:W-:Y:S05]  /*0b60*/  @P0 BRA `(.L_x_3331) ;  /* 0x0000000000300947 */ /* 0x000fea0003800000 */
[----:B-1----:R-:W1:Y:S01]  /*0b70*/  LDC.64 R4, c[0x0][0x3b0] ;  /* 0x0000ec00ff047b82 */ /* 0x002e620000000a00 */
[----:B0-----:R-:W-:Y:S01]  /*0b80*/  IMAD R9, R0, 0x400, R3 ;  /* 0x0000040000097824 */ /* 0x001fe200078e0203 */
[----:B------:R-:W-:-:S03]  /*0b90*/  IADD3 R3, PT, PT, R3, 0x80, RZ ;  /* 0x0000008003037810 */ /* 0x000fc60007ffe0ff */
[----:B-1----:R-:W-:-:S05]  /*0ba0*/  IMAD.WIDE.U32 R4, R9, 0x8, R4 ;  /* 0x0000000809047825 */ /* 0x002fca00078e0004 */
[----:B------:R2:W-:Y:S02]  /*0bb0*/  STG.E.64 desc[UR4][R4.64], R6 ;  /* 0x0000000604007986 */ /* 0x0005e4000c101b04 */
.L_x_3330:
[----:B------:R-:W-:Y:S05]  /*0bc0*/  BSYNC.RELIABLE B1 ;  /* 0x0000000000017941 */ /* 0x000fea0003800100 */
.L_x_3326:
[----:B------:R-:W-:-:S13]  /*0bd0*/  ISETP.GE.U32.AND P0, PT, R3, R2, PT ;  /* 0x000000020300720c */ /* 0x000fda0003f06070 */
[----:B--2---:R-:W2:Y:S01]  /*0be0*/  @!P0 LDC.64 R4, c[0x0][0x3b0] ;  /* 0x0000ec00ff048b82 */ /* 0x004ea20000000a00 */
[----:B------:R-:W-:Y:S02]  /*0bf0*/  @!P0 IMAD R7, R0, 0x400, R3 ;  /* 0x0000040000078824 */ /* 0x000fe400078e0203 */
[----:B------:R-:W-:Y:S02]  /*0c00*/  @!P0 VIADD R3, R3, 0x80 ;  /* 0x0000008003038836 */ /* 0x000fe40000000000 */
[----:B--2---:R-:W-:-:S05]  /*0c10*/  @!P0 IMAD.WIDE.U32 R4, R7, 0x8, R4 ;  /* 0x0000000807048825 */ /* 0x004fca00078e0004 */
[----:B------:R2:W-:Y:S02]  /*0c20*/  @!P0 STG.E.64 desc[UR4][R4.64], R16 ;  /* 0x0000001004008986 */ /* 0x0005e4000c101b04 */
.L_x_3331:
[----:B------:R-:W-:Y:S05]  /*0c30*/  BSYNC.RECONVERGENT B0 ;  /* 0x0000000000007941 */ /* 0x000fea0003800200 */
.L_x_3325:
[----:B------:R-:W-:Y:S05]  /*0c40*/  WARPSYNC.ALL ;  /* 0x0000000000007948 */ /* 0x000fea0003800000 */
[----:B------:R-:W-:-:S13]  /*0c50*/  ISETP.GE.U32.AND P0, PT, R3, R2, PT ;  /* 0x000000020300720c */ /* 0x000fda0003f06070 */
[----:B------:R-:W-:Y:S05]  /*0c60*/  @P0 EXIT ;  /* 0x000000000000094d */ /* 0x000fea0003800000 */
[----:B-12---:R-:W1:Y:S01]  /*0c70*/  LDC.64 R4, c[0x0][0x3b0] ;  /* 0x0000ec00ff047b82 */ /* 0x006e620000000a00 */
[----:B------:R-:W-:-:S04]  /*0c80*/  IMAD R3, R0, 0x400, R3 ;  /* 0x0000040000037824 */ /* 0x000fc800078e0203 */
[----:B-1----:R-:W-:-:S05]  /*0c90*/  IMAD.WIDE.U32 R2, R3, 0x8, R4 ;  /* 0x0000000803027825 */ /* 0x002fca00078e0004 */
[----:B------:R-:W-:Y:S01]  /*0ca0*/  STG.E.64 desc[UR4][R2.64], R14 ;  /* 0x0000000e02007986 */ /* 0x000fe2000c101b04 */
[----:B------:R-:W-:Y:S05]  /*0cb0*/  EXIT ;  /* 0x000000000000794d */ /* 0x000fea0003800000 */
.L_x_3324:
[----:B------:R-:W0:Y:S01]  /*0cc0*/  S2R R37, SR_TID.X ;  /* 0x0000000000257919 */ /* 0x000e220000002100 */
[----:B------:R-:W1:Y:S01]  /*0cd0*/  LDC.64 R2, c[0x0][0x3c0] ;  /* 0x0000f000ff027b82 */ /* 0x000e620000000a00 */
[----:B------:R-:W-:-:S07]  /*0ce0*/  SHF.L.U32 R0, R0, 0xa, RZ ;  /* 0x0000000a00007819 */ /* 0x000fce00000006ff */
[----:B------:R-:W2:Y:S01]  /*0cf0*/  LDC.64 R4, c[0x0][0x3b8] ;  /* 0x0000ee00ff047b82 */ /* 0x000ea20000000a00 */
[----:B-1----:R-:W-:-:S04]  /*0d00*/  IMAD.WIDE.U32 R2, R0, 0x8, R2 ;  /* 0x0000000800027825 */ /* 0x002fc800078e0002 */
[----:B0-----:R-:W-:-:S04]  /*0d10*/  IMAD.WIDE.U32 R16, R37, 0x10, R2 ;  /* 0x0000001025107825 */ /* 0x001fc800078e0002 */
[----:B--2---:R-:W-:Y:S01]  /*0d20*/  IMAD.WIDE.U32 R2, R0, 0x8, R4 ;  /* 0x0000000800027825 */ /* 0x004fe200078e0004 */
[----:B------:R-:W2:Y:S04]  /*0d30*/  LDG.E.128 R32, desc[UR4][R16.64] ;  /* 0x0000000410207981 */ /* 0x000ea8000c1e1d00 */
[----:B------:R-:W3:Y:S01]  /*0d40*/  LDG.E.128 R4, desc[UR4][R16.64+0x800] ;  /* 0x0008000410047981 */ /* 0x000ee2000c1e1d00 */
[----:B------:R-:W-:Y:S02]  /*0d50*/  IMAD.WIDE.U32 R36, R37, 0x10, R2 ;  /* 0x0000001025247825 */ /* 0x000fe400078e0002 */
[----:B------:R-:W0:Y:S01]  /*0d60*/  LDC.64 R2, c[0x0][0x3b0] ;  /* 0x0000ec00ff027b82 */ /* 0x000e220000000a00 */
[----:B------:R-:W4:Y:S04]  /*0d70*/  LDG.E.128 R12, desc[UR4][R16.64+0x1000] ;  /* 0x00100004100c7981 */ /* 0x000f28000c1e1d00 */
[----:B------:R-:W5:Y:S04]  /*0d80*/  LDG.E.128 R8, desc[UR4][R36.64] ;  /* 0x0000000424087981 */ /* 0x000f68000c1e1d00 */
[----:B------:R-:W3:Y:S04]  /*0d90*/  LDG.E.128 R20, desc[UR4][R36.64+0x800] ;  /* 0x0008000424147981 */ /* 0x000ee8000c1e1d00 */
[----:B------:R-:W4:Y:S04]  /*0da0*/  LDG.E.128 R24, desc[UR4][R36.64+0x1000] ;  /* 0x0010000424187981 */ /* 0x000f28000c1e1d00 */
[----:B------:R-:W4:Y:S04]  /*0db0*/  LDG.E.128 R28, desc[UR4][R36.64+0x1800] ;  /* 0x00180004241c7981 */ /* 0x000f28000c1e1d00 */
[----:B------:R-:W4:Y:S01]  /*0dc0*/  LDG.E.128 R16, desc[UR4][R16.64+0x1800] ;  /* 0x0018000410107981 */ /* 0x000f22000c1e1d00 */
[----:B------:R-:W-:Y:S01]  /*0dd0*/  UMOV UR6, 0x60000000 ;  /* 0x6000000000067882 */ /* 0x000fe20000000000 */
[----:B------:R-:W-:Y:S01]  /*0de0*/  UMOV UR7, 0x3fc55555 ;  /* 0x3fc5555500077882 */ /* 0x000fe20000000000 */
[----:B--2---:R-:W-:Y:S01]  /*0df0*/  DSETP.GEU.AND P3, PT, |R32|, 3, PT ;  /* 0x400800002000742a */ /* 0x004fe20003f6e200 */
[----:B------:R-:W1:Y:S01]  /*0e00*/  S2R R32, SR_TID.X ;  /* 0x0000000000207919 */ /* 0x000e620000002100 */
[----:B-----5:R-:W-:-:S02]  /*0e10*/  DMUL R8, R8, UR6 ;  /* 0x0000000608087c28 */ /* 0x020fc40008000000 */
[----:B------:R-:W-:Y:S02]  /*0e20*/  DMUL R10, R10, UR6 ;  /* 0x000000060a0a7c28 */ /* 0x000fe40008000000 */
[----:B---3--:R-:W-:Y:S02]  /*0e30*/  DMUL R20, R20, UR6 ;  /* 0x0000000614147c28 */ /* 0x008fe40008000000 */
[----:B------:R-:W-:Y:S02]  /*0e40*/  DMUL R22, R22, UR6 ;  /* 0x0000000616167c28 */ /* 0x000fe40008000000 */
[----:B------:R-:W-:Y:S02]  /*0e50*/  DSETP.GEU.AND P5, PT, |R4|, 3, PT ;  /* 0x400800000400742a */ /* 0x000fe40003fae200 */
[----:B------:R-:W-:Y:S01]  /*0e60*/  FSEL R4, R8, RZ, !P3 ;  /* 0x000000ff08047208 */ /* 0x000fe20005800000 */
[----:B------:R-:W-:Y:S01]  /*0e70*/  DSETP.GEU.AND P4, PT, |R34|, 3, PT ;  /* 0x400800002200742a */ /* 0x000fe20003f8e200 */
[----:B------:R-:W-:Y:S01]  /*0e80*/  FSEL R5, R9, RZ, !P3 ;  /* 0x000000ff09057208 */ /* 0x000fe20005800000 */
[----:B0-----:R-:W-:Y:S01]  /*0e90*/  IMAD.WIDE.U32 R8, R0, 0x8, R2 ;  /* 0x0000000800087825 */ /* 0x001fe200078e0002 */
[----:B------:R-:W-:-:S02]  /*0ea0*/  DSETP.GEU.AND P6, PT, |R6|, 3, PT ;  /* 0x400800000600742a */ /* 0x000fc40003fce200 */
[----:B----4-:R-:W-:Y:S02]  /*0eb0*/  DMUL R24, R24, UR6 ;  /* 0x0000000618187c28 */ /* 0x010fe40008000000 */
[----:B------:R-:W-:Y:S01]  /*0ec0*/  DMUL R26, R26, UR6 ;  /* 0x000000061a1a7c28 */ /* 0x000fe20008000000 */
[----:B------:R-:W-:Y:S01]  /*0ed0*/  FSEL R6, R10, RZ, !P4 ;  /* 0x000000ff0a067208 */ /* 0x000fe20006000000 */
[----:B------:R-:W-:Y:S01]  /*0ee0*/  DSETP.GEU.AND P2, PT, |R12|, 3, PT ;  /* 0x400800000c00742a */ /* 0x000fe20003f4e200 */
[----:B------:R-:W-:Y:S01]  /*0ef0*/  FSEL R7, R11, RZ, !P4 ;  /* 0x000000ff0b077208 */ /* 0x000fe20006000000 */
[----:B-1----:R-:W-:Y:S01]  /*0f00*/  IMAD.WIDE.U32 R32, R32, 0x10, R8 ;  /* 0x0000001020207825 */ /* 0x002fe200078e0008 */
[----:B------:R-:W-:Y:S01]  /*0f10*/  DSETP.GEU.AND P1, PT, |R14|, 3, PT ;  /* 0x400800000e00742a */ /* 0x000fe20003f2e200 */
[----:B------:R-:W-:Y:S01]  /*0f20*/  FSEL R0, R20, RZ, !P5 ;  /* 0x000000ff14007208 */ /* 0x000fe20006800000 */
[----:B------:R-:W-:Y:S01]  /*0f30*/  DMUL R30, R30, UR6 ;  /* 0x000000061e1e7c28 */ /* 0x000fe20008000000 */
[----:B------:R-:W-:-:S02]  /*0f40*/  FSEL R21, R21, RZ, !P5 ;  /* 0x000000ff15157208 */ /* 0x000fc40006800000 */
[----:B------:R-:W-:Y:S01]  /*0f50*/  FSEL R2, R22, RZ, !P6 ;  /* 0x000000ff16027208 */ /* 0x000fe20007000000 */
[----:B------:R-:W-:Y:S01]  /*0f60*/  DMUL R28, R28, UR6 ;  /* 0x000000061c1c7c28 */ /* 0x000fe20008000000 */
[----:B------:R-:W-:Y:S01]  /*0f70*/  FSEL R23, R23, RZ, !P6 ;  /* 0x000000ff17177208 */ /* 0x000fe20007000000 */
[----:B------:R0:W-:Y:S01]  /*0f80*/  STG.E.128 desc[UR4][R32.64], R4 ;  /* 0x0000000420007986 */ /* 0x0001e2000c101d04 */
[----:B------:R-:W-:Y:S01]  /*0f90*/  DSETP.GEU.AND P3, PT, |R18|, 3, PT ;  /* 0x400800001200742a */ /* 0x000fe20003f6e200 */
[----:B------:R-:W-:Y:S01]  /*0fa0*/  FSEL R12, R24, RZ, !P2 ;  /* 0x000000ff180c7208 */ /* 0x000fe20005000000 */
[----:B------:R-:W-:Y:S01]  /*0fb0*/  DSETP.GEU.AND P0, PT, |R16|, 3, PT ;  /* 0x400800001000742a */ /* 0x000fe20003f0e200 */
[----:B------:R-:W-:Y:S02]  /*0fc0*/  FSEL R13, R25, RZ, !P2 ;  /* 0x000000ff190d7208 */ /* 0x000fe40005000000 */
[----:B------:R-:W-:Y:S02]  /*0fd0*/  FSEL R10, R26, RZ, !P1 ;  /* 0x000000ff1a0a7208 */ /* 0x000fe40004800000 */
[----:B------:R-:W-:-:S02]  /*0fe0*/  FSEL R11, R27, RZ, !P1 ;  /* 0x000000ff1b0b7208 */ /* 0x000fc40004800000 */
[----:B------:R-:W-:Y:S01]  /*0ff0*/  FSEL R3, R30, RZ, !P3 ;  /* 0x000000ff1e037208 */ /* 0x000fe20005800000 */
[----:B0-----:R-:W-:Y:S01]  /*1000*/  IMAD.MOV.U32 R4, RZ, RZ, R0 ;  /* 0x000000ffff047224 */ /* 0x001fe200078e0000 */
[----:B------:R-:W-:Y:S01]  /*1010*/  MOV R7, R23 ;  /* 0x0000001700077202 */ /* 0x000fe20000000f00 */
[----:B------:R-:W-:Y:S02]  /*1020*/  IMAD.MOV.U32 R5, RZ, RZ, R21 ;  /* 0x000000ffff057224 */ /* 0x000fe400078e0015 */
[----:B------:R-:W-:Y:S01]  /*1030*/  IMAD.MOV.U32 R6, RZ, RZ, R2 ;  /* 0x000000ffff067224 */ /* 0x000fe200078e0002 */
[----:B------:R-:W-:Y:S02]  /*1040*/  FSEL R8, R28, RZ, !P0 ;  /* 0x000000ff1c087208 */ /* 0x000fe40004000000 */
[----:B------:R-:W-:Y:S02]  /*1050*/  FSEL R9, R29, RZ, !P0 ;  /* 0x000000ff1d097208 */ /* 0x000fe40004000000 */
[----:B------:R0:W-:Y:S01]  /*1060*/  STG.E.128 desc[UR4][R32.64+0x800], R4 ;  /* 0x0008000420007986 */ /* 0x0001e2000c101d04 */
[----:B------:R-:W-:Y:S01]  /*1070*/  FSEL R30, R31, RZ, !P3 ;  /* 0x000000ff1f1e7208 */ /* 0x000fe20005800000 */
[----:B0-----:R-:W-:Y:S01]  /*1080*/  IMAD.MOV.U32 R4, RZ, RZ, R12 ;  /* 0x000000ffff047224 */ /* 0x001fe200078e000c */
[----:B------:R-:W-:Y:S01]  /*1090*/  MOV R7, R11 ;  /* 0x0000000b00077202 */ /* 0x000fe20000000f00 */
[----:B------:R-:W-:-:S02]  /*10a0*/  IMAD.MOV.U32 R5, RZ, RZ, R13 ;  /* 0x000000ffff057224 */ /* 0x000fc400078e000d */
[----:B------:R-:W-:-:S05]  /*10b0*/  IMAD.MOV.U32 R6, RZ, RZ, R10 ;  /* 0x000000ffff067224 */ /* 0x000fca00078e000a */
[----:B------:R0:W-:Y:S02]  /*10c0*/  STG.E.128 desc[UR4][R32.64+0x1000], R4 ;  /* 0x0010000420007986 */ /* 0x0001e4000c101d04 */
[----:B0-----:R-:W-:Y:S01]  /*10d0*/  IMAD.MOV.U32 R4, RZ, RZ, R8 ;  /* 0x000000ffff047224 */ /* 0x001fe200078e0008 */
[----:B------:R-:W-:Y:S01]  /*10e0*/  MOV R6, R3 ;  /* 0x0000000300067202 */ /* 0x000fe20000000f00 */
[----:B------:R-:W-:Y:S02]  /*10f0*/  IMAD.MOV.U32 R5, RZ, RZ, R9 ;  /* 0x000000ffff057224 */ /* 0x000fe400078e0009 */
[----:B------:R-:W-:-:S05]  /*1100*/  IMAD.MOV.U32 R7, RZ, RZ, R30 ;  /* 0x000000ffff077224 */ /* 0x000fca00078e001e */
[----:B------:R-:W-:Y:S01]  /*1110*/  STG.E.128 desc[UR4][R32.64+0x1800], R4 ;  /* 0x0018000420007986 */ /* 0x000fe2000c101d04 */
[----:B------:R-:W-:Y:S05]  /*1120*/  EXIT ;  /* 0x000000000000794d */ /* 0x000fea0003800000 */
.L_x_3332:
        /* <DEDUP_REMOVED lines=13> */
.L_x_5926:


//--------------------- .text._ZN2at6native29vectorized_elementwise_kernelILi4EZZZNS0_68_GLOBAL__N__08176361_30_ActivationHardsigmoidKernel_cu_1520ed90_310227hardsigmoid_backward_kernelERNS_18TensorIteratorBaseEENKUlvE_clEvENKUlvE_clEvEUlddE_St5arrayIPcLm3EEEEviT0_T1_ --------------------------
	.section	.text._ZN2at6native29vectorized_elementwise_kernelILi4EZZZNS0_68_GLOBAL__N__08176361_30_ActivationHardsigmoidKernel_cu_1520ed90_310227hardsigmoid_backward_kernelERNS_18TensorIteratorBaseEENKUlvE_clEvENKUlvE_clEvEUlddE_St5arrayIPcLm3EEEEviT0_T1_,"ax",@progbits
	.align	128
        .global         _ZN2at6native29vectorized_elementwise_kernelILi4EZZZNS0_68_GLOBAL__N__08176361_30_ActivationHardsigmoidKernel_cu_1520ed90_310227hardsigmoid_backward_kernelERNS_18TensorIteratorBaseEENKUlvE_clEvENKUlvE_clEvEUlddE_St5arrayIPcLm3EEEEviT0_T1_
        .type           _ZN2at6native29vectorized_elementwise_kernelILi4EZZZNS0_68_GLOBAL__N__08176361_30_ActivationHardsigmoidKernel_cu_1520ed90_310227hardsigmoid_backward_kernelERNS_18TensorIteratorBaseEENKUlvE_clEvENKUlvE_clEvEUlddE_St5arrayIPcLm3EEEEviT0_T1_,@function
        .size           _ZN2at6native29vectorized_elementwise_kernelILi4EZZZNS0_68_GLOBAL__N__08176361_30_ActivationHardsigmoidKernel_cu_1520ed90_310227hardsigmoid_backward_kernelERNS_18TensorIteratorBaseEENKUlvE_clEvENKUlvE_clEvEUlddE_St5arrayIPcLm3EEEEviT0_T1_,(.L_x_5927 - _ZN2at6native29vectorized_elementwise_kernelILi4EZZZNS0_68_GLOBAL__N__08176361_30_ActivationHardsigmoidKernel_cu_1520ed90_310227hardsigmoid_backward_kernelERNS_18TensorIteratorBaseEENKUlvE_clEvENKUlvE_clEvEUlddE_St5arrayIPcLm3EEEEviT0_T1_)
        .other          _ZN2at6native29vectorized_elementwise_kernelILi4EZZZNS0_68_GLOBAL__N__08176361_30_ActivationHardsigmoidKernel_cu_1520ed90_310227hardsigmoid_backward_kernelERNS_18TensorIteratorBaseEENKUlvE_clEvENKUlvE_clEvEUlddE_St5arrayIPcLm3EEEEviT0_T1_,@"STO_CUDA_ENTRY STV_DEFAULT"
_ZN2at6native29vectorized_elementwise_kernelILi4EZZZNS0_68_GLOBAL__N__08176361_30_ActivationHardsigmoidKernel_cu_1520ed90_310227hardsigmoid_backward_kernelERNS_18TensorIteratorBaseEENKUlvE_clEvENKUlvE_clEvEUlddE_St5arrayIPcLm3EEEEviT0_T1_:
.text._ZN2at6native29vectorized_elementwise_kernelILi4EZZZNS0_68_GLOBAL__N__08176361_30_ActivationHardsigmoidKernel_cu_1520ed90_310227hardsigmoid_backward_kernelERNS_18TensorIteratorBaseEENKUlvE_clEvENKUlvE_clEvEUlddE_St5arrayIPcLm3EEEEviT0_T1_:
        /* <DEDUP_REMOVED lines=27> */
[----:B------:R-:W4:Y:S01]  /*01b0*/  @!P5 LDC.64 R16, c[0x0][0x3b8] ;  /* 0x0000ee00ff10db82 */ /* 0x000f220000000a00 */
[----:B------:R-:W-:-:S05]  /*01c0*/  @!P5 VIADD R7, R7, 0x80 ;  /* 0x000000800707d836 */ /* 0x000fca0000000000 */
[----:B------:R-:W-:-:S13]  /*01d0*/  ISETP.GE.U32.AND P3, PT, R7, R2, PT ;  /* 0x000000020700720c */ /* 0x000fda0003f66070 */
[----:B------:R-:W-:Y:S01]  /*01e0*/  @!P3 LEA R6, R0, R7, 0xa ;  /* 0x000000070006b211 */ /* 0x000fe200078e50ff */
[----:B------:R-:W-:Y:S01]  /*01f0*/  @!P3 VIADD R7, R7, 0x80 ;  /* 0x000000800707b836 */ /* 0x000fe20000000000 */
[----:B------:R-:W5:Y:S04]  /*0200*/  @!P3 LDC.64 R22, c[0x0][0x3b8] ;  /* 0x0000ee00ff16bb82 */ /* 0x000f680000000a00 */
        /* <DEDUP_REMOVED lines=12> */
[----:B------:R-:W-:-:S05]  /*02d0*/  @!P1 VIADD R7, R7, 0x80 ;  /* 0x0000008007079836 */ /* 0x000fca0000000000 */
        /* <DEDUP_REMOVED lines=12> */
[----:B------:R-:W-:Y:S01]  /*03a0*/  @!P0 MOV R8, 0x60000000 ;  /* 0x6000000000088802 */ /* 0x000fe20000000f00 */
[----:B------:R-:W-:Y:S01]  /*03b0*/  @!P0 IMAD.MOV.U32 R9, RZ, RZ, 0x3fc55555 ;  /* 0x3fc55555ff098424 */ /* 0x000fe200078e00ff */
[----:B-----5:R-:W-:Y:S02]  /*03c0*/  CS2R R22, SRZ ;  /* 0x0000000000167805 */ /* 0x020fe4000001ff00 */
[----:B0-----:R-:W-:Y:S01]  /*03d0*/  @!P3 MOV R30, 0x60000000 ;  /* 0x60000000001eb802 */ /* 0x001fe20000000f00 */
[----:B------:R-:W-:Y:S01]  /*03e0*/  @!P3 IMAD.MOV.U32 R31, RZ, RZ, 0x3fc55555 ;  /* 0x3fc55555ff1fb424 */ /* 0x000fe200078e00ff */
[----:B------:R-:W-:Y:S01]  /*03f0*/  @!P2 IADD3 R7, PT, PT, R7, 0x80, RZ ;  /* 0x000000800707a810 */ /* 0x000fe20007ffe0ff */
[----:B--2---:R-:W-:Y:S01]  /*0400*/  @!P0 DMUL R22, R10, R8 ;  /* 0x000000080a168228 */ /* 0x004fe20000000000 */
[----:B------:R-:W-:Y:S02]  /*0410*/  @!P4 IMAD.MOV.U32 R10, RZ, RZ, 0x60000000 ;  /* 0x60000000ff0ac424 */ /* 0x000fe400078e00ff */
[----:B------:R-:W-:Y:S01]  /*0420*/  @!P4 IMAD.MOV.U32 R11, RZ, RZ, 0x3fc55555 ;  /* 0x3fc55555ff0bc424 */ /* 0x000fe200078e00ff */
[----:B------:R-:W-:-:S05]  /*0430*/  CS2R R8, SRZ ;  /* 0x0000000000087805 */ /* 0x000fca000001ff00 */
[----:B---3--:R-:W-:Y:S01]  /*0440*/  @!P4 DMUL R8, R12, R10 ;  /* 0x0000000a0c08c228 */ /* 0x008fe20000000000 */
[----:B------:R-:W-:Y:S01]  /*0450*/  @!P6 MOV R12, 0x60000000 ;  /* 0x60000000000ce802 */ /* 0x000fe20000000f00 */
[----:B------:R-:W-:Y:S01]  /*0460*/  @!P6 IMAD.MOV.U32 R13, RZ, RZ, 0x3fc55555 ;  /* 0x3fc55555ff0de424 */ /* 0x000fe200078e00ff */
[----:B------:R-:W-:-:S05]  /*0470*/  CS2R R10, SRZ ;  /* 0x00000000000a7805 */ /* 0x000fca000001ff00 */
[----:B----4-:R-:W-:Y:S01]  /*0480*/  @!P6 DMUL R10, R14, R12 ;  /* 0x0000000c0e0ae228 */ /* 0x010fe20000000000 */
[----:B------:R-:W-:Y:S02]  /*0490*/  @!P5 IMAD.MOV.U32 R14, RZ, RZ, 0x60000000 ;  /* 0x60000000ff0ed424 */ /* 0x000fe400078e00ff */
[----:B------:R-:W-:Y:S01]  /*04a0*/  @!P5 IMAD.MOV.U32 R15, RZ, RZ, 0x3fc55555 ;  /* 0x3fc55555ff0fd424 */ /* 0x000fe200078e00ff */
[----:B------:R-:W-:-:S05]  /*04b0*/  CS2R R12, SRZ ;  /* 0x00000000000c7805 */ /* 0x000fca000001ff00 */
[----:B------:R-:W-:Y:S01]  /*04c0*/  @!P5 DMUL R12, R18, R14 ;  /* 0x0000000e120cd228 */ /* 0x000fe20000000000 */
[----:B------:R-:W-:Y:S01]  /*04d0*/  CS2R R14, SRZ ;  /* 0x00000000000e7805 */ /* 0x000fe2000001ff00 */
[----:B------:R-:W-:Y:S01]  /*04e0*/  @!P3 DMUL R14, R28, R30 ;  /* 0x0000001e1c0eb228 */ /* 0x000fe20000000000 */
[----:B------:R-:W0:Y:S01]  /*04f0*/  @!P6 LDC.64 R18, c[0x0][0x3c0] ;  /* 0x0000f000ff12eb82 */ /* 0x000e220000000a00 */
[----:B------:R-:W-:Y:S02]  /*0500*/  @!P1 IMAD.MOV.U32 R30, RZ, RZ, 0x60000000 ;  /* 0x60000000ff1e9424 */ /* 0x000fe400078e00ff */
[----:B------:R-:W-:Y:S01]  /*0510*/  @!P1 IMAD.MOV.U32 R31, RZ, RZ, 0x3fc55555 ;  /* 0x3fc55555ff1f9424 */ /* 0x000fe200078e00ff */
[----:B------:R-:W-:-:S05]  /*0520*/  CS2R R28, SRZ ;  /* 0x00000000001c7805 */ /* 0x000fca000001ff00 */
[----:B------:R-:W-:Y:S01]  /*0530*/  @!P1 DMUL R28, R26, R30 ;  /* 0x0000001e1a1c9228 */ /* 0x000fe20000000000 */
[----:B------:R-:W1:Y:S01]  /*0540*/  @!P5 LDC.64 R26, c[0x0][0x3c0] ;  /* 0x0000f000ff1adb82 */ /* 0x000e620000000a00 */
[----:B0-----:R-:W-:Y:S01]  /*0550*/  @!P6 IMAD.WIDE.U32 R34, R33, 0x8, R18 ;  /* 0x000000082122e825 */ /* 0x001fe200078e0012 */
[----:B------:R-:W-:-:S03]  /*0560*/  DSETP.GEU.AND P4, PT, |R24|, 3, PT ;  /* 0x400800001800742a */ /* 0x000fc60003f8e200 */
[----:B------:R-:W-:Y:S02]  /*0570*/  @!P2 IMAD.MOV.U32 R24, RZ, RZ, 0x60000000 ;  /* 0x60000000ff18a424 */ /* 0x000fe400078e00ff */
[----:B------:R-:W-:Y:S01]  /*0580*/  @!P2 IMAD.MOV.U32 R25, RZ, RZ, 0x3fc55555 ;  /* 0x3fc55555ff19a424 */ /* 0x000fe200078e00ff */
        /* <DEDUP_REMOVED lines=29> */
[----:B------:R-:W-:Y:S02]  /*0760*/  FSEL R6, R22, RZ, !P4 ;  /* 0x000000ff16067208 */ /* 0x000fe40006000000 */
[----:B------:R-:W-:Y:S01]  /*0770*/  FSEL R7, R23, RZ, !P4 ;  /* 0x000000ff17077208 */ /* 0x000fe20006000000 */
[----:B------:R-:W-:Y:S01]  /*0780*/  @!P5 IMAD.MOV.U32 R23, RZ, RZ, 0x3fc55555 ;  /* 0x3fc55555ff17d424 */ /* 0x000fe200078e00ff */
[----:B------:R-:W-:Y:S02]  /*0790*/  @!P5 MOV R22, 0x60000000 ;  /* 0x600000000016d802 */ /* 0x000fe40000000f00 */
        /* <DEDUP_REMOVED lines=11> */
[----:B------:R-:W-:Y:S01]  /*0850*/  @!P0 IMAD R23, R0, 0x400, R3 ;  /* 0x0000040000178824 */ /* 0x000fe200078e0203 */
[----:B------:R-:W-:Y:S01]  /*0860*/  @!P0 MOV R3, R20 ;  /* 0x0000001400038202 */ /* 0x000fe20000000f00 */
[----:B------:R-:W-:-:S03]  /*0870*/  DSETP.GEU.AND P1, PT, |R30|, 3, PT ;  /* 0x400800001e00742a */ /* 0x000fc60003f2e200 */
[----:B------:R-:W-:-:S03]  /*0880*/  ISETP.GE.U32.AND P3, PT, R3, R2, PT ;  /* 0x000000020300720c */ /* 0x000fc60003f66070 */
        /* <DEDUP_REMOVED lines=20> */
[----:B------:R-:W-:Y:S01]  /*09d0*/  ISETP.GE.U32.AND P0, PT, R3, R2, PT ;  /* 0x000000020300720c */ /* 0x000fe20003f06070 */
[----:B0-----:R-:W-:-:S05]  /*09e0*/  IMAD.WIDE.U32 R18, R21, 0x8, R18 ;  /* 0x0000000815127825 */ /* 0x001fca00078e0012 */
[----:B------:R0:W-:Y:S07]  /*09f0*/  STG.E.64 desc[UR4][R18.64], R8 ;  /* 0x0000000812007986 */ /* 0x0001ee000c101b04 */
[----:B------:R-:W-:Y:S05]  /*0a00*/  @P0 BRA `(.L_x_3337) ;  /* 0x0000000000300947 */ /* 0x000fea0003800000 */
[----:B0-----:R-:W0:Y:S01]  /*0a10*/  LDC.64 R8, c[0x0][0x3b0] ;  /* 0x0000ec00ff087b82 */ /* 0x001e220000000a00 */
[----:B------:R-:W-:Y:S01]  /*0a20*/  IMAD R19, R0, 0x400, R3 ;  /* 0x0000040000137824 */ /* 0x000fe200078e0203 */
[----:B------:R-:W-:-:S03]  /*0a30*/  IADD3 R3, PT, PT, R3, 0x80, RZ ;  /* 0x0000008003037810 */ /* 0x000fc60007ffe0ff */
[----:B0-----:R-:W-:-:S05]  /*0a40*/  IMAD.WIDE.U32 R8, R19, 0x8, R8 ;  /* 0x0000000813087825 */ /* 0x001fca00078e0008 */
[----:B------:R0:W-:Y:S02]  /*0a50*/  STG.E.64 desc[UR4][R8.64], R10 ;  /* 0x0000000a08007986 */ /* 0x0001e4000c101b04 */
.L_x_3336:
[----:B------:R-:W-:-:S13]  /*0a60*/  ISETP.GE.U32.AND P0, PT, R3, R2, PT ;  /* 0x000000020300720c */ /* 0x000fda0003f06070 */
[----:B------:R-:W-:Y:S05]  /*0a70*/  @P0 BRA `(.L_x_3338) ;  /* 0x0000000000300947 */ /* 0x000fea0003800000 */
[----:B0-----:R-:W0:Y:S01]  /*0a80*/  LDC.64 R8, c[0x0][0x3b0] ;  /* 0x0000ec00ff087b82 */ /* 0x001e220000000a00 */
[----:B------:R-:W-:Y:S02]  /*0a90*/  IMAD R11, R0, 0x400, R3 ;  /* 0x00000400000b7824 */ /* 0x000fe400078e0203 */
[----:B------:R-:W-:Y:S02]  /*0aa0*/  VIADD R3, R3, 0x80 ;  /* 0x0000008003037836 */ /* 0x000fe40000000000 */
[----:B0-----:R-:W-:-:S05]  /*0ab0*/  IMAD.WIDE.U32 R8, R11, 0x8, R8 ;  /* 0x000000080b087825 */ /* 0x001fca00078e0008 */
[----:B------:R1:W-:Y:S02]  /*0ac0*/  STG.E.64 desc[UR4][R8.64], R12 ;  /* 0x0000000c08007986 */ /* 0x0003e4000c101b04 */
.L_x_3337:
[----:B------:R-:W-:-:S13]  /*0ad0*/  ISETP.GE.U32.AND P0, PT, R3, R2, PT ;  /* 0x000000020300720c */ /* 0x000fda0003f06070 */
[----:B------:R-:W-:Y:S05]  /*0ae0*/  @P0 BRA `(.L_x_3339) ;  /* 0x0000000000340947 */ /* 0x000fea0003800000 */
[----:B01----:R-:W0:Y:S01]  /*0af0*/  LDC.64 R8, c[0x0][0x3b0] ;  /* 0x0000ec00ff087b82 */ /* 0x003e220000000a00 */
[----:B------:R-:W-:Y:S01]  /*0b00*/  IMAD R11, R0, 0x400, R3 ;  /* 0x00000400000b7824 */ /* 0x000fe200078e0203 */
[----:B------:R-:W-:-:S03]  /*0b10*/  IADD3 R3, PT, PT, R3, 0x80, RZ ;  /* 0x0000008003037810 */ /* 0x000fc60007ffe0ff */
[----:B0-----:R-:W-:-:S05]  /*0b20*/  IMAD.WIDE.U32 R8, R11, 0x8, R8 ;  /* 0x000000080b087825 */ /* 0x001fca00078e0008 */
[----:B------:R1:W-:Y:S02]  /*0b30*/  STG.E.64 desc[UR4][R8.64], R4 ;  /* 0x0000000408007986 */ /* 0x0003e4000c101b04 */
.L_x_3338:
[----:B------:R-:W-:-:S13]  /*0b40*/  ISETP.GE.U32.AND P0, PT, R3, R2, PT ;  /* 0x000000020300720c */ /* 0x000fda0003f06070 */
[----:B------:R-:W-:Y:S05]  /*0b50*/  @P0 BREAK.RELIABLE B1 ;  /* 0x0000000000010942 */ /* 0x000fea0003800100 */
[----:B------:R-:W-:Y:S05]  /*0b60*/  @P0 BRA `(.L_x_3340) ;  /* 0x0000000000300947 */ /* 0x000fea0003800000 */
[----:B-1----:R-:W1:Y:S01]  /*0b70*/  LDC.64 R4, c[0x0][0x3b0] ;  /* 0x0000ec00ff047b82 */ /* 0x002e620000000a00 */
[----:B0-----:R-:W-:Y:S02]  /*0b80*/  IMAD R9, R0, 0x400, R3 ;  /* 0x0000040000097824 */ /* 0x001fe400078e0203 */
[----:B------:R-:W-:Y:S02]  /*0b90*/  VIADD R3, R3, 0x80 ;  /* 0x0000008003037836 */ /* 0x000fe40000000000 */
[----:B-1----:R-:W-:-:S05]  /*0ba0*/  IMAD.WIDE.U32 R4, R9, 0x8, R4 ;  /* 0x0000000809047825 */ /* 0x002fca00078e0004 */
[----:B------:R2:W-:Y:S02]  /*0bb0*/  STG.E.64 desc[UR4][R4.64], R6 ;  /* 0x0000000604007986 */ /* 0x0005e4000c101b04 */
.L_x_3339:
[----:B------:R-:W-:Y:S05]  /*0bc0*/  BSYNC.RELIABLE B1 ;  /* 0x0000000000017941 */ /* 0x000fea0003800100 */
.L_x_3335:
[----:B------:R-:W-:-:S13]  /*0bd0*/  ISETP.GE.U32.AND P0, PT, R3, R2, PT ;  /* 0x000000020300720c */ /* 0x000fda0003f06070 */
[----:B--2---:R-:W2:Y:S01]  /*0be0*/  @!P0 LDC.64 R4, c[0x0][0x3b0] ;  /* 0x0000ec00ff048b82 */ /* 0x004ea20000000a00 */
[----:B------:R-:W-:Y:S01]  /*0bf0*/  @!P0 IMAD R7, R0, 0x400, R3 ;  /* 0x0000040000078824 */ /* 0x000fe200078e0203 */
[----:B------:R-:W-:-:S03]  /*0c00*/  @!P0 IADD3 R3, PT, PT, R3, 0x80, RZ ;  /* 0x0000008003038810 */ /* 0x000fc60007ffe0ff */
[----:B--2---:R-:W-:-:S05]  /*0c10*/  @!P0 IMAD.WIDE.U32 R4, R7, 0x8, R4 ;  /* 0x0000000807048825 */ /* 0x004fca00078e0004 */
[----:B------:R2:W-:Y:S02]  /*0c20*/  @!P0 STG.E.64 desc[UR4][R4.64], R16 ;  /* 0x0000001004008986 */ /* 0x0005e4000c101b04 */
.L_x_3340:
[----:B------:R-:W-:Y:S05]  /*0c30*/  BSYNC.RECONVERGENT B0 ;  /* 0x0000000000007941 */ /* 0x000fea0003800200 */
.L_x_3334:
        /* <DEDUP_REMOVED lines=8> */
.L_x_3333:
[----:B------:R-:W0:Y:S01]  /*0cc0*/  S2R R37, SR_TID.X ;  /* 0x0000000000257919 */ /* 0x000e220000002100 */
[----:B------:R-:W1:Y:S01]  /*0cd0*/  LDC.64 R2, c[0x0][0x3c0] ;  /* 0x0000f000ff027b82 */ /* 0x000e620000000a00 */
[----:B------:R-:W-:-:S07]  /*0ce0*/  IMAD.SHL.U32 R0, R0, 0x400, RZ ;  /* 0x0000040000007824 */ /* 0x000fce00078e00ff */
[----:B------:R-:W2:Y:S01]  /*0cf0*/  LDC.64 R4, c[0x0][0x3b8] ;  /* 0x0000ee00ff047b82 */ /* 0x000ea20000000a00 */
[----:B-1----:R-:W-:-:S04]  /*0d00*/  IMAD.WIDE.U32 R2, R0, 0x8, R2 ;  /* 0x0000000800027825 */ /* 0x002fc800078e0002 */
[----:B0-----:R-:W-:-:S04]  /*0d10*/  IMAD.WIDE.U32 R12, R37, 0x20, R2 ;  /* 0x00000020250c7825 */ /* 0x001fc800078e0002 */
[C---:B--2---:R-:W-:Y:S01]  /*0d20*/  IMAD.WIDE.U32 R2, R0.reuse, 0x8, R4 ;  /* 0x0000000800027825 */ /* 0x044fe200078e0004 */
[----:B------:R-:W2:Y:S03]  /*0d30*/  LDG.E.ENL2.256 R32, R28, desc[UR4][R12.64] ;  /* 0xfe0000040c1c797e */ /* 0x000ea60008121920 */
[----:B------:R-:W-:Y:S02]  /*0d40*/  IMAD.WIDE.U32 R36, R37, 0x20, R2 ;  /* 0x0000002025247825 */ /* 0x000fe400078e0002 */
[----:B------:R-:W0:Y:S03]  /*0d50*/  LDC.64 R2, c[0x0][0x3b0] ;  /* 0x0000ec00ff027b82 */ /* 0x000e260000000a00 */
[----:B------:R-:W3:Y:S04]  /*0d60*/  LDG.E.ENL2.256 R8, R4, desc[UR4][R36.64] ;  /* 0xfe0000042404797e */ /* 0x000ee80008121908 */
[----:B------:R-:W4:Y:S04]  /*0d70*/  LDG.E.ENL2.256 R24, R20, desc[UR4][R36.64+0x1000] ;  /* 0xfe0080042414797e */ /* 0x000f280008121918 */
[----:B------:R-:W5:Y:S01]  /*0d80*/  LDG.E.ENL2.256 R16, R12, desc[UR4][R12.64+0x1000] ;  /* 0xfe0080040c0c797e */ /* 0x000f620008121910 */
[----:B------:R-:W-:Y:S01]  /*0d90*/  UMOV UR6, 0x60000000 ;  /* 0x6000000000067882 */ /* 0x000fe20000000000 */
[----:B------:R-:W-:Y:S01]  /*0da0*/  UMOV UR7, 0x3fc55555 ;  /* 0x3fc5555500077882 */ /* 0x000fe20000000000 */
[----:B0-----:R-:W-:Y:S01]  /*0db0*/  IMAD.WIDE.U32 R2, R0, 0x8, R2 ;  /* 0x0000000800027825 */ /* 0x001fe200078e0002 */
[----:B--2---:R-:W-:Y:S01]  /*0dc0*/  DSETP.GEU.AND P3, PT, |R28|, 3, PT ;  /* 0x400800001c00742a */ /* 0x004fe20003f6e200 */
[----:B------:R-:W0:Y:S01]  /*0dd0*/  S2R R28, SR_TID.X ;  /* 0x00000000001c7919 */ /* 0x000e220000002100 */
[----:B---3--:R-:W-:-:S02]  /*0de0*/  DMUL R4, R4, UR6 ;  /* 0x0000000604047c28 */ /* 0x008fc40008000000 */
[----:B------:R-:W-:Y:S02]  /*0df0*/  DMUL R6, R6, UR6 ;  /* 0x0000000606067c28 */ /* 0x000fe40008000000 */
[----:B------:R-:W-:Y:S02]  /*0e00*/  DMUL R8, R8, UR6 ;  /* 0x0000000608087c28 */ /* 0x000fe40008000000 */
[----:B------:R-:W-:Y:S02]  /*0e10*/  DMUL R10, R10, UR6 ;  /* 0x000000060a0a7c28 */ /* 0x000fe40008000000 */
[----:B----4-:R-:W-:Y:S02]  /*0e20*/  DMUL R20, R20, UR6 ;  /* 0x0000000614147c28 */ /* 0x010fe40008000000 */
[----:B------:R-:W-:Y:S02]  /*0e30*/  DMUL R22, R22, UR6 ;  /* 0x0000000616167c28 */ /* 0x000fe40008000000 */
[----:B------:R-:W-:-:S02]  /*0e40*/  DMUL R24, R24, UR6 ;  /* 0x0000000618187c28 */ /* 0x000fc40008000000 */
[----:B------:R-:W-:Y:S01]  /*0e50*/  DMUL R26, R26, UR6 ;  /* 0x000000061a1a7c28 */ /* 0x000fe20008000000 */
[----:B------:R-:W-:Y:S01]  /*0e60*/  FSEL R4, R4, RZ, !P3 ;  /* 0x000000ff04047208 */ /* 0x000fe20005800000 */
[----:B------:R-:W-:Y:S01]  /*0e70*/  DSETP.GEU.AND P4, PT, |R30|, 3, PT ;  /* 0x400800001e00742a */ /* 0x000fe20003f8e200 */
[----:B------:R-:W-:Y:S01]  /*0e80*/  FSEL R5, R5, RZ, !P3 ;  /* 0x000000ff05057208 */ /* 0x000fe20005800000 */
[----:B------:R-:W-:Y:S02]  /*0e90*/  DSETP.GEU.AND P5, PT, |R32|, 3, PT ;  /* 0x400800002000742a */ /* 0x000fe40003fae200 */
[----:B------:R-:W-:Y:S02]  /*0ea0*/  DSETP.GEU.AND P6, PT, |R34|, 3, PT ;  /* 0x400800002200742a */ /* 0x000fe40003fce200 */
[----:B-----5:R-:W-:Y:S02]  /*0eb0*/  DSETP.GEU.AND P2, PT, |R12|, 3, PT ;  /* 0x400800000c00742a */ /* 0x020fe40003f4e200 */
[----:B------:R-:W-:-:S02]  /*0ec0*/  DSETP.GEU.AND P1, PT, |R14|, 3, PT ;  /* 0x400800000e00742a */ /* 0x000fc40003f2e200 */
[----:B------:R-:W-:Y:S02]  /*0ed0*/  DSETP.GEU.AND P0, PT, |R16|, 3, PT ;  /* 0x400800001000742a */ /* 0x000fe40003f0e200 */
[----:B------:R-:W-:Y:S01]  /*0ee0*/  DSETP.GEU.AND P3, PT, |R18|, 3, PT ;  /* 0x400800001200742a */ /* 0x000fe20003f6e200 */
[----:B------:R-:W-:Y:S01]  /*0ef0*/  FSEL R6, R6, RZ, !P4 ;  /* 0x000000ff06067208 */ /* 0x000fe20006000000 */
[----:B0-----:R-:W-:Y:S01]  /*0f00*/  IMAD.WIDE.U32 R28, R28, 0x20, R2 ;  /* 0x000000201c1c7825 */ /* 0x001fe200078e0002 */
[----:B------:R-:W-:Y:S02]  /*0f10*/  FSEL R7, R7, RZ, !P4 ;  /* 0x000000ff07077208 */ /* 0x000fe40006000000 */
[----:B------:R-:W-:Y:S02]  /*0f20*/  FSEL R8, R8, RZ, !P5 ;  /* 0x000000ff08087208 */ /* 0x000fe40006800000 */
[----:B------:R-:W-:Y:S02]  /*0f30*/  FSEL R9, R9, RZ, !P5 ;  /* 0x000000ff09097208 */ /* 0x000fe40006800000 */
[----:B------:R-:W-:-:S02]  /*0f40*/  FSEL R10, R10, RZ, !P6 ;  /* 0x000000ff0a0a7208 */ /* 0x000fc40007000000 */
[----:B------:R-:W-:Y:S02]  /*0f50*/  FSEL R11, R11, RZ, !P6 ;  /* 0x000000ff0b0b7208 */ /* 0x000fe40007000000 */
[----:B------:R-:W-:Y:S02]  /*0f60*/  FSEL R14, R20, RZ, !P2 ;  /* 0x000000ff140e7208 */ /* 0x000fe40005000000 */
[----:B------:R-:W-:Y:S02]  /*0f70*/  FSEL R12, R22, RZ, !P1 ;  /* 0x000000ff160c7208 */ /* 0x000fe40004800000 */
[----:B------:R-:W-:Y:S02]  /*0f80*/  FSEL R13, R23, RZ, !P1 ;  /* 0x000000ff170d7208 */ /* 0x000fe40004800000 */
[----:B------:R-:W-:Y:S02]  /*0f90*/  FSEL R2, R24, RZ, !P0 ;  /* 0x000000ff18027208 */ /* 0x000fe40004000000 */
[----:B------:R-:W-:-:S02]  /*0fa0*/  FSEL R0, R26, RZ, !P3 ;  /* 0x000000ff1a007208 */ /* 0x000fc40005800000 */
[----:B------:R-:W-:Y:S02]  /*0fb0*/  FSEL R27, R27, RZ, !P3 ;  /* 0x000000ff1b1b7208 */ /* 0x000fe40005800000 */
[----:B------:R-:W-:Y:S02]  /*0fc0*/  FSEL R15, R21, RZ, !P2 ;  /* 0x000000ff150f7208 */ /* 0x000fe40005000000 */
[----:B------:R-:W-:Y:S01]  /*0fd0*/  FSEL R3, R25, RZ, !P0 ;  /* 0x000000ff19037208 */ /* 0x000fe20004000000 */
[----:B------:R0:W-:Y:S02]  /*0fe0*/  STG.E.ENL2.256 desc[UR4][R28.64], R4, R8 ;  /* 0xf80000041c08797f */ /* 0x0001e4000f121804 */
[----:B0-----:R-:W-:Y:S01]  /*0ff0*/  IMAD.MOV.U32 R4, RZ, RZ, R14 ;  /* 0x000000ffff047224 */ /* 0x001fe200078e000e */
[----:B------:R-:W-:Y:S01]  /*1000*/  MOV R5, R15 ;  /* 0x0000000f00057202 */ /* 0x000fe20000000f00 */
[----:B------:R-:W-:Y:S01]  /*1010*/  IMAD.MOV.U32 R6, RZ, RZ, R12 ;  /* 0x000000ffff067224 */ /* 0x000fe200078e000c */
[----:B------:R-:W-:Y:S01]  /*1020*/  MOV R9, R3 ;  /* 0x0000000300097202 */ /* 0x000fe20000000f00 */
[----:B------:R-:W-:-:S02]  /*1030*/  IMAD.MOV.U32 R7, RZ, RZ, R13 ;  /* 0x000000ffff077224 */ /* 0x000fc400078e000d */
[----:B------:R-:W-:Y:S02]  /*1040*/  IMAD.MOV.U32 R8, RZ, RZ, R2 ;  /* 0x000000ffff087224 */ /* 0x000fe400078e0002 */
[----:B------:R-:W-:Y:S02]  /*1050*/  IMAD.MOV.U32 R10, RZ, RZ, R0 ;  /* 0x000000ffff0a7224 */ /* 0x000fe400078e0000 */
[----:B------:R-:W-:-:S05]  /*1060*/  IMAD.MOV.U32 R11, RZ, RZ, R27 ;  /* 0x000000ffff0b7224 */ /* 0x000fca00078e001b */
[----:B------:R-:W-:Y:S01]  /*1070*/  STG.E.ENL2.256 desc[UR4][R28.64+0x1000], R4, R8 ;  /* 0xf80080041c08797f */ /* 0x000fe2000f121804 */
[----:B------:R-:W-:Y:S05]  /*1080*/  EXIT ;  /* 0x000000000000794d */ /* 0x000fea0003800000 */
.L_x_3341:
        /* <DEDUP_REMOVED lines=15> */
.L_x_5927:


//--------------------- .text._ZN2at6native29vectorized_elementwise_kernelILi8EZZZNS0_68_GLOBAL__N__08176361_30_ActivationHardsigmoidKernel_cu_1520ed90_310227hardsigmoid_backward_kernelERNS_18TensorIteratorBaseEENKUlvE_clEvENKUlvE_clEvEUlddE_St5arrayIPcLm3EEEEviT0_T1_ --------------------------
	.section	.text._ZN2at6native29vectorized_elementwise_kernelILi8EZZZNS0_68_GLOBAL__N__08176361_30_ActivationHardsigmoidKernel_cu_1520ed90_310227hardsigmoid_backward_kernelERNS_18TensorIteratorBaseEENKUlvE_clEvENKUlvE_clEvEUlddE_St5arrayIPcLm3EEEEviT0_T1_,"ax",@progbits
	.align	128
        .global         _ZN2at6native29vectorized_elementwise_kernelILi8EZZZNS0_68_GLOBAL__N__08176361_30_ActivationHardsigmoidKernel_cu_1520ed90_310227hardsigmoid_backward_kernelERNS_18TensorIteratorBaseEENKUlvE_clEvENKUlvE_clEvEUlddE_St5arrayIPcLm3EEEEviT0_T1_
        .type           _ZN2at6native29vectorized_elementwise_kernelILi8EZZZNS0_68_GLOBAL__N__08176361_30_ActivationHardsigmoidKernel_cu_1520ed90_310227hardsigmoid_backward_kernelERNS_18TensorIteratorBaseEENKUlvE_clEvENKUlvE_clEvEUlddE_St5arrayIPcLm3EEEEviT0_T1_,@function
        .size           _ZN2at6native29vectorized_elementwise_kernelILi8EZZZNS0_68_GLOBAL__N__08176361_30_ActivationHardsigmoidKernel_cu_1520ed90_310227hardsigmoid_backward_kernelERNS_18TensorIteratorBaseEENKUlvE_clEvENKUlvE_clEvEUlddE_St5arrayIPcLm3EEEEviT0_T1_,(.L_x_5928 - _ZN2at6native29vectorized_elementwise_kernelILi8EZZZNS0_68_GLOBAL__N__08176361_30_ActivationHardsigmoidKernel_cu_1520ed90_310227hardsigmoid_backward_kernelERNS_18TensorIteratorBaseEENKUlvE_clEvENKUlvE_clEvEUlddE_St5arrayIPcLm3EEEEviT0_T1_)
        .other          _ZN2at6native29vectorized_elementwise_kernelILi8EZZZNS0_68_GLOBAL__N__08176361_30_ActivationHardsigmoidKernel_cu_1520ed90_310227hardsigmoid_backward_kernelERNS_18TensorIteratorBaseEENKUlvE_clEvENKUlvE_clEvEUlddE_St5arrayIPcLm3EEEEviT0_T1_,@"STO_CUDA_ENTRY STV_DEFAULT"
_ZN2at6native29vectorized_elementwise_kernelILi8EZZZNS0_68_GLOBAL__N__08176361_30_ActivationHardsigmoidKernel_cu_1520ed90_310227hardsigmoid_backward_kernelERNS_18TensorIteratorBaseEENKUlvE_clEvENKUlvE_clEvEUlddE_St5arrayIPcLm3EEEEviT0_T1_:
.text._ZN2at6native29vectorized_elementwise_kernelILi8EZZZNS0_68_GLOBAL__N__08176361_30_ActivationHardsigmoidKernel_cu_1520ed90_310227hardsigmoid_backward_kernelERNS_18TensorIteratorBaseEENKUlvE_clEvENKUlvE_clEvEUlddE_St5arrayIPcLm3EEEEviT0_T1_:
        /* <DEDUP_REMOVED lines=166> */
.L_x_3345:
[----:B------:R-:W-:-:S13]  /*0a60*/  ISETP.GE.U32.AND P0, PT, R3, R2, PT ;  /* 0x000000020300720c */ /* 0x000fda0003f06070 */
[----:B------:R-:W-:Y:S05]  /*0a70*/  @P0 BRA `(.L_x_3347) ;  /* 0x0000000000300947 */ /* 0x000fea0003800000 */
[----:B0-----:R-:W0:Y:S01]  /*0a80*/  LDC.64 R8, c[0x0][0x3b0] ;  /* 0x0000ec00ff087b82 */ /* 0x001e220000000a00 */
[----:B------:R-:W-:Y:S02]  /*0a90*/  IMAD R11, R0, 0x400, R3 ;  /* 0x00000400000b7824 */ /* 0x000fe400078e0203 */
[----:B------:R-:W-:Y:S02]  /*0aa0*/  VIADD R3, R3, 0x80 ;  /* 0x0000008003037836 */ /* 0x000fe40000000000 */
[----:B0-----:R-:W-:-:S05]  /*0ab0*/  IMAD.WIDE.U32 R8, R11, 0x8, R8 ;  /* 0x000000080b087825 */ /* 0x001fca00078e0008 */
[----:B------:R1:W-:Y:S02]  /*0ac0*/  STG.E.64 desc[UR4][R8.64], R12 ;  /* 0x0000000c08007986 */ /* 0x0003e4000c101b04 */
.L_x_3346:
[----:B------:R-:W-:-:S13]  /*0ad0*/  ISETP.GE.U32.AND P0, PT, R3, R2, PT ;  /* 0x000000020300720c */ /* 0x000fda0003f06070 */
[----:B------:R-:W-:Y:S05]  /*0ae0*/  @P0 BRA `(.L_x_3348) ;  /* 0x0000000000340947 */ /* 0x000fea0003800000 */
[----:B01----:R-:W0:Y:S01]  /*0af0*/  LDC.64 R8, c[0x0][0x3b0] ;  /* 0x0000ec00ff087b82 */ /* 0x003e220000000a00 */
[----:B------:R-:W-:Y:S01]  /*0b00*/  IMAD R11, R0, 0x400, R3 ;  /* 0x00000400000b7824 */ /* 0x000fe200078e0203 */
[----:B------:R-:W-:-:S03]  /*0b10*/  IADD3 R3, PT, PT, R3, 0x80, RZ ;  /* 0x0000008003037810 */ /* 0x000fc60007ffe0ff */
[----:B0-----:R-:W-:-:S05]  /*0b20*/  IMAD.WIDE.U32 R8, R11, 0x8, R8 ;  /* 0x000000080b087825 */ /* 0x001fca00078e0008 */
[----:B------:R1:W-:Y:S02]  /*0b30*/  STG.E.64 desc[UR4][R8.64], R4 ;  /* 0x0000000408007986 */ /* 0x0003e4000c101b04 */
.L_x_3347:
        /* <DEDUP_REMOVED lines=8> */
.L_x_3348:
[----:B------:R-:W-:Y:S05]  /*0bc0*/  BSYNC.RELIABLE B1 ;  /* 0x0000000000017941 */ /* 0x000fea0003800100 */
.L_x_3344:
[----:B------:R-:W-:-:S13]  /*0bd0*/  ISETP.GE.U32.AND P0, PT, R3, R2, PT ;  /* 0x000000020300720c */ /* 0x000fda0003f06070 */
[----:B--2---:R-:W2:Y:S01]  /*0be0*/  @!P0 LDC.64 R4, c[0x0][0x3b0] ;  /* 0x0000ec00ff048b82 */ /* 0x004ea20000000a00 */
[----:B------:R-:W-:Y:S01]  /*0bf0*/  @!P0 IMAD R7, R0, 0x400, R3 ;  /* 0x0000040000078824 */ /* 0x000fe200078e0203 */
[----:B------:R-:W-:-:S03]  /*0c00*/  @!P0 IADD3 R3, PT, PT, R3, 0x80, RZ ;  /* 0x0000008003038810 */ /* 0x000fc60007ffe0ff */
[----:B--2---:R-:W-:-:S05]  /*0c10*/  @!P0 IMAD.WIDE.U32 R4, R7, 0x8, R4 ;  /* 0x0000000807048825 */ /* 0x004fca00078e0004 */
[----:B------:R2:W-:Y:S02]  /*0c20*/  @!P0 STG.E.64 desc[UR4][R4.64], R16 ;  /* 0x0000001004008986 */ /* 0x0005e4000c101b04 */
.L_x_3349:
[----:B------:R-:W-:Y:S05]  /*0c30*/  BSYNC.RECONVERGENT B0 ;  /* 0x0000000000007941 */ /* 0x000fea0003800200 */
.L_x_3343:
        /* <DEDUP_REMOVED lines=8> */
.L_x_3342:
        /* <DEDUP_REMOVED lines=61> */
.L_x_3350:
        /* <DEDUP_REMOVED lines=15> */
.L_x_5928:


//--------------------- .text._ZN2at6native18elementwise_kernelILi128ELi4EZNS0_15gpu_kernel_implIZZZNS0_68_GLOBAL__N__08176361_30_ActivationHardsigmoidKernel_cu_1520ed90_310218hardsigmoid_kernelERNS_18TensorIteratorBaseEENKUlvE_clEvENKUlvE2_clEvEUlN3c108BFloat16EE_EEvS5_RKT_EUliE_EEviT1_ --------------------------
	.section	.text._ZN2at6native18elementwise_kernelILi128ELi4EZNS0_15gpu_kernel_implIZZZNS0_68_GLOBAL__N__08176361_30_ActivationHardsigmoidKernel_cu_1520ed90_310218hardsigmoid_kernelERNS_18TensorIteratorBaseEENKUlvE_clEvENKUlvE2_clEvEUlN3c108BFloat16EE_EEvS5_RKT_EUliE_EEviT1_,"ax",@progbits
	.align	128
        .global         _ZN2at6native18elementwise_kernelILi128ELi4EZNS0_15gpu_kernel_implIZZZNS0_68_GLOBAL__N__08176361_30_ActivationHardsigmoidKernel_cu_1520ed90_310218hardsigmoid_kernelERNS_18TensorIteratorBaseEENKUlvE_clEvENKUlvE2_clEvEUlN3c108BFloat16EE_EEvS5_RKT_EUliE_EEviT1_
        .type           _ZN2at6native18elementwise_kernelILi128ELi4EZNS0_15gpu_kernel_implIZZZNS0_68_GLOBAL__N__08176361_30_ActivationHardsigmoidKernel_cu_1520ed90_310218hardsigmoid_kernelERNS_18TensorIteratorBaseEENKUlvE_clEvENKUlvE2_clEvEUlN3c108BFloat16EE_EEvS5_RKT_EUliE_EEviT1_,@function
        .size           _ZN2at6native18elementwise_kernelILi128ELi4EZNS0_15gpu_kernel_implIZZZNS0_68_GLOBAL__N__08176361_30_ActivationHardsigmoidKernel_cu_1520ed90_310218hardsigmoid_kernelERNS_18TensorIteratorBaseEENKUlvE_clEvENKUlvE2_clEvEUlN3c108BFloat16EE_EEvS5_RKT_EUliE_EEviT1_,(.L_x_5929 - _ZN2at6native18elementwise_kernelILi128ELi4EZNS0_15gpu_kernel_implIZZZNS0_68_GLOBAL__N__08176361_30_ActivationHardsigmoidKernel_cu_1520ed90_310218hardsigmoid_kernelERNS_18TensorIteratorBaseEENKUlvE_clEvENKUlvE2_clEvEUlN3c108BFloat16EE_EEvS5_RKT_EUliE_EEviT1_)
        .other          _ZN2at6native18elementwise_kernelILi128ELi4EZNS0_15gpu_kernel_implIZZZNS0_68_GLOBAL__N__08176361_30_ActivationHardsigmoidKernel_cu_1520ed90_310218hardsigmoid_kernelERNS_18TensorIteratorBaseEENKUlvE_clEvENKUlvE2_clEvEUlN3c108BFloat16EE_EEvS5_RKT_EUliE_EEviT1_,@"STO_CUDA_ENTRY STV_DEFAULT"
_ZN2at6native18elementwise_kernelILi128ELi4EZNS0_15gpu_kernel_implIZZZNS0_68_GLOBAL__N__08176361_30_ActivationHardsigmoidKernel_cu_1520ed90_310218hardsigmoid_kernelERNS_18TensorIteratorBaseEENKUlvE_clEvENKUlvE2_clEvEUlN3c108BFloat16EE_EEvS5_RKT_EUliE_EEviT1_:
.text._ZN2at6native18elementwise_kernelILi128ELi4EZNS0_15gpu_kernel_implIZZZNS0_68_GLOBAL__N__08176361_30_ActivationHardsigmoidKernel_cu_1520ed90_310218hardsigmoid_kernelERNS_18TensorIteratorBaseEENKUlvE_clEvENKUlvE2_clEvEUlN3c108BFloat16EE_EEvS5_RKT_EUliE_EEviT1_:
[----:B------:R-:W0:Y:S01]  /*0000*/  LDC R1, c[0x0][0x37c] ;  /* 0x0000df00ff017b82 */ /* 0x000e220000000800 */
[----:B------:R-:W1:Y:S07]  /*0010*/  S2R R17, SR_TID.X ;  /* 0x0000000000117919 */ /* 0x000e6e0000002100 */
[----:B------:R-:W2:Y:S01]  /*0020*/  S2UR UR4, SR_CTAID.X ;  /* 0x00000000000479c3 */ /* 0x000ea20000002500 */
[----:B------:R-:W3:Y:S01]  /*0030*/  LDCU UR39, c[0x0][0x388] ;  /* 0x00007100ff2777ac */ /* 0x000ee20008000800 */
[----:B------:R-:W-:Y:S01]  /*0040*/  BSSY.RECONVERGENT B6, `(.L_x_3351) ;  /* 0x000032f000067945 */ /* 0x000fe20003800200 */
[----:B------:R-:W4:Y:S01]  /*0050*/  LDCU UR5, c[0x0][0x380] ;  /* 0x00007000ff0577ac */ /* 0x000f220008000800 */
[----:B------:R-:W0:Y:S01]  /*0060*/  LDCU.64 UR36, c[0x0][0x358] ;  /* 0x00006b00ff2477ac */ /* 0x000e220008000a00 */
[----:B------:R-:W0:Y:S01]  /*0070*/  LDCU.U8 UR41, c[0x0][0x5a8] ;  /* 0x0000b500ff2977ac */ /* 0x000e220008000000 */
[----:B------:R-:W0:Y:S01]  /*0080*/  LDCU.U8 UR42, c[0x0][0x5a9] ;  /* 0x0000b520ff2a77ac */ /* 0x000e220008000000 */
[----:B---3--:R-:W-:-:S02]  /*0090*/  UIADD3 UR40, UPT, UPT, UR39, -0x1, URZ ;  /* 0xffffffff27287890 */ /* 0x008fc4000fffe0ff */
[----:B--2---:R-:W-:Y:S02]  /*00a0*/  USHF.L.U32 UR4, UR4, 0x9, URZ ;  /* 0x0000000904047899 */ /* 0x004fe400080006ff */
[----:B------:R-:W-:-:S04]  /*00b0*/  UISETP.LT.U32.AND UP0, UPT, UR40, 0x18, UPT ;  /* 0x000000182800788c */ /* 0x000fc8000bf01070 */
[----:B------:R-:W-:Y:S01]  /*00c0*/  USEL UR38, UR40, 0x18, UP0 ;  /* 0x0000001828267887 */ /* 0x000fe20008000000 */
[----:B-1----:R-:W-:-:S03]  /*00d0*/  LOP3.LUT R17, R17, UR4, RZ, 0xfc, !PT ;  /* 0x0000000411117c12 */ /* 0x002fc6000f8efcff */
[----:B------:R-:W-:Y:S01]  /*00e0*/  UIADD3 UR38, UPT, UPT, UR38, 0x1, URZ ;  /* 0x0000000126267890 */ /* 0x000fe2000fffe0ff */
[----:B----4-:R-:W-:-:S13]  /*00f0*/  ISETP.GE.AND P0, PT, R17, UR5, PT ;  /* 0x0000000511007c0c */ /* 0x010fda000bf06270 */
[----:B0-----:R-:W-:Y:S05]  /*0100*/  @P0 BRA `(.L_x_3352) ;  /* 0x0000003000880947 */ /* 0x001fea0003800000 */
[----:B------:R-:W-:Y:S01]  /*0110*/  UISETP.NE.AND UP0, UPT, UR39, URZ, UPT ;  /* 0x000000ff2700728c */ /* 0x000fe2000bf05270 */
[----:B------:R-:W-:Y:S02]  /*0120*/  IMAD.MOV.U32 R0, RZ, RZ, RZ ;  /* 0x000000ffff007224 */ /* 0x000fe400078e00ff */
[----:B------:R-:W-:-:S06]  /*0130*/  IMAD.MOV.U32 R16, RZ, RZ, RZ ;  /* 0x000000ffff107224 */ /* 0x000fcc00078e00ff */
[----:B------:R-:W-:Y:S05]  /*0140*/  BRA.U !UP0, `(.L_x_3353) ;  /* 0x0000001108a87547 */ /* 0x000fea000b800000 */
[----:B------:R-:W0:Y:S01]  /*0150*/  LDCU.64 UR4, c[0x0][0x390] ;  /* 0x00007200ff0477ac */ /* 0x000e220008000a00 */
[----:B------:R-:W-:Y:S01]  /*0160*/  IMAD.MOV.U32 R16, RZ, RZ, RZ ;  /* 0x000000ffff107224 */ /* 0x000fe200078e00ff */
[----:B------:R-:W1:Y:S01]  /*0170*/  LDCU UR6, c[0x0][0x38c] ;  /* 0x00007180ff0677ac */ /* 0x000e620008000800 */
[----:B------:R-:W2:Y:S01]  /*0180*/  LDCU.64 UR8, c[0x0][0x4b8] ;  /* 0x00009700ff0877ac */ /* 0x000ea20008000a00 */
[----:B------:R-:W-:Y:S01]  /*0190*/  UISETP.NE.AND UP0, UPT, UR40, URZ, UPT ;  /* 0x000000ff2800728c */ /* 0x000fe2000bf05270 */
[----:B0-----:R-:W-:-:S05]  /*01a0*/  IMAD.HI.U32 R2, R17, UR4, R16 ;  /* 0x0000000411027c27 */ /* 0x001fca000f8e0010 */
[----:B------:R-:W-:-:S04]  /*01b0*/  SHF.R.U32.HI R3, RZ, UR5, R2 ;  /* 0x00000005ff037c19 */ /* 0x000fc80008011602 */
[----:B------:R-:W-:-:S05]  /*01c0*/  IADD3 R0, PT, PT, -R3, RZ, RZ ;  /* 0x000000ff03007210 */ /* 0x000fca0007ffe1ff */
[----:B-1----:R-:W-:-:S04]  /*01d0*/  IMAD R0, R0, UR6, R17 ;  /* 0x0000000600007c24 */ /* 0x002fc8000f8e0211 */
[C---:B--2---:R-:W-:Y:S02]  /*01e0*/  IMAD R16, R0.reuse, UR8, RZ ;  /* 0x0000000800107c24 */ /* 0x044fe4000f8e02ff */
[----:B------:R-:W-:Y:S01]  /*01f0*/  IMAD R0, R0, UR9, RZ ;  /* 0x0000000900007c24 */ /* 0x000fe2000f8e02ff */
[----:B------:R-:W-:Y:S06]  /*0200*/  BRA.U !UP0, `(.L_x_3353) ;  /* 0x0000001108787547 */ /* 0x000fec000b800000 */
[----:B------:R-:W0:Y:S01]  /*0210*/  LDCU.64 UR6, c[0x0][0x398] ;  /* 0x00007300ff0677ac */ /* 0x000e220008000a00 */
[----:B------:R-:W-:Y:S01]  /*0220*/  IMAD.MOV.U32 R2, RZ, RZ, RZ ;  /* 0x000000ffff027224 */ /* 0x000fe200078e00ff */
[----:B------:R-:W1:Y:S01]  /*0230*/  LDCU UR4, c[0x0][0x3a0] ;  /* 0x00007400ff0477ac */ /* 0x000e620008000800 */
[----:B------:R-:W2:Y:S01]  /*0240*/  LDCU.64 UR8, c[0x0][0x4c0] ;  /* 0x00009800ff0877ac */ /* 0x000ea20008000a00 */
[----:B------:R-:W-:Y:S01]  /*0250*/  UISETP.NE.AND UP0, UPT, UR38, 0x2, UPT ;  /* 0x000000022600788c */ /* 0x000fe2000bf05270 */
[----:B0-----:R-:W-:-:S05]  /*0260*/  IMAD.HI.U32 R4, R3, UR7, R2 ;  /* 0x0000000703047c27 */ /* 0x001fca000f8e0002 */
[----:B-1----:R-:W-:-:S05]  /*0270*/  SHF.R.U32.HI R5, RZ, UR4, R4 ;  /* 0x00000004ff057c19 */ /* 0x002fca0008011604 */
[----:B------:R-:W-:-:S04]  /*0280*/  IMAD.MOV R2, RZ, RZ, -R5 ;  /* 0x000000ffff027224 */ /* 0x000fc800078e0a05 */
[----:B------:R-:W-:-:S04]  /*0290*/  IMAD R3, R2, UR6, R3 ;  /* 0x0000000602037c24 */ /* 0x000fc8000f8e0203 */
[C---:B--2---:R-:W-:Y:S02]  /*02a0*/  IMAD R16, R3.reuse, UR8, R16 ;  /* 0x0000000803107c24 */ /* 0x044fe4000f8e0210 */
[----:B------:R-:W-:Y:S01]  /*02b0*/  IMAD R0, R3, UR9, R0 ;  /* 0x0000000903007c24 */ /* 0x000fe2000f8e0200 */
[----:B------:R-:W-:Y:S06]  /*02c0*/  BRA.U !UP0, `(.L_x_3353) ;  /* 0x0000001108487547 */ /* 0x000fec000b800000 */
[----:B------:R-:W0:Y:S01]  /*02d0*/  LDCU.64 UR4, c[0x0][0x3a8] ;  /* 0x00007500ff0477ac */ /* 0x000e220008000a00 */
[----:B------:R-:W-:Y:S01]  /*02e0*/  IMAD.MOV.U32 R4, RZ, RZ, RZ ;  /* 0x000000ffff047224 */ /* 0x000fe200078e00ff */
[----:B------:R-:W1:Y:S01]  /*02f0*/  LDCU UR6, c[0x0][0x3a4] ;  /* 0x00007480ff0677ac */ /* 0x000e620008000800 */
[----:B------:R-:W2:Y:S01]  /*0300*/  LDCU.64 UR8, c[0x0][0x4c8] ;  /* 0x00009900ff0877ac */ /* 0x000ea20008000a00 */
[----:B------:R-:W-:Y:S01]  /*0310*/  UISETP.NE.AND UP0, UPT, UR38, 0x3, UPT ;  /* 0x000000032600788c */ /* 0x000fe2000bf05270 */
[----:B0-----:R-:W-:-:S05]  /*0320*/  IMAD.HI.U32 R2, R5, UR4, R4 ;  /* 0x0000000405027c27 */ /* 0x001fca000f8e0004 */
[----:B------:R-:W-:-:S04]  /*0330*/  SHF.R.U32.HI R3, RZ, UR5, R2 ;  /* 0x00000005ff037c19 */ /* 0x000fc80008011602 */
[----:B------:R-:W-:-:S05]  /*0340*/  IADD3 R4, PT, PT, -R3, RZ, RZ ;  /* 0x000000ff03047210 */ /* 0x000fca0007ffe1ff */
[----:B-1----:R-:W-:-:S04]  /*0350*/  IMAD R5, R4, UR6, R5 ;  /* 0x0000000604057c24 */ /* 0x002fc8000f8e0205 */
        /* <DEDUP_REMOVED lines=258> */
[----:B------:R-:W2:Y:S02]  /*1380*/  LDCU.64 UR8, c[0x0][0x578] ;  /* 0x0000af00ff0877ac */ /* 0x000ea40008000a00 */
[----:B0-----:R-:W-:-:S05]  /*1390*/  IMAD.HI.U32 R2, R5, UR4, R4 ;  /* 0x0000000405027c27 */ /* 0x001fca000f8e0004 */
[----:B------:R-:W-:-:S04]  /*13a0*/  SHF.R.U32.HI R2, RZ, UR5, R2 ;  /* 0x00000005ff027c19 */ /* 0x000fc80008011602 */
[----:B------:R-:W-:-:S05]  /*13b0*/  IADD3 R3, PT, PT, -R2, RZ, RZ ;  /* 0x000000ff02037210 */ /* 0x000fca0007ffe1ff */
[----:B-1----:R-:W-:-:S04]  /*13c0*/  IMAD R5, R3, UR6, R5 ;  /* 0x0000000603057c24 */ /* 0x002fc8000f8e0205 */
[C---:B--2---:R-:W-:Y:S02]  /*13d0*/  IMAD R16, R5.reuse, UR8, R16 ;  /* 0x0000000805107c24 */ /* 0x044fe4000f8e0210 */
[----:B------:R-:W-:-:S07]  /*13e0*/  IMAD R0, R5, UR9, R0 ;  /* 0x0000000905007c24 */ /* 0x000fce000f8e0200 */
.L_x_3353:
        /* <DEDUP_REMOVED lines=18> */
.L_x_3357:
[----:B------:R-:W2:Y:S02]  /*1510*/  LDG.E.U8 R2, desc[UR36][R2.64] ;  /* 0x0000002402027981 */ /* 0x000ea4000c1e1100 */
[----:B--2---:R-:W-:-:S04]  /*1520*/  I2FP.F32.U32 R0, R2 ;  /* 0x0000000200007245 */ /* 0x004fc80000201000 */
[----:B------:R-:W-:Y:S01]  /*1530*/  F2FP.BF16.F32.PACK_AB R0, RZ, R0 ;  /* 0x00000000ff00723e */ /* 0x000fe200000010ff */
[----:B------:R-:W-:Y:S06]  /*1540*/  BRA `(.L_x_3359) ;  /* 0x0000000c00847947 */ /* 0x000fec0003800000 */
.L_x_3356:
        /* <DEDUP_REMOVED lines=10> */
.L_x_3361:
[----:B------:R-:W2:Y:S02]  /*15f0*/  LDG.E R2, desc[UR36][R2.64] ;  /* 0x0000002402027981 */ /* 0x000ea4000c1e1900 */
[----:B--2---:R-:W-:-:S04]  /*1600*/  I2FP.F32.S32 R0, R2 ;  /* 0x0000000200007245 */ /* 0x004fc80000201400 */
[----:B------:R-:W-:Y:S01]  /*1610*/  F2FP.BF16.F32.PACK_AB R0, RZ, R0 ;  /* 0x00000000ff00723e */ /* 0x000fe200000010ff */
[----:B------:R-:W-:Y:S06]  /*1620*/  BRA `(.L_x_3359) ;  /* 0x0000000c004c7947 */ /* 0x000fec0003800000 */
.L_x_3360:
[----:B------:R-:W2:Y:S02]  /*1630*/  LDG.E.U16 R2, desc[UR36][R2.64] ;  /* 0x0000002402027981 */ /* 0x000ea4000c1e1500 */
[----:B--2---:R-:W0:Y:S02]  /*1640*/  I2F.S16 R0, R2 ;  /* 0x0000000200007306 */ /* 0x004e240000101400 */
[----:B0-----:R-:W-:Y:S01]  /*1650*/  F2FP.BF16.F32.PACK_AB R0, RZ, R0 ;  /* 0x00000000ff00723e */ /* 0x001fe200000010ff */
[----:B------:R-:W-:Y:S06]  /*1660*/  BRA `(.L_x_3359) ;  /* 0x0000000c003c7947 */ /* 0x000fec0003800000 */
.L_x_3355:
        /* <DEDUP_REMOVED lines=9> */
.L_x_3363:
[----:B------:R-:W2:Y:S02]  /*1700*/  LDG.E.U16 R0, desc[UR36][R2.64] ;  /* 0x0000002402007981 */ /* 0x000ea4000c1e1500 */
[----:B--2---:R-:W-:-:S05]  /*1710*/  HADD2.F32 R0, -RZ, R0.H0_H0 ;  /* 0x20000000ff007230 */ /* 0x004fca0000004100 */
[----:B------:R-:W-:Y:S01]  /*1720*/  F2FP.BF16.F32.PACK_AB R0, RZ, R0 ;  /* 0x00000000ff00723e */ /* 0x000fe200000010ff */
[----:B------:R-:W-:Y:S06]  /*1730*/  BRA `(.L_x_3359) ;  /* 0x0000000c00087947 */ /* 0x000fec0003800000 */
.L_x_3362:
        /* <DEDUP_REMOVED lines=9> */
.L_x_3365:
[----:B------:R-:W2:Y:S02]  /*17d0*/  LDG.E.U16 R2, desc[UR36][R2.64] ;  /* 0x0000002402027981 */ /* 0x000ea4000c1e1500 */
[----:B--2---:R-:W-:-:S05]  /*17e0*/  HADD2.F32 R0, -RZ, R2.H0_H0 ;  /* 0x20000002ff007230 */ /* 0x004fca0000004100 */
[----:B------:R-:W-:Y:S01]  /*17f0*/  F2FP.BF16.F32.PACK_AB R0, RZ, R0 ;  /* 0x00000000ff00723e */ /* 0x000fe200000010ff */
[----:B------:R-:W-:Y:S06]  /*1800*/  BRA `(.L_x_3359) ;  /* 0x0000000800d47947 */ /* 0x000fec0003800000 */
.L_x_3364:
        /* <DEDUP_REMOVED lines=8> */
.L_x_3354:
        /* <DEDUP_REMOVED lines=13> */
.L_x_3368:
        /* <DEDUP_REMOVED lines=8> */
.L_x_3367:
        /* <DEDUP_REMOVED lines=27> */
.L_x_3370:
        /* <DEDUP_REMOVED lines=13> */
.L_x_3369:
[----:B------:R0:W5:Y:S01]  /*1c60*/  LDG.E.U16 R0, desc[UR36][R2.64] ;  /* 0x0000002402007981 */ /* 0x000162000c1e1500 */
[----:B------:R-:W-:Y:S05]  /*1c70*/  BRA `(.L_x_3359) ;  /* 0x0000000400b87947 */ /* 0x000fea0003800000 */
.L_x_3366:
        /* <DEDUP_REMOVED lines=12> */
.L_x_3373:
        /* <DEDUP_REMOVED lines=21> */
.L_x_3377:
[----:B------:R-:W-:Y:S05]  /*1e90*/  BSYNC.RECONVERGENT B1 ;  /* 0x0000000000017941 */ /* 0x000fea0003800200 */
.L_x_3376:
[----:B------:R-:W-:Y:S01]  /*1ea0*/  IMAD.SHL.U32 R0, R0, 0x100000, RZ ;  /* 0x0010000000007824 */ /* 0x000fe200078e00ff */
[----:B------:R-:W-:-:S04]  /*1eb0*/  LEA R2, R2, 0x3b800000, 0x17 ;  /* 0x3b80000002027811 */ /* 0x000fc800078eb8ff */
[----:B------:R-:W-:-:S07]  /*1ec0*/  LOP3.LUT R0, R2, R0, R7, 0xfe, !PT ;  /* 0x0000000002007212 */ /* 0x000fce00078efe07 */
.L_x_3375:
[----:B------:R-:W-:Y:S05]  /*1ed0*/  BSYNC.RECONVERGENT B0 ;  /* 0x0000000000007941 */ /* 0x000fea0003800200 */
.L_x_3374:
[----:B------:R-:W-:Y:S01]  /*1ee0*/  F2FP.BF16.F32.PACK_AB R0, RZ, R0 ;  /* 0x00000000ff00723e */ /* 0x000fe200000010ff */
[----:B------:R-:W-:Y:S06]  /*1ef0*/  BRA `(.L_x_3359) ;  /* 0x0000000400187947 */ /* 0x000fec0003800000 */
.L_x_3372:
[----:B------:R-:W2:Y:S01]  /*1f00*/  LDG.E.U8 R3, desc[UR36][R2.64] ;  /* 0x0000002402037981 */ /* 0x000ea2000c1e1100 */
[----:B------:R-:W-:Y:S01]  /*1f10*/  BSSY.RECONVERGENT B0, `(.L_x_3378) ;  /* 0x0000018000007945 */ /* 0x000fe20003800200 */
        /* <DEDUP_REMOVED lines=19> */
.L_x_3381:
[----:B------:R-:W-:Y:S05]  /*2050*/  BSYNC.RECONVERGENT B1 ;  /* 0x0000000000017941 */ /* 0x000fea0003800200 */
.L_x_3380:
[----:B------:R-:W-:Y:S02]  /*2060*/  SHF.L.U32 R0, R0, 0x15, RZ ;  /* 0x0000001500007819 */ /* 0x000fe400000006ff */
[----:B------:R-:W-:-:S04]  /*2070*/  LEA R2, R2, 0x37800000, 0x17 ;  /* 0x3780000002027811 */ /* 0x000fc800078eb8ff */
[----:B------:R-:W-:-:S07]  /*2080*/  LOP3.LUT R0, R2, R0, R7, 0xfe, !PT ;  /* 0x0000000002007212 */ /* 0x000fce00078efe07 */
.L_x_3379:
[----:B------:R-:W-:Y:S05]  /*2090*/  BSYNC.RECONVERGENT B0 ;  /* 0x0000000000007941 */ /* 0x000fea0003800200 */
.L_x_3378:
[----:B------:R-:W-:Y:S01]  /*20a0*/  F2FP.BF16.F32.PACK_AB R0, RZ, R0 ;  /* 0x00000000ff00723e */ /* 0x000fe200000010ff */
[----:B------:R-:W-:Y:S06]  /*20b0*/  BRA `(.L_x_3359) ;  /* 0x0000000000a87947 */ /* 0x000fec0003800000 */
.L_x_3371:
[----:B------:R-:W-:-:S09]  /*20c0*/  UISETP.NE.AND UP0, UPT, UR4, 0x1c, UPT ;  /* 0x0000001c0400788c */ /* 0x000fd2000bf05270 */
[----:B------:R-:W-:Y:S05]  /*20d0*/  BRA.U !UP0, `(.L_x_3382) ;  /* 0x0000000108947547 */ /* 0x000fea000b800000 */
[----:B------:R-:W-:-:S09]  /*20e0*/  UISETP.NE.AND UP0, UPT, UR4, 0x1d, UPT ;  /* 0x0000001d0400788c */ /* 0x000fd2000bf05270 */
[----:B------:R-:W-:Y:S05]  /*20f0*/  BRA.U !UP0, `(.L_x_3383) ;  /* 0x00000001087c7547 */ /* 0x000fea000b800000 */
[----:B------:R-:W-:-:S09]  /*2100*/  UISETP.NE.AND UP0, UPT, UR4, 0x2c, UPT ;  /* 0x0000002c0400788c */ /* 0x000fd2000bf05270 */
[----:B------:R-:W-:Y:S05]  /*2110*/  BRA.U !UP0, `(.L_x_3384) ;  /* 0x0000000108487547 */ /* 0x000fea000b800000 */
.L_x_3358:
        /* <DEDUP_REMOVED lines=16> */
.L_x_3385:
[----:B------:R-:W-:Y:S01]  /*2220*/  PRMT R0, RZ, 0x7610, R0 ;  /* 0x00007610ff007816 */ /* 0x000fe20000000000 */
[----:B------:R-:W-:Y:S06]  /*2230*/  BRA `(.L_x_3359) ;  /* 0x0000000000487947 */ /* 0x000fec0003800000 */
.L_x_3384:
        /* <DEDUP_REMOVED lines=8> */
.L_x_3387:
[----:B------:R-:W-:Y:S05]  /*22c0*/  BSYNC.RECONVERGENT B0 ;  /* 0x0000000000007941 */ /* 0x000fea0003800200 */
.L_x_3386:
[----:B------:R-:W-:Y:S01]  /*22d0*/  F2FP.BF16.F32.PACK_AB R0, RZ, R0 ;  /* 0x00000000ff00723e */ /* 0x000fe200000010ff */
[----:B------:R-:W-:Y:S06]  /*22e0*/  BRA `(.L_x_3359) ;  /* 0x00000000001c7947 */ /* 0x000fec0003800000 */
.L_x_3383:
[----:B------:R-:W2:Y:S02]  /*22f0*/  LDG.E.64 R2, desc[UR36][R2.64] ;  /* 0x0000002402027981 */ /* 0x000ea4000c1e1b00 */
[----:B--2---:R-:W0:Y:S02]  /*2300*/  I2F.U64 R0, R2 ;  /* 0x0000000200007312 */ /* 0x004e240000301000 */
[----:B0-----:R-:W-:Y:S01]  /*2310*/  F2FP.BF16.F32.PACK_AB R0, RZ, R0 ;  /* 0x00000000ff00723e */ /* 0x001fe200000010ff */
[----:B------:R-:W-:Y:S06]  /*2320*/  BRA `(.L_x_3359) ;  /* 0x00000000000c7947 */ /* 0x000fec0003800000 */
.L_x_3382:
[----:B------:R-:W2:Y:S02]  /*2330*/  LDG.E R2, desc[UR36][R2.64] ;  /* 0x0000002402027981 */ /* 0x000ea4000c1e1900 */
[----:B--2---:R-:W-:-:S04]  /*2340*/  I2FP.F32.U32 R0, R2 ;  /* 0x0000000200007245 */ /* 0x004fc80000201000 */
[----:B------:R-:W-:-:S07]  /*2350*/  F2FP.BF16.F32.PACK_AB R0, RZ, R0 ;  /* 0x00000000ff00723e */ /* 0x000fce00000010ff */
.L_x_3359:
[----:B------:R-:W1:Y:S01]  /*2360*/  LDCU UR4, c[0x0][0x590] ;  /* 0x0000b200ff0477ac */ /* 0x000e620008000800 */
[----:B-----5:R-:W-:Y:S01]  /*2370*/  IMAD.U32 R0, R0, 0x10000, RZ ;  /* 0x0001000000007824 */ /* 0x020fe200078e00ff */
[----:B------:R-:W2:Y:S03]  /*2380*/  LDCU UR5, c[0x0][0x59c] ;  /* 0x0000b380ff0577ac */ /* 0x000ea60008000800 */
[----:B------:R-:W-:Y:S01]  /*2390*/  FADD.FTZ R0, R0, 3 ;  /* 0x4040000000007421 */ /* 0x000fe20000010000 */
[----:B------:R-:W0:Y:S04]  /*23a0*/  LDCU.64 UR6, c[0x0][0x580] ;  /* 0x0000b000ff0677ac */ /* 0x000e280008000a00 */
[----:B-1----:R-:W-:-:S04]  /*23b0*/  FSETP.GEU.FTZ.AND P0, PT, R0, UR4, PT ;  /* 0x0000000400007c0b */ /* 0x002fc8000bf1e000 */
[----:B------:R-:W-:Y:S01]  /*23c0*/  FSEL R0, R0, UR4, P0 ;  /* 0x0000000400007c08 */ /* 0x000fe20008000000 */
[----:B------:R-:W-:-:S03]  /*23d0*/  UPRMT UR4, UR41, 0x9910, URZ ;  /* 0x0000991029047896 */ /* 0x000fc600080000ff */
[----:B--2---:R-:W-:Y:S01]  /*23e0*/  FSETP.GT.FTZ.AND P0, PT, R0, UR5, PT ;  /* 0x0000000500007c0b */ /* 0x004fe2000bf14000 */
[----:B------:R-:W-:-:S03]  /*23f0*/  UISETP.GT.AND UP0, UPT, UR4, 0x9, UPT ;  /* 0x000000090400788c */ /* 0x000fc6000bf04270 */
[----:B------:R-:W-:Y:S02]  /*2400*/  FSEL R0, R0, UR5, !P0 ;  /* 0x0000000500007c08 */ /* 0x000fe4000c000000 */
[----:B0-----:R-:W-:-:S03]  /*2410*/  IADD3 R2, P0, PT, R16, UR6, RZ ;  /* 0x0000000610027c10 */ /* 0x001fc6000ff1e0ff */
[----:B------:R-:W-:Y:S02]  /*2420*/  FMUL.FTZ R0, R0, 0.16666667163372039795 ;  /* 0x3e2aaaab00007820 */ /* 0x000fe40000410000 */
[----:B------:R-:W-:Y:S02]  /*2430*/  IMAD.X R3, RZ, RZ, UR7, P0 ;  /* 0x00000007ff037e24 */ /* 0x000fe400080e06ff */
[----:B------:R0:W1:Y:S01]  /*2440*/  F2F.BF16.F32 R5, R0 ;  /* 0x0000000000057304 */ /* 0x0000620000202000 */
        /* <DEDUP_REMOVED lines=9> */
[----:B01----:R-:W-:-:S04]  /*24e0*/  IMAD.U32 R0, R5, 0x10000, RZ ;  /* 0x0001000005007824 */ /* 0x003fc800078e00ff */
[----:B------:R-:W0:Y:S02]  /*24f0*/  F2I.FTZ.TRUNC.NTZ R5, R0 ;  /* 0x0000000000057305 */ /* 0x000e24000021f100 */
[----:B0-----:R0:W-:Y:S01]  /*2500*/  STG.E.U8 desc[UR36][R2.64], R5 ;  /* 0x0000000502007986 */ /* 0x0011e2000c101124 */
[----:B------:R-:W-:Y:S05]  /*2510*/  BRA `(.L_x_3393) ;  /* 0x0000000c00807947 */ /* 0x000fea0003800000 */
.L_x_3391:
[----:B-1----:R-:W-:-:S06]  /*2520*/  SHF.L.U32 R5, R5, 0x10, RZ ;  /* 0x0000001005057819 */ /* 0x002fcc00000006ff */
[----:B------:R-:W1:Y:S02]  /*2530*/  F2I.S64.TRUNC R4, R5 ;  /* 0x0000000500047311 */ /* 0x000e64000020d900 */
[----:B-1----:R4:W-:Y:S01]  /*2540*/  STG.E.U8 desc[UR36][R2.64], R4 ;  /* 0x0000000402007986 */ /* 0x0029e2000c101124 */
[----:B------:R-:W-:Y:S05]  /*2550*/  BRA `(.L_x_3393) ;  /* 0x0000000c00707947 */ /* 0x000fea0003800000 */
.L_x_3390:
[----:B------:R-:W-:-:S09]  /*2560*/  UISETP.NE.AND UP0, UPT, UR4, 0x2, UPT ;  /* 0x000000020400788c */ /* 0x000fd2000bf05270 */
[----:B------:R-:W-:Y:S05]  /*2570*/  BRA.U !UP0, `(.L_x_3394) ;  /* 0x0000000108307547 */ /* 0x000fea000b800000 */
[----:B------:R-:W-:-:S09]  /*2580*/  UISETP.NE.AND UP0, UPT, UR4, 0x3, UPT ;  /* 0x000000030400788c */ /* 0x000fd2000bf05270 */
[----:B------:R-:W-:Y:S05]  /*2590*/  BRA.U !UP0, `(.L_x_3395) ;  /* 0x0000000108187547 */ /* 0x000fea000b800000 */
[----:B------:R-:W-:-:S09]  /*25a0*/  UISETP.NE.AND UP0, UPT, UR4, 0x4, UPT ;  /* 0x000000040400788c */ /* 0x000fd2000bf05270 */
[----:B------:R-:W-:Y:S05]  /*25b0*/  BRA.U UP0, `(.L_x_3392) ;  /* 0x0000000900b87547 */ /* 0x000fea000b800000 */
[----:B-1----:R-:W-:-:S06]  /*25c0*/  IMAD.U32 R5, R5, 0x10000, RZ ;  /* 0x0001000005057824 */ /* 0x002fcc00078e00ff */
[----:B------:R-:W1:Y:S02]  /*25d0*/  F2I.S64.TRUNC R4, R5 ;  /* 0x0000000500047311 */ /* 0x000e64000020d900 */
[----:B-1----:R1:W-:Y:S01]  /*25e0*/  STG.E.64 desc[UR36][R2.64], R4 ;  /* 0x0000000402007986 */ /* 0x0023e2000c101b24 */
[----:B------:R-:W-:Y:S05]  /*25f0*/  BRA `(.L_x_3393) ;  /* 0x0000000c00487947 */ /* 0x000fea0003800000 */
.L_x_3395:
[----:B-1----:R-:W-:-:S06]  /*2600*/  IMAD.U32 R5, R5, 0x10000, RZ ;  /* 0x0001000005057824 */ /* 0x002fcc00078e00ff */
[----:B------:R-:W1:Y:S02]  /*2610*/  F2I.FTZ.TRUNC.NTZ R5, R5 ;  /* 0x0000000500057305 */ /* 0x000e64000021f100 */
[----:B-1----:R2:W-:Y:S01]  /*2620*/  STG.E desc[UR36][R2.64], R5 ;  /* 0x0000000502007986 */ /* 0x0025e2000c101924 */
[----:B------:R-:W-:Y:S05]  /*2630*/  BRA `(.L_x_3393) ;  /* 0x0000000c00387947 */ /* 0x000fea0003800000 */
.L_x_3394:
[----:B-1----:R-:W-:-:S06]  /*2640*/  IMAD.U32 R5, R5, 0x10000, RZ ;  /* 0x0001000005057824 */ /* 0x002fcc00078e00ff */
[----:B------:R-:W1:Y:S02]  /*2650*/  F2I.FTZ.TRUNC.NTZ R5, R5 ;  /* 0x0000000500057305 */ /* 0x000e64000021f100 */
[----:B-1----:R3:W-:Y:S01]  /*2660*/  STG.E.U16 desc[UR36][R2.64], R5 ;  /* 0x0000000502007986 */ /* 0x0027e2000c101524 */
[----:B------:R-:W-:Y:S05]  /*2670*/  BRA `(.L_x_3393) ;  /* 0x0000000c00287947 */ /* 0x000fea0003800000 */
.L_x_3389:
[----:B------:R-:W-:-:S09]  /*2680*/  UISETP.GT.AND UP0, UPT, UR4, 0x6, UPT ;  /* 0x000000060400788c */ /* 0x000fd2000bf04270 */
[----:B------:R-:W-:Y:S05]  /*2690*/  BRA.U UP0, `(.L_x_3396) ;  /* 0x00000001002c7547 */ /* 0x000fea000b800000 */
[----:B------:R-:W-:-:S09]  /*26a0*/  UISETP.NE.AND UP0, UPT, UR4, 0x5, UPT ;  /* 0x000000050400788c */ /* 0x000fd2000bf05270 */
[----:B------:R-:W-:Y:S05]  /*26b0*/  BRA.U !UP0, `(.L_x_3397) ;  /* 0x0000000108147547 */ /* 0x000fea000b800000 */
[----:B------:R-:W-:-:S09]  /*26c0*/  UISETP.NE.AND UP0, UPT, UR4, 0x6, UPT ;  /* 0x000000060400788c */ /* 0x000fd2000bf05270 */
[----:B------:R-:W-:Y:S05]  /*26d0*/  BRA.U UP0, `(.L_x_3392) ;  /* 0x0000000900707547 */ /* 0x000fea000b800000 */
[----:B-1----:R-:W-:-:S05]  /*26e0*/  SHF.L.U32 R5, R5, 0x10, RZ ;  /* 0x0000001005057819 */ /* 0x002fca00000006ff */
[----:B------:R1:W-:Y:S01]  /*26f0*/  STG.E desc[UR36][R2.64], R5 ;  /* 0x0000000502007986 */ /* 0x0003e2000c101924 */
[----:B------:R-:W-:Y:S05]  /*2700*/  BRA `(.L_x_3393) ;  /* 0x0000000c00047947 */ /* 0x000fea0003800000 */
.L_x_3397:
[----:B01----:R-:W-:-:S05]  /*2710*/  IMAD.U32 R0, R5, 0x10000, RZ ;  /* 0x0001000005007824 */ /* 0x003fca00078e00ff */
[----:B------:R-:W-:-:S05]  /*2720*/  F2FP.F16.F32.PACK_AB R0, RZ, R0 ;  /* 0x00000000ff00723e */ /* 0x000fca00000000ff */
[----:B------:R0:W-:Y:S01]  /*2730*/  STG.E.U16 desc[UR36][R2.64], R0 ;  /* 0x0000000002007986 */ /* 0x0001e2000c101524 */
[----:B------:R-:W-:Y:S05]  /*2740*/  BRA `(.L_x_3393) ;  /* 0x0000000800f47947 */ /* 0x000fea0003800000 */
.L_x_3396:
        /* <DEDUP_REMOVED lines=10> */
.L_x_3399:
[----:B-1----:R-:W-:-:S04]  /*27f0*/  SHF.L.U32 R5, R5, 0x10, RZ ;  /* 0x0000001005057819 */ /* 0x002fc800000006ff */
[----:B------:R-:W-:-:S04]  /*2800*/  F2FP.F16.F32.PACK_AB R5, RZ, R5 ;  /* 0x00000005ff05723e */ /* 0x000fc800000000ff */
[----:B------:R-:W-:-:S05]  /*2810*/  PRMT R5, R5, 0x5410, RZ ;  /* 0x0000541005057816 */ /* 0x000fca00000000ff */
[----:B------:R1:W-:Y:S01]  /*2820*/  STG.E desc[UR36][R2.64], R5 ;  /* 0x0000000502007986 */ /* 0x0003e2000c101924 */
[----:B------:R-:W-:Y:S05]  /*2830*/  BRA `(.L_x_3393) ;  /* 0x0000000800b87947 */ /* 0x000fea0003800000 */
.L_x_3398:
[----:B-1----:R-:W-:-:S04]  /*2840*/  IMAD.U32 R4, R5, 0x10000, RZ ;  /* 0x0001000005047824 */ /* 0x002fc800078e00ff */
[----:B------:R-:W-:-:S06]  /*2850*/  FMUL.FTZ R4, R4, 1 ;  /* 0x3f80000004047820 */ /* 0x000fcc0000410000 */
[----:B------:R-:W1:Y:S02]  /*2860*/  F2F.F64.F32 R4, R4 ;  /* 0x0000000400047310 */ /* 0x000e640000201800 */
[----:B-1----:R1:W-:Y:S01]  /*2870*/  STG.E.64 desc[UR36][R2.64], R4 ;  /* 0x0000000402007986 */ /* 0x0023e2000c101b24 */
[----:B------:R-:W-:Y:S05]  /*2880*/  BRA `(.L_x_3393) ;  /* 0x0000000800a47947 */ /* 0x000fea0003800000 */
.L_x_3388:
        /* <DEDUP_REMOVED lines=13> */
.L_x_3402:
[----:B-1----:R-:W-:Y:S01]  /*2960*/  IMAD.U32 R5, R5, 0x10000, RZ ;  /* 0x0001000005057824 */ /* 0x002fe200078e00ff */
[----:B------:R-:W-:-:S03]  /*2970*/  CS2R R6, SRZ ;  /* 0x0000000000067805 */ /* 0x000fc6000001ff00 */
[----:B------:R-:W-:-:S06]  /*2980*/  FMUL.FTZ R5, R5, 1 ;  /* 0x3f80000005057820 */ /* 0x000fcc0000410000 */
[----:B------:R-:W1:Y:S02]  /*2990*/  F2F.F64.F32 R4, R5 ;  /* 0x0000000500047310 */ /* 0x000e640000201800 */
[----:B-1----:R1:W-:Y:S01]  /*29a0*/  STG.E.128 desc[UR36][R2.64], R4 ;  /* 0x0000000402007986 */ /* 0x0023e2000c101d24 */
[----:B------:R-:W-:Y:S05]  /*29b0*/  BRA `(.L_x_3393) ;  /* 0x0000000800587947 */ /* 0x000fea0003800000 */
.L_x_3401:
[----:B------:R-:W-:-:S09]  /*29c0*/  UISETP.NE.AND UP0, UPT, UR4, 0xf, UPT ;  /* 0x0000000f0400788c */ /* 0x000fd2000bf05270 */
[----:B------:R-:W-:Y:S05]  /*29d0*/  BRA.U !UP0, `(.L_x_3403) ;  /* 0x0000000108a07547 */ /* 0x000fea000b800000 */
[----:B------:R-:W-:-:S09]  /*29e0*/  UISETP.NE.AND UP0, UPT, UR4, 0x17, UPT ;  /* 0x000000170400788c */ /* 0x000fd2000bf05270 */
[----:B------:R-:W-:Y:S05]  /*29f0*/  BRA.U !UP0, `(.L_x_3404) ;  /* 0x00000001084c7547 */ /* 0x000fea000b800000 */
[----:B------:R-:W-:-:S09]  /*2a00*/  UISETP.NE.AND UP0, UPT, UR4, 0x18, UPT ;  /* 0x000000180400788c */ /* 0x000fd2000bf05270 */
[----:B------:R-:W-:Y:S05]  /*2a10*/  BRA.U UP0, `(.L_x_3392) ;  /* 0x0000000500a07547 */ /* 0x000fea000b800000 */
[----:B-1----:R-:W-:Y:S01]  /*2a20*/  SHF.L.U32 R7, R5, 0x10, RZ ;  /* 0x0000001005077819 */ /* 0x002fe200000006ff */
[----:B------:R-:W-:Y:S01]  /*2a30*/  BSSY.RECONVERGENT B0, `(.L_x_3405) ;  /* 0x000000c000007945 */ /* 0x000fe20003800200 */
[----:B0-----:R-:W-:Y:S02]  /*2a40*/  IMAD.MOV.U32 R0, RZ, RZ, 0x7f ;  /* 0x0000007fff007424 */ /* 0x001fe400078e00ff */
        /* <DEDUP_REMOVED lines=10> */
.L_x_3406:
[----:B------:R-:W-:Y:S05]  /*2af0*/  BSYNC.RECONVERGENT B0 ;  /* 0x0000000000007941 */ /* 0x000fea0003800200 */
.L_x_3405:
[----:B------:R-:W-:-:S05]  /*2b00*/  LOP3.LUT R5, R0, 0x80, R5, 0xf8, !PT ;  /* 0x0000008000057812 */ /* 0x000fca00078ef805 */
[----:B------:R0:W-:Y:S01]  /*2b10*/  STG.E.U8 desc[UR36][R2.64], R5 ;  /* 0x0000000502007986 */ /* 0x0001e2000c101124 */
[----:B------:R-:W-:Y:S05]  /*2b20*/  BRA `(.L_x_3393) ;  /* 0x0000000400fc7947 */ /* 0x000fea0003800000 */
.L_x_3404:
[----:B-1----:R-:W-:Y:S01]  /*2b30*/  IMAD.U32 R7, R5, 0x10000, RZ ;  /* 0x0001000005077824 */ /* 0x002fe200078e00ff */
[----:B------:R-:W-:Y:S04]  /*2b40*/  BSSY.RECONVERGENT B0, `(.L_x_3407) ;  /* 0x000000e000007945 */ /* 0x000fe80003800200 */
[----:B------:R-:W-:Y:S02]  /*2b50*/  LOP3.LUT R6, R7, 0x7fffffff, RZ, 0xc0, !PT ;  /* 0x7fffffff07067812 */ /* 0x000fe400078ec0ff */
[----:B------:R-:W-:Y:S02]  /*2b60*/  SHF.R.U32.HI R5, RZ, 0x18, R7 ;  /* 0x00000018ff057819 */ /* 0x000fe40000011607 */
[----:B------:R-:W-:-:S13]  /*2b70*/  ISETP.GE.U32.AND P1, PT, R6, 0x47800000, PT ;  /* 0x478000000600780c */ /* 0x000fda0003f26070 */
[----:B0-----:R-:W-:Y:S01]  /*2b80*/  @P1 IMAD.MOV.U32 R0, RZ, RZ, 0x7f ;  /* 0x0000007fff001424 */ /* 0x001fe200078e00ff */
        /* <DEDUP_REMOVED lines=9> */
.L_x_3408:
[----:B------:R-:W-:Y:S05]  /*2c20*/  BSYNC.RECONVERGENT B0 ;  /* 0x0000000000007941 */ /* 0x000fea0003800200 */
.L_x_3407:
[----:B------:R-:W-:-:S05]  /*2c30*/  LOP3.LUT R5, R0, 0x80, R5, 0xf8, !PT ;  /* 0x0000008000057812 */ /* 0x000fca00078ef805 */
[----:B------:R0:W-:Y:S01]  /*2c40*/  STG.E.U8 desc[UR36][R2.64], R5 ;  /* 0x0000000502007986 */ /* 0x0001e2000c101124 */
[----:B------:R-:W-:Y:S05]  /*2c50*/  BRA `(.L_x_3393) ;  /* 0x0000000400b07947 */ /* 0x000fea0003800000 */
.L_x_3403:
[----:B-1----:R1:W-:Y:S01]  /*2c60*/  STG.E.U16 desc[UR36][R2.64], R5 ;  /* 0x0000000502007986 */ /* 0x0023e2000c101524 */
[----:B------:R-:W-:Y:S05]  /*2c70*/  BRA `(.L_x_3393) ;  /* 0x0000000400a87947 */ /* 0x000fea0003800000 */
.L_x_3400:
        /* <DEDUP_REMOVED lines=8> */
[----:B-1----:R-:W-:-:S06]  /*2d00*/  SHF.L.U32 R5, R5, 0x10, RZ ;  /* 0x0000001005057819 */ /* 0x002fcc00000006ff */
[----:B------:R-:W1:Y:S02]  /*2d10*/  F2I.FTZ.U32.TRUNC.NTZ R5, R5 ;  /* 0x0000000500057305 */ /* 0x000e64000021f000 */
[----:B-1----:R1:W-:Y:S01]  /*2d20*/  STG.E.U16 desc[UR36][R2.64], R5 ;  /* 0x0000000502007986 */ /* 0x0023e2000c101524 */
[----:B------:R-:W-:Y:S05]  /*2d30*/  BRA `(.L_x_3393) ;  /* 0x0000000400787947 */ /* 0x000fea0003800000 */
.L_x_3411:
[----:B-1----:R-:W-:Y:S01]  /*2d40*/  IMAD.U32 R5, R5, 0x10000, RZ ;  /* 0x0001000005057824 */ /* 0x002fe200078e00ff */
[----:B------:R-:W-:Y:S01]  /*2d50*/  BSSY.RECONVERGENT B0, `(.L_x_3412) ;  /* 0x0000014000007945 */ /* 0x000fe20003800200 */
[----:B0-----:R-:W-:-:S03]  /*2d60*/  IMAD.MOV.U32 R0, RZ, RZ, 0x80 ;  /* 0x00000080ff007424 */ /* 0x001fc600078e00ff */
        /* <DEDUP_REMOVED lines=10> */
.L_x_3414:
[----:B------:R-:W-:-:S04]  /*2e10*/  SHF.R.U32.HI R0, RZ, 0x14, R5 ;  /* 0x00000014ff007819 */ /* 0x000fc80000011605 */
[----:B------:R-:W-:-:S04]  /*2e20*/  LOP3.LUT R0, R0, 0x1, RZ, 0xc0, !PT ;  /* 0x0000000100007812 */ /* 0x000fc800078ec0ff */
[----:B------:R-:W-:-:S04]  /*2e30*/  IADD3 R0, PT, PT, R5, 0x487ffff, R0 ;  /* 0x0487ffff05007810 */ /* 0x000fc80007ffe000 */
[----:B------:R-:W-:-:S04]  /*2e40*/  SHF.R.U32.HI R0, RZ, 0x14, R0 ;  /* 0x00000014ff007819 */ /* 0x000fc80000011600 */
[----:B------:R-:W-:-:S07]  /*2e50*/  LOP3.LUT R4, R0, 0xff, RZ, 0xc0, !PT ;  /* 0x000000ff00047812 */ /* 0x000fce00078ec0ff */
.L_x_3415:
[----:B------:R-:W-:-:S04]  /*2e60*/  SHF.R.U32.HI R5, RZ, 0x18, R5 ;  /* 0x00000018ff057819 */ /* 0x000fc80000011605 */
[----:B------:R-:W-:-:S04]  /*2e70*/  LOP3.LUT R4, R4, 0x80, R5, 0xf8, !PT ;  /* 0x0000008004047812 */ /* 0x000fc800078ef805 */
[----:B------:R-:W-:-:S07]  /*2e80*/  PRMT R0, R4, 0x7610, R0 ;  /* 0x0000761004007816 */ /* 0x000fce0000000000 */
.L_x_3413:
[----:B------:R-:W-:Y:S05]  /*2e90*/  BSYNC.RECONVERGENT B0 ;  /* 0x0000000000007941 */ /* 0x000fea0003800200 */
.L_x_3412:
[----:B------:R0:W-:Y:S01]  /*2ea0*/  STG.E.U8 desc[UR36][R2.64], R0 ;  /* 0x0000000002007986 */ /* 0x0001e2000c101124 */
[----:B------:R-:W-:Y:S05]  /*2eb0*/  BRA `(.L_x_3393) ;  /* 0x0000000400187947 */ /* 0x000fea0003800000 */
.L_x_3410:
[----:B-1----:R-:W-:Y:S01]  /*2ec0*/  IMAD.U32 R5, R5, 0x10000, RZ ;  /* 0x0001000005057824 */ /* 0x002fe200078e00ff */
[----:B------:R-:W-:Y:S01]  /*2ed0*/  BSSY.RECONVERGENT B0, `(.L_x_3416) ;  /* 0x0000014000007945 */ /* 0x000fe20003800200 */
[----:B0-----:R-:W-:-:S03]  /*2ee0*/  MOV R0, 0x80 ;  /* 0x0000008000007802 */ /* 0x001fc60000000f00 */
        /* <DEDUP_REMOVED lines=10> */
.L_x_3418:
[----:B------:R-:W-:-:S04]  /*2f90*/  SHF.R.U32.HI R0, RZ, 0x15, R5 ;  /* 0x00000015ff007819 */ /* 0x000fc80000011605 */
[----:B------:R-:W-:-:S04]  /*2fa0*/  LOP3.LUT R0, R0, 0x1, RZ, 0xc0, !PT ;  /* 0x0000000100007812 */ /* 0x000fc800078ec0ff */
[----:B------:R-:W-:-:S04]  /*2fb0*/  IADD3 R0, PT, PT, R5, 0x88fffff, R0 ;  /* 0x088fffff05007810 */ /* 0x000fc80007ffe000 */
[----:B------:R-:W-:-:S04]  /*2fc0*/  SHF.R.U32.HI R0, RZ, 0x15, R0 ;  /* 0x00000015ff007819 */ /* 0x000fc80000011600 */
[----:B------:R-:W-:-:S07]  /*2fd0*/  LOP3.LUT R4, R0, 0xff, RZ, 0xc0, !PT ;  /* 0x000000ff00047812 */ /* 0x000fce00078ec0ff */
.L_x_3419:
[----:B------:R-:W-:-:S04]  /*2fe0*/  SHF.R.U32.HI R5, RZ, 0x18, R5 ;  /* 0x00000018ff057819 */ /* 0x000fc80000011605 */
[----:B------:R-:W-:-:S04]  /*2ff0*/  LOP3.LUT R4, R4, 0x80, R5, 0xf8, !PT ;  /* 0x0000008004047812 */ /* 0x000fc800078ef805 */
[----:B------:R-:W-:-:S07]  /*3000*/  PRMT R0, R4, 0x7610, R0 ;  /* 0x0000761004007816 */ /* 0x000fce0000000000 */
.L_x_3417:
[----:B------:R-:W-:Y:S05]  /*3010*/  BSYNC.RECONVERGENT B0 ;  /* 0x0000000000007941 */ /* 0x000fea0003800200 */
.L_x_3416:
[----:B------:R0:W-:Y:S01]  /*3020*/  STG.E.U8 desc[UR36][R2.64], R0 ;  /* 0x0000000002007986 */ /* 0x0001e2000c101124 */
[----:B------:R-:W-:Y:S05]  /*3030*/  BRA `(.L_x_3393) ;  /* 0x0000000000b87947 */ /* 0x000fea0003800000 */
.L_x_3409:
[----:B------:R-:W-:-:S09]  /*3040*/  UISETP.NE.AND UP0, UPT, UR4, 0x1c, UPT ;  /* 0x0000001c0400788c */ /* 0x000fd2000bf05270 */
[----:B------:R-:W-:Y:S05]  /*3050*/  BRA.U !UP0, `(.L_x_3420) ;  /* 0x0000000108a47547 */ /* 0x000fea000b800000 */
[----:B------:R-:W-:-:S09]  /*3060*/  UISETP.NE.AND UP0, UPT, UR4, 0x1d, UPT ;  /* 0x0000001d0400788c */ /* 0x000fd2000bf05270 */
[----:B------:R-:W-:Y:S05]  /*3070*/  BRA.U !UP0, `(.L_x_3421) ;  /* 0x00000001088c7547 */ /* 0x000fea000b800000 */
[----:B------:R-:W-:-:S09]  /*3080*/  UISETP.NE.AND UP0, UPT, UR4, 0x2c, UPT ;  /* 0x0000002c0400788c */ /* 0x000fd2000bf05270 */
[----:B------:R-:W-:Y:S05]  /*3090*/  BRA.U !UP0, `(.L_x_3422) ;  /* 0x0000000108447547 */ /* 0x000fea000b800000 */
.L_x_3392:
[----:B0-----:R-:W-:Y:S01]  /*30a0*/  MOV R0, 0x0 ;  /* 0x0000000000007802 */ /* 0x001fe20000000f00 */
[----:B------:R-:W0:Y:S01]  /*30b0*/  LDCU.64 UR6, c[0x4][0x128] ;  /* 0x01002500ff0677ac */ /* 0x000e220008000a00 */
[----:B------:R-:W-:Y:S02]  /*30c0*/  HFMA2 R12, -RZ, RZ, 0, 5.9604644775390625e-08 ;  /* 0x00000001ff0c7431 */ /* 0x000fe400000001ff */
[----:B------:R-:W-:Y:S01]  /*30d0*/  IMAD.MOV.U32 R8, RZ, RZ, 0x65 ;  /* 0x00000065ff087424 */ /* 0x000fe200078e00ff */
[----:B------:R2:W3:Y:S01]  /*30e0*/  LDC.64 R2, c[0x4][R0] ;  /* 0x0100000000027b82 */ /* 0x0004e20000000a00 */
[----:B------:R-:W4:Y:S01]  /*30f0*/  LDCU.64 UR8, c[0x4][0x130] ;  /* 0x01002600ff0877ac */ /* 0x000f220008000a00 */
[----:B------:R-:W-:Y:S01]  /*3100*/  IMAD.MOV.U32 R13, RZ, RZ, RZ ;  /* 0x000000ffff0d7224 */ /* 0x000fe200078e00ff */
[----:B------:R-:W5:Y:S01]  /*3110*/  LDCU.64 UR4, c[0x4][0x40] ;  /* 0x01000800ff0477ac */ /* 0x000f620008000a00 */
[----:B0-----:R-:W-:Y:S02]  /*3120*/  IMAD.U32 R4, RZ, RZ, UR6 ;  /* 0x00000006ff047e24 */ /* 0x001fe4000f8e00ff */
[----:B-1----:R-:W-:-:S02]  /*3130*/  IMAD.U32 R5, RZ, RZ, UR7 ;  /* 0x00000007ff057e24 */ /* 0x002fc4000f8e00ff */
[----:B----4-:R-:W-:Y:S01]  /*3140*/  IMAD.U32 R6, RZ, RZ, UR8 ;  /* 0x00000008ff067e24 */ /* 0x010fe2000f8e00ff */
[----:B------:R-:W-:Y:S01]  /*3150*/  MOV R7, UR9 ;  /* 0x0000000900077c02 */ /* 0x000fe20008000f00 */
[----:B-----5:R-:W-:Y:S02]  /*3160*/  IMAD.U32 R10, RZ, RZ, UR4 ;  /* 0x00000004ff0a7e24 */ /* 0x020fe4000f8e00ff */
[----:B--2---:R-:W-:-:S07]  /*3170*/  IMAD.U32 R11, RZ, RZ, UR5 ;  /* 0x00000005ff0b7e24 */ /* 0x004fce000f8e00ff */
[----:B------:R-:W-:-:S07]  /*3180*/  LEPC R20, `(.L_x_3423) ;  /* 0x000000001014794e */ /* 0x000fce0000000000 */
[----:B---3--:R-:W-:Y:S05]  /*3190*/  CALL.ABS.NOINC R2 ;  /* 0x0000000002007343 */ /* 0x008fea0003c00000 */
.L_x_3423:
[----:B------:R-:W-:Y:S05]  /*31a0*/  BRA `(.L_x_3393) ;  /* 0x00000000005c7947 */ /* 0x000fea0003800000 */
.L_x_3422:
[----:B-1----:R-:W-:-:S05]  /*31b0*/  IMAD.U32 R5, R5, 0x10000, RZ ;  /* 0x0001000005057824 */ /* 0x002fca00078e00ff */
[----:B------:R-:W-:-:S04]  /*31c0*/  SHF.R.U32.HI R6, RZ, 0x17, R5 ;  /* 0x00000017ff067819 */ /* 0x000fc80000011605 */
[----:B------:R-:W-:-:S04]  /*31d0*/  LOP3.LUT R4, R6, 0xff, RZ, 0xc0, !PT ;  /* 0x000000ff06047812 */ /* 0x000fc800078ec0ff */
[----:B------:R-:W-:-:S13]  /*31e0*/  ISETP.NE.AND P1, PT, R4, 0xff, PT ;  /* 0x000000ff0400780c */ /* 0x000fda0003f25270 */
[--C-:B0-----:R-:W-:Y:S02]  /*31f0*/  @P1 SHF.R.U32.HI R0, RZ, 0x16, R5.reuse ;  /* 0x00000016ff001819 */ /* 0x101fe40000011605 */
        /* <DEDUP_REMOVED lines=11> */
.L_x_3421:
[----:B-1----:R-:W-:-:S06]  /*32b0*/  IMAD.U32 R5, R5, 0x10000, RZ ;  /* 0x0001000005057824 */ /* 0x002fcc00078e00ff */
[----:B------:R-:W1:Y:S02]  /*32c0*/  F2I.U64.TRUNC R4, R5 ;  /* 0x0000000500047311 */ /* 0x000e64000020d800 */
[----:B-1----:R1:W-:Y:S01]  /*32d0*/  STG.E.64 desc[UR36][R2.64], R4 ;  /* 0x0000000402007986 */ /* 0x0023e2000c101b24 */
[----:B------:R-:W-:Y:S05]  /*32e0*/  BRA `(.L_x_3393) ;  /* 0x00000000000c7947 */ /* 0x000fea0003800000 */
.L_x_3420:
[----:B-1----:R-:W-:-:S06]  /*32f0*/  SHF.L.U32 R5, R5, 0x10, RZ ;  /* 0x0000001005057819 */ /* 0x002fcc00000006ff */
[----:B------:R-:W1:Y:S02]  /*3300*/  F2I.FTZ.U32.TRUNC.NTZ R5, R5 ;  /* 0x0000000500057305 */ /* 0x000e64000021f000 */
[----:B-1----:R1:W-:Y:S02]  /*3310*/  STG.E desc[UR36][R2.64], R5 ;  /* 0x0000000502007986 */ /* 0x0023e4000c101924 */
.L_x_3393:
[----:B------:R-:W-:-:S07]  /*3320*/  VIADD R17, R17, 0x80 ;  /* 0x0000008011117836 */ /* 0x000fce0000000000 */
.L_x_3352:
[----:B------:R-:W-:Y:S05]  /*3330*/  BSYNC.RECONVERGENT B6 ;  /* 0x0000000000067941 */ /* 0x000fea0003800200 */
.L_x_3351:
[----:B------:R-:W5:Y:S01]  /*3340*/  LDCU UR4, c[0x0][0x380] ;  /* 0x00007000ff0477ac */ /* 0x000f620008000800 */
[----:B------:R-:W-:Y:S01]  /*3350*/  BSSY.RECONVERGENT B6, `(.L_x_3424) ;  /* 0x0000325000067945 */ /* 0x000fe20003800200 */
[----:B-----5:R-:W-:-:S13]  /*3360*/  ISETP.GE.AND P0, PT, R17, UR4, PT ;  /* 0x0000000411007c0c */ /* 0x020fda000bf06270 */
[----:B------:R-:W-:Y:S05]  /*3370*/  @P0 BRA `(.L_x_3425) ;  /* 0x0000003000880947 */ /* 0x000fea0003800000 */
[----:B------:R-:W5:Y:S01]  /*3380*/  LDCU UR4, c[0x0][0x388] ;  /* 0x00007100ff0477ac */ /* 0x000f620008000800 */
[----:B0-----:R-:W-:Y:S02]  /*3390*/  IMAD.MOV.U32 R0, RZ, RZ, RZ ;  /* 0x000000ffff007224 */ /* 0x001fe400078e00ff */
[----:B------:R-:W-:Y:S01]  /*33a0*/  IMAD.MOV.U32 R16, RZ, RZ, RZ ;  /* 0x000000ffff107224 */ /* 0x000fe200078e00ff */
[----:B-----5:R-:W-:-:S09]  /*33b0*/  UISETP.NE.AND UP0, UPT, UR4, URZ, UPT ;  /* 0x000000ff0400728c */ /* 0x020fd2000bf05270 */
[----:B------:R-:W-:Y:S05]  /*33c0*/  BRA.U !UP0, `(.L_x_3426) ;  /* 0x0000001108a87547 */ /* 0x000fea000b800000 */
[----:B------:R-:W1:Y:S01]  /*33d0*/  LDCU.64 UR4, c[0x0][0x390] ;  /* 0x00007200ff0477ac */ /* 0x000e620008000a00 */
[----:B------:R-:W-:Y:S01]  /*33e0*/  HFMA2 R16, -RZ, RZ, 0, 0 ;  /* 0x00000000ff107431 */ /* 0x000fe200000001ff */
[----:B------:R-:W0:Y:S01]  /*33f0*/  LDCU UR6, c[0x0][0x38c] ;  /* 0x00007180ff0677ac */ /* 0x000e220008000800 */
[----:B------:R-:W5:Y:S01]  /*3400*/  LDCU.64 UR8, c[0x0][0x4b8] ;  /* 0x00009700ff0877ac */ /* 0x000f620008000a00 */
[----:B------:R-:W-:Y:S02]  /*3410*/  UISETP.NE.AND UP0, UPT, UR40, URZ, UPT ;  /* 0x000000ff2800728c */ /* 0x000fe4000bf05270 */
[----:B-1234-:R-:W-:-:S05]  /*3420*/  IMAD.HI.U32 R2, R17, UR4, R16 ;  /* 0x0000000411027c27 */ /* 0x01efca000f8e0010 */
[----:B------:R-:W-:-:S05]  /*3430*/  SHF.R.U32.HI R3, RZ, UR5, R2 ;  /* 0x00000005ff037c19 */ /* 0x000fca0008011602 */
[----:B------:R-:W-:-:S04]  /*3440*/  IMAD.MOV R0, RZ, RZ, -R3 ;  /* 0x000000ffff007224 */ /* 0x000fc800078e0a03 */
[----:B0-----:R-:W-:-:S04]  /*3450*/  IMAD R0, R0, UR6, R17 ;  /* 0x0000000600007c24 */ /* 0x001fc8000f8e0211 */
[C---:B-----5:R-:W-:Y:S02]  /*3460*/  IMAD R16, R0.reuse, UR8, RZ ;  /* 0x0000000800107c24 */ /* 0x060fe4000f8e02ff */
        /* <DEDUP_REMOVED lines=15> */
[----:B------:R-:W-:Y:S01]  /*3560*/  MOV R4, RZ ;  /* 0x000000ff00047202 */ /* 0x000fe20000000f00 */
[----:B------:R-:W1:Y:S01]  /*3570*/  LDCU UR6, c[0x0][0x3a4] ;  /* 0x00007480ff0677ac */ /* 0x000e620008000800 */
[----:B------:R-:W2:Y:S01]  /*3580*/  LDCU.64 UR8, c[0x0][0x4c8] ;  /* 0x00009900ff0877ac */ /* 0x000ea20008000a00 */
[----:B------:R-:W-:Y:S02]  /*3590*/  UISETP.NE.AND UP0, UPT, UR38, 0x3, UPT ;  /* 0x000000032600788c */ /* 0x000fe4000bf05270 */
[----:B0-----:R-:W-:-:S05]  /*35a0*/  IMAD.HI.U32 R2, R5, UR4, R4 ;  /* 0x0000000405027c27 */ /* 0x001fca000f8e0004 */
[----:B------:R-:W-:-:S05]  /*35b0*/  SHF.R.U32.HI R3, RZ, UR5, R2 ;  /* 0x00000005ff037c19 */ /* 0x000fca0008011602 */
[----:B------:R-:W-:-:S04]  /*35c0*/  IMAD.MOV R4, RZ, RZ, -R3 ;  /* 0x000000ffff047224 */ /* 0x000fc800078e0a03 */
        /* <DEDUP_REMOVED lines=17> */
[----:B------:R-:W-:Y:S01]  /*36e0*/  HFMA2 R4, -RZ, RZ, 0, 0 ;  /* 0x00000000ff047431 */ /* 0x000fe200000001ff */
        /* <DEDUP_REMOVED lines=241> */
[----:B------:R-:W2:Y:S03]  /*4600*/  LDCU.64 UR8, c[0x0][0x578] ;  /* 0x0000af00ff0877ac */ /* 0x000ea60008000a00 */
[----:B0-----:R-:W-:-:S05]  /*4610*/  IMAD.HI.U32 R2, R5, UR4, R4 ;  /* 0x0000000405027c27 */ /* 0x001fca000f8e0004 */
[----:B------:R-:W-:-:S05]  /*4620*/  SHF.R.U32.HI R2, RZ, UR5, R2 ;  /* 0x00000005ff027c19 */ /* 0x000fca0008011602 */
[----:B------:R-:W-:-:S04]  /*4630*/  IMAD.MOV R3, RZ, RZ, -R2 ;  /* 0x000000ffff037224 */ /* 0x000fc800078e0a02 */
[----:B-1----:R-:W-:-:S04]  /*4640*/  IMAD R5, R3, UR6, R5 ;  /* 0x0000000603057c24 */ /* 0x002fc8000f8e0205 */
[C---:B--2---:R-:W-:Y:S02]  /*4650*/  IMAD R16, R5.reuse, UR8, R16 ;  /* 0x0000000805107c24 */ /* 0x044fe4000f8e0210 */
[----:B------:R-:W-:-:S07]  /*4660*/  IMAD R0, R5, UR9, R0 ;  /* 0x0000000905007c24 */ /* 0x000fce000f8e0200 */
.L_x_3426:
        /* <DEDUP_REMOVED lines=18> */
.L_x_3430:
[----:B------:R-:W2:Y:S02]  /*4790*/  LDG.E.U8 R2, desc[UR36][R2.64] ;  /* 0x0000002402027981 */ /* 0x000ea4000c1e1100 */
[----:B--2---:R-:W-:-:S04]  /*47a0*/  I2FP.F32.U32 R0, R2 ;  /* 0x0000000200007245 */ /* 0x004fc80000201000 */
[----:B------:R-:W-:Y:S01]  /*47b0*/  F2FP.BF16.F32.PACK_AB R0, RZ, R0 ;  /* 0x00000000ff00723e */ /* 0x000fe200000010ff */
[----:B------:R-:W-:Y:S06]  /*47c0*/  BRA `(.L_x_3432) ;  /* 0x0000000c00847947 */ /* 0x000fec0003800000 */
.L_x_3429:
        /* <DEDUP_REMOVED lines=10> */
.L_x_3434:
[----:B------:R-:W2:Y:S02]  /*4870*/  LDG.E R2, desc[UR36][R2.64] ;  /* 0x0000002402027981 */ /* 0x000ea4000c1e1900 */
[----:B--2---:R-:W-:-:S04]  /*4880*/  I2FP.F32.S32 R0, R2 ;  /* 0x0000000200007245 */ /* 0x004fc80000201400 */
[----:B------:R-:W-:Y:S01]  /*4890*/  F2FP.BF16.F32.PACK_AB R0, RZ, R0 ;  /* 0x00000000ff00723e */ /* 0x000fe200000010ff */
[----:B------:R-:W-:Y:S06]  /*48a0*/  BRA `(.L_x_3432) ;  /* 0x0000000c004c7947 */ /* 0x000fec0003800000 */
.L_x_3433:
[----:B------:R-:W2:Y:S02]  /*48b0*/  LDG.E.U16 R2, desc[UR36][R2.64] ;  /* 0x0000002402027981 */ /* 0x000ea4000c1e1500 */
[----:B--2---:R-:W0:Y:S02]  /*48c0*/  I2F.S16 R0, R2 ;  /* 0x0000000200007306 */ /* 0x004e240000101400 */
[----:B0-----:R-:W-:Y:S01]  /*48d0*/  F2FP.BF16.F32.PACK_AB R0, RZ, R0 ;  /* 0x00000000ff00723e */ /* 0x001fe200000010ff */
[----:B------:R-:W-:Y:S06]  /*48e0*/  BRA `(.L_x_3432) ;  /* 0x0000000c003c7947 */ /* 0x000fec0003800000 */
.L_x_3428:
        /* <DEDUP_REMOVED lines=9> */
.L_x_3436:
[----:B------:R-:W2:Y:S02]  /*4980*/  LDG.E.U16 R0, desc[UR36][R2.64] ;  /* 0x0000002402007981 */ /* 0x000ea4000c1e1500 */
[----:B--2---:R-:W-:-:S05]  /*4990*/  HADD2.F32 R0, -RZ, R0.H0_H0 ;  /* 0x20000000ff007230 */ /* 0x004fca0000004100 */
[----:B------:R-:W-:Y:S01]  /*49a0*/  F2FP.BF16.F32.PACK_AB R0, RZ, R0 ;  /* 0x00000000ff00723e */ /* 0x000fe200000010ff */
[----:B------:R-:W-:Y:S06]  /*49b0*/  BRA `(.L_x_3432) ;  /* 0x0000000c00087947 */ /* 0x000fec0003800000 */
.L_x_3435:
        /* <DEDUP_REMOVED lines=9> */
.L_x_3438:
[----:B------:R-:W2:Y:S02]  /*4a50*/  LDG.E.U16 R2, desc[UR36][R2.64] ;  /* 0x0000002402027981 */ /* 0x000ea4000c1e1500 */
[----:B--2---:R-:W-:-:S05]  /*4a60*/  HADD2.F32 R0, -RZ, R2.H0_H0 ;  /* 0x20000002ff007230 */ /* 0x004fca0000004100 */
[----:B------:R-:W-:Y:S01]  /*4a70*/  F2FP.BF16.F32.PACK_AB R0, RZ, R0 ;  /* 0x00000000ff00723e */ /* 0x000fe200000010ff */
[----:B------:R-:W-:Y:S06]  /*4a80*/  BRA `(.L_x_3432) ;  /* 0x0000000800d47947 */ /* 0x000fec0003800000 */
.L_x_3437:
        /* <DEDUP_REMOVED lines=8> */
.L_x_3427:
        /* <DEDUP_REMOVED lines=13> */
.L_x_3441:
        /* <DEDUP_REMOVED lines=8> */
.L_x_3440:
        /* <DEDUP_REMOVED lines=27> */
.L_x_3443:
        /* <DEDUP_REMOVED lines=13> */
.L_x_3442:
[----:B------:R0:W5:Y:S01]  /*4ee0*/  LDG.E.U16 R0, desc[UR36][R2.64] ;  /* 0x0000002402007981 */ /* 0x000162000c1e1500 */
[----:B------:R-:W-:Y:S05]  /*4ef0*/  BRA `(.L_x_3432) ;  /* 0x0000000400b87947 */ /* 0x000fea0003800000 */
.L_x_3439:
        /* <DEDUP_REMOVED lines=12> */
.L_x_3446:
        /* <DEDUP_REMOVED lines=21> */
.L_x_3450:
[----:B------:R-:W-:Y:S05]  /*5110*/  BSYNC.RECONVERGENT B1 ;  /* 0x0000000000017941 */ /* 0x000fea0003800200 */
.L_x_3449:
[----:B------:R-:W-:Y:S02]  /*5120*/  SHF.L.U32 R0, R0, 0x14, RZ ;  /* 0x0000001400007819 */ /* 0x000fe400000006ff */
[----:B------:R-:W-:-:S04]  /*5130*/  LEA R2, R2, 0x3b800000, 0x17 ;  /* 0x3b80000002027811 */ /* 0x000fc800078eb8ff */
[----:B------:R-:W-:-:S07]  /*5140*/  LOP3.LUT R0, R2, R0, R7, 0xfe, !PT ;  /* 0x0000000002007212 */ /* 0x000fce00078efe07 */
.L_x_3448:
[----:B------:R-:W-:Y:S05]  /*5150*/  BSYNC.RECONVERGENT B0 ;  /* 0x0000000000007941 */ /* 0x000fea0003800200 */
.L_x_3447:
[----:B------:R-:W-:Y:S01]  /*5160*/  F2FP.BF16.F32.PACK_AB R0, RZ, R0 ;  /* 0x00000000ff00723e */ /* 0x000fe200000010ff */
[----:B------:R-:W-:Y:S06]  /*5170*/  BRA `(.L_x_3432) ;  /* 0x0000000400187947 */ /* 0x000fec0003800000 */
.L_x_3445:
        /* <DEDUP_REMOVED lines=21> */
.L_x_3454:
[----:B------:R-:W-:Y:S05]  /*52d0*/  BSYNC.RECONVERGENT B1 ;  /* 0x0000000000017941 */ /* 0x000fea0003800200 */
.L_x_3453:
[----:B------:R-:W-:Y:S01]  /*52e0*/  IMAD.SHL.U32 R0, R0, 0x200000, RZ ;  /* 0x0020000000007824 */ /* 0x000fe200078e00ff */
[----:B------:R-:W-:-:S04]  /*52f0*/  LEA R2, R2, 0x37800000, 0x17 ;  /* 0x3780000002027811 */ /* 0x000fc800078eb8ff */
[----:B------:R-:W-:-:S07]  /*5300*/  LOP3.LUT R0, R2, R0, R7, 0xfe, !PT ;  /* 0x0000000002007212 */ /* 0x000fce00078efe07 */
.L_x_3452:
[----:B------:R-:W-:Y:S05]  /*5310*/  BSYNC.RECONVERGENT B0 ;  /* 0x0000000000007941 */ /* 0x000fea0003800200 */
.L_x_3451:
[----:B------:R-:W-:Y:S01]  /*5320*/  F2FP.BF16.F32.PACK_AB R0, RZ, R0 ;  /* 0x00000000ff00723e */ /* 0x000fe200000010ff */
[----:B------:R-:W-:Y:S06]  /*5330*/  BRA `(.L_x_3432) ;  /* 0x0000000000a87947 */ /* 0x000fec0003800000 */
.L_x_3444:
        /* <DEDUP_REMOVED lines=14> */
.L_x_3458:
[----:B------:R-:W-:Y:S05]  /*5420*/  BSYNC.RECONVERGENT B0 ;  /* 0x0000000000007941 */ /* 0x000fea0003800200 */
.L_x_3457:
[----:B------:R-:W-:Y:S01]  /*5430*/  F2FP.BF16.F32.PACK_AB R0, RZ, R0 ;  /* 0x00000000ff00723e */ /* 0x000fe200000010ff */
[----:B------:R-:W-:Y:S06]  /*5440*/  BRA `(.L_x_3432) ;  /* 0x0000000000647947 */ /* 0x000fec0003800000 */
.L_x_3431:
        /* <DEDUP_REMOVED lines=16> */
.L_x_3459:
[----:B------:R-:W-:Y:S01]  /*5550*/  PRMT R0, RZ, 0x7610, R0 ;  /* 0x00007610ff007816 */ /* 0x000fe20000000000 */
[----:B------:R-:W-:Y:S06]  /*5560*/  BRA `(.L_x_3432) ;  /* 0x00000000001c7947 */ /* 0x000fec0003800000 */
.L_x_3456:
[----:B------:R-:W2:Y:S02]  /*5570*/  LDG.E.64 R2, desc[UR36][R2.64] ;  /* 0x0000002402027981 */ /* 0x000ea4000c1e1b00 */
[----:B--2---:R-:W0:Y:S02]  /*5580*/  I2F.U64 R0, R2 ;  /* 0x0000000200007312 */ /* 0x004e240000301000 */
[----:B0-----:R-:W-:Y:S01]  /*5590*/  F2FP.BF16.F32.PACK_AB R0, RZ, R0 ;  /* 0x00000000ff00723e */ /* 0x001fe200000010ff */
[----:B------:R-:W-:Y:S06]  /*55a0*/  BRA `(.L_x_3432) ;  /* 0x00000000000c7947 */ /* 0x000fec0003800000 */
.L_x_3455:
[----:B------:R-:W2:Y:S02]  /*55b0*/  LDG.E R2, desc[UR36][R2.64] ;  /* 0x0000002402027981 */ /* 0x000ea4000c1e1900 */
[----:B--2---:R-:W-:-:S04]  /*55c0*/  I2FP.F32.U32 R0, R2 ;  /* 0x0000000200007245 */ /* 0x004fc80000201000 */
[----:B------:R-:W-:-:S07]  /*55d0*/  F2FP.BF16.F32.PACK_AB R0, RZ, R0 ;  /* 0x00000000ff00723e */ /* 0x000fce00000010ff */
.L_x_3432:
        /* <DEDUP_REMOVED lines=12> */
[----:B------:R-:W-:Y:S01]  /*56a0*/  FMUL.FTZ R0, R0, 0.16666667163372039795 ;  /* 0x3e2aaaab00007820 */ /* 0x000fe20000410000 */
[----:B------:R-:W-:-:S03]  /*56b0*/  IADD3.X R3, PT, PT, RZ, UR7, RZ, P0, !PT ;  /* 0x00000007ff037c10 */ /* 0x000fc600087fe4ff */
        /* <DEDUP_REMOVED lines=14> */
.L_x_3463:
[----:B-1----:R-:W-:-:S06]  /*57a0*/  IMAD.U32 R5, R5, 0x10000, RZ ;  /* 0x0001000005057824 */ /* 0x002fcc00078e00ff */
[----:B------:R-:W1:Y:S02]  /*57b0*/  F2I.S64.TRUNC R4, R5 ;  /* 0x0000000500047311 */ /* 0x000e64000020d900 */
[----:B-1----:R1:W-:Y:S01]  /*57c0*/  STG.E.U8 desc[UR36][R2.64], R4 ;  /* 0x0000000402007986 */ /* 0x0023e2000c101124 */
[----:B------:R-:W-:Y:S05]  /*57d0*/  BRA `(.L_x_3465) ;  /* 0x0000000c006c7947 */ /* 0x000fea0003800000 */
.L_x_3462:
[----:B------:R-:W-:-:S09]  /*57e0*/  UISETP.NE.AND UP0, UPT, UR4, 0x2, UPT ;  /* 0x000000020400788c */ /* 0x000fd2000bf05270 */
[----:B------:R-:W-:Y:S05]  /*57f0*/  BRA.U !UP0, `(.L_x_3466) ;  /* 0x0000000108307547 */ /* 0x000fea000b800000 */
[----:B------:R-:W-:-:S09]  /*5800*/  UISETP.NE.AND UP0, UPT, UR4, 0x3, UPT ;  /* 0x000000030400788c */ /* 0x000fd2000bf05270 */
[----:B------:R-:W-:Y:S05]  /*5810*/  BRA.U !UP0, `(.L_x_3467) ;  /* 0x0000000108187547 */ /* 0x000fea000b800000 */
[----:B------:R-:W-:-:S09]  /*5820*/  UISETP.NE.AND UP0, UPT, UR4, 0x4, UPT ;  /* 0x000000040400788c */ /* 0x000fd2000bf05270 */
[----:B------:R-:W-:Y:S05]  /*5830*/  BRA.U UP0, `(.L_x_3464) ;  /* 0x0000000900787547 */ /* 0x000fea000b800000 */
[----:B-1----:R-:W-:-:S06]  /*5840*/  SHF.L.U32 R5, R5, 0x10, RZ ;  /* 0x0000001005057819 */ /* 0x002fcc00000006ff */
[----:B------:R-:W1:Y:S02]  /*5850*/  F2I.S64.TRUNC R4, R5 ;  /* 0x0000000500047311 */ /* 0x000e64000020d900 */
[----:B-1----:R1:W-:Y:S01]  /*5860*/  STG.E.64 desc[UR36][R2.64], R4 ;  /* 0x0000000402007986 */ /* 0x0023e2000c101b24 */
[----:B------:R-:W-:Y:S05]  /*5870*/  BRA `(.L_x_3465) ;  /* 0x0000000c00447947 */ /* 0x000fea0003800000 */
.L_x_3467:
[----:B-1----:R-:W-:-:S06]  /*5880*/  IMAD.U32 R5, R5, 0x10000, RZ ;  /* 0x0001000005057824 */ /* 0x002fcc00078e00ff */
[----:B------:R-:W1:Y:S02]  /*5890*/  F2I.FTZ.TRUNC.NTZ R5, R5 ;  /* 0x0000000500057305 */ /* 0x000e64000021f100 */
[----:B-1----:R1:W-:Y:S01]  /*58a0*/  STG.E desc[UR36][R2.64], R5 ;  /* 0x0000000502007986 */ /* 0x0023e2000c101924 */
[----:B------:R-:W-:Y:S05]  /*58b0*/  BRA `(.L_x_3465) ;  /* 0x0000000c00347947 */ /* 0x000fea0003800000 */
.L_x_3466:
[----:B-1----:R-:W-:-:S06]  /*58c0*/  IMAD.U32 R5, R5, 0x10000, RZ ;  /* 0x0001000005057824 */ /* 0x002fcc00078e00ff */
[----:B------:R-:W1:Y:S02]  /*58d0*/  F2I.FTZ.TRUNC.NTZ R5, R5 ;  /* 0x0000000500057305 */ /* 0x000e64000021f100 */
[----:B-1----:R1:W-:Y:S01]  /*58e0*/  STG.E.U16 desc[UR36][R2.64], R5 ;  /* 0x0000000502007986 */ /* 0x0023e2000c101524 */
[----:B------:R-:W-:Y:S05]  /*58f0*/  BRA `(.L_x_3465) ;  /* 0x0000000c00247947 */ /* 0x000fea0003800000 */
.L_x_3461:
        /* <DEDUP_REMOVED lines=9> */
.L_x_3469:
[----:B01----:R-:W-:-:S05]  /*5990*/  IMAD.U32 R0, R5, 0x10000, RZ ;  /* 0x0001000005007824 */ /* 0x003fca00078e00ff */
[----:B------:R-:W-:-:S05]  /*59a0*/  F2FP.F16.F32.PACK_AB R0, RZ, R0 ;  /* 0x00000000ff00723e */ /* 0x000fca00000000ff */
[----:B------:R0:W-:Y:S01]  /*59b0*/  STG.E.U16 desc[UR36][R2.64], R0 ;  /* 0x0000000002007986 */ /* 0x0001e2000c101524 */
[----:B------:R-:W-:Y:S05]  /*59c0*/  BRA `(.L_x_3465) ;  /* 0x0000000800f07947 */ /* 0x000fea0003800000 */
.L_x_3468:
        /* <DEDUP_REMOVED lines=10> */
.L_x_3471:
[----:B-1----:R-:W-:-:S05]  /*5a70*/  IMAD.U32 R5, R5, 0x10000, RZ ;  /* 0x0001000005057824 */ /* 0x002fca00078e00ff */
[----:B------:R-:W-:-:S04]  /*5a80*/  F2FP.F16.F32.PACK_AB R5, RZ, R5 ;  /* 0x00000005ff05723e */ /* 0x000fc800000000ff */
[----:B------:R-:W-:-:S05]  /*5a90*/  PRMT R5, R5, 0x5410, RZ ;  /* 0x0000541005057816 */ /* 0x000fca00000000ff */
[----:B------:R1:W-:Y:S01]  /*5aa0*/  STG.E desc[UR36][R2.64], R5 ;  /* 0x0000000502007986 */ /* 0x0003e2000c101924 */
[----:B------:R-:W-:Y:S05]  /*5ab0*/  BRA `(.L_x_3465) ;  /* 0x0000000800b47947 */ /* 0x000fea0003800000 */
.L_x_3470:
[----:B-1----:R-:W-:-:S04]  /*5ac0*/  IMAD.U32 R4, R5, 0x10000, RZ ;  /* 0x0001000005047824 */ /* 0x002fc800078e00ff */
[----:B------:R-:W-:-:S06]  /*5ad0*/  FMUL.FTZ R4, R4, 1 ;  /* 0x3f80000004047820 */ /* 0x000fcc0000410000 */
[----:B------:R-:W1:Y:S02]  /*5ae0*/  F2F.F64.F32 R4, R4 ;  /* 0x0000000400047310 */ /* 0x000e640000201800 */
[----:B-1----:R1:W-:Y:S01]  /*5af0*/  STG.E.64 desc[UR36][R2.64], R4 ;  /* 0x0000000402007986 */ /* 0x0023e2000c101b24 */
[----:B------:R-:W-:Y:S05]  /*5b00*/  BRA `(.L_x_3465) ;  /* 0x0000000800a07947 */ /* 0x000fea0003800000 */
.L_x_3460:
        /* <DEDUP_REMOVED lines=14> */
.L_x_3475:
[----:B-1----:R-:W-:Y:S01]  /*5bf0*/  IMAD.U32 R5, R5, 0x10000, RZ ;  /* 0x0001000005057824 */ /* 0x002fe200078e00ff */
[----:B------:R-:W-:Y:S01]  /*5c00*/  BSSY.RECONVERGENT B0, `(.L_x_3476) ;  /* 0x0000013000007945 */ /* 0x000fe20003800200 */
[----:B0-----:R-:W-:-:S03]  /*5c10*/  IMAD.MOV.U32 R0, RZ, RZ, 0x80 ;  /* 0x00000080ff007424 */ /* 0x001fc600078e00ff */
        /* <DEDUP_REMOVED lines=15> */
.L_x_3478:
[----:B------:R-:W-:-:S04]  /*5d10*/  SHF.R.U32.HI R5, RZ, 0x18, R5 ;  /* 0x00000018ff057819 */ /* 0x000fc80000011605 */
[----:B------:R-:W-:-:S07]  /*5d20*/  LOP3.LUT R0, R0, 0x80, R5, 0xf8, !PT ;  /* 0x0000008000007812 */ /* 0x000fce00078ef805 */
.L_x_3477:
[----:B------:R-:W-:Y:S05]  /*5d30*/  BSYNC.RECONVERGENT B0 ;  /* 0x0000000000007941 */ /* 0x000fea0003800200 */
.L_x_3476:
[----:B------:R0:W-:Y:S01]  /*5d40*/  STG.E.U8 desc[UR36][R2.64], R0 ;  /* 0x0000000002007986 */ /* 0x0001e2000c101124 */
[----:B------:R-:W-:Y:S05]  /*5d50*/  BRA `(.L_x_3465) ;  /* 0x00000008000c7947 */ /* 0x000fea0003800000 */
.L_x_3474:
        /* <DEDUP_REMOVED lines=18> */
.L_x_3481:
[----:B------:R-:W-:-:S04]  /*5e80*/  SHF.R.U32.HI R5, RZ, 0x18, R5 ;  /* 0x00000018ff057819 */ /* 0x000fc80000011605 */
[----:B------:R-:W-:-:S07]  /*5e90*/  LOP3.LUT R0, R0, 0x80, R5, 0xf8, !PT ;  /* 0x0000008000007812 */ /* 0x000fce00078ef805 */
.L_x_3480:
[----:B------:R-:W-:Y:S05]  /*5ea0*/  BSYNC.RECONVERGENT B0 ;  /* 0x0000000000007941 */ /* 0x000fea0003800200 */
.L_x_3479:
[----:B------:R0:W-:Y:S01]  /*5eb0*/  STG.E.U8 desc[UR36][R2.64], R0 ;  /* 0x0000000002007986 */ /* 0x0001e2000c101124 */
[----:B------:R-:W-:Y:S05]  /*5ec0*/  BRA `(.L_x_3465) ;  /* 0x0000000400b07947 */ /* 0x000fea0003800000 */
.L_x_3473:
[----:B------:R-:W-:-:S09]  /*5ed0*/  UISETP.NE.AND UP0, UPT, UR4, 0x1c, UPT ;  /* 0x0000001c0400788c */ /* 0x000fd2000bf05270 */
[----:B------:R-:W-:Y:S05]  /*5ee0*/  BRA.U !UP0, `(.L_x_3482) ;  /* 0x0000000108607547 */ /* 0x000fea000b800000 */
[----:B------:R-:W-:-:S09]  /*5ef0*/  UISETP.NE.AND UP0, UPT, UR4, 0x1d, UPT ;  /* 0x0000001d0400788c */ /* 0x000fd2000bf05270 */
[----:B------:R-:W-:Y:S05]  /*5f00*/  BRA.U !UP0, `(.L_x_3483) ;  /* 0x0000000108487547 */ /* 0x000fea000b800000 */
[----:B------:R-:W-:-:S09]  /*5f10*/  UISETP.NE.AND UP0, UPT, UR4, 0x2c, UPT ;  /* 0x0000002c0400788c */ /* 0x000fd2000bf05270 */
[----:B------:R-:W-:Y:S05]  /*5f20*/  BRA.U UP0, `(.L_x_3464) ;  /* 0x0000000100bc7547 */ /* 0x000fea000b800000 */
        /* <DEDUP_REMOVED lines=16> */
.L_x_3483:
[----:B-1----:R-:W-:-:S06]  /*6030*/  SHF.L.U32 R5, R5, 0x10, RZ ;  /* 0x0000001005057819 */ /* 0x002fcc00000006ff */
[----:B------:R-:W1:Y:S02]  /*6040*/  F2I.U64.TRUNC R4, R5 ;  /* 0x0000000500047311 */ /* 0x000e64000020d800 */
[----:B-1----:R1:W-:Y:S01]  /*6050*/  STG.E.64 desc[UR36][R2.64], R4 ;  /* 0x0000000402007986 */ /* 0x0023e2000c101b24 */
[----:B------:R-:W-:Y:S05]  /*6060*/  BRA `(.L_x_3465) ;  /* 0x0000000400487947 */ /* 0x000fea0003800000 */
.L_x_3482:
[----:B-1----:R-:W-:-:S06]  /*6070*/  IMAD.U32 R5, R5, 0x10000, RZ ;  /* 0x0001000005057824 */ /* 0x002fcc00078e00ff */
[----:B------:R-:W1:Y:S02]  /*6080*/  F2I.FTZ.U32.TRUNC.NTZ R5, R5 ;  /* 0x0000000500057305 */ /* 0x000e64000021f000 */
[----:B-1----:R1:W-:Y:S01]  /*6090*/  STG.E desc[UR36][R2.64], R5 ;  /* 0x0000000502007986 */ /* 0x0023e2000c101924 */
[----:B------:R-:W-:Y:S05]  /*60a0*/  BRA `(.L_x_3465) ;  /* 0x0000000400387947 */ /* 0x000fea0003800000 */
.L_x_3472:
        /* <DEDUP_REMOVED lines=11> */
.L_x_3485:
[----:B-1----:R-:W-:Y:S02]  /*6160*/  SHF.L.U32 R5, R5, 0x10, RZ ;  /* 0x0000001005057819 */ /* 0x002fe400000006ff */
[----:B------:R-:W-:-:S03]  /*6170*/  CS2R R6, SRZ ;  /* 0x0000000000067805 */ /* 0x000fc6000001ff00 */
[----:B------:R-:W-:-:S06]  /*6180*/  FMUL.FTZ R5, R5, 1 ;  /* 0x3f80000005057820 */ /* 0x000fcc0000410000 */
[----:B------:R-:W1:Y:S02]  /*6190*/  F2F.F64.F32 R4, R5 ;  /* 0x0000000500047310 */ /* 0x000e640000201800 */
[----:B-1----:R1:W-:Y:S01]  /*61a0*/  STG.E.128 desc[UR36][R2.64], R4 ;  /* 0x0000000402007986 */ /* 0x0023e2000c101d24 */
[----:B------:R-:W-:Y:S05]  /*61b0*/  BRA `(.L_x_3465) ;  /* 0x0000000000f47947 */ /* 0x000fea0003800000 */
.L_x_3484:
[----:B------:R-:W-:-:S09]  /*61c0*/  UISETP.NE.AND UP0, UPT, UR4, 0xf, UPT ;  /* 0x0000000f0400788c */ /* 0x000fd2000bf05270 */
[----:B------:R-:W-:Y:S05]  /*61d0*/  BRA.U !UP0, `(.L_x_3486) ;  /* 0x0000000108e87547 */ /* 0x000fea000b800000 */
[----:B------:R-:W-:-:S09]  /*61e0*/  UISETP.NE.AND UP0, UPT, UR4, 0x17, UPT ;  /* 0x000000170400788c */ /* 0x000fd2000bf05270 */
[----:B------:R-:W-:Y:S05]  /*61f0*/  BRA.U !UP0, `(.L_x_3487) ;  /* 0x0000000108907547 */ /* 0x000fea000b800000 */
[----:B------:R-:W-:-:S09]  /*6200*/  UISETP.NE.AND UP0, UPT, UR4, 0x18, UPT ;  /* 0x000000180400788c */ /* 0x000fd2000bf05270 */
[----:B------:R-:W-:Y:S05]  /*6210*/  BRA.U !UP0, `(.L_x_3488) ;  /* 0x0000000108447547 */ /* 0x000fea000b800000 */
.L_x_3464:
[----:B0-----:R-:W-:Y:S01]  /*6220*/  MOV R0, 0x0 ;  /* 0x0000000000007802 */ /* 0x001fe20000000f00 */
[----:B------:R-:W0:Y:S01]  /*6230*/  LDCU.64 UR4, c[0x4][0x128] ;  /* 0x01002500ff0477ac */ /* 0x000e220008000a00 */
[----:B------:R-:W-:Y:S02]  /*6240*/  HFMA2 R13, -RZ, RZ, 0, 0 ;  /* 0x00000000ff0d7431 */ /* 0x000fe400000001ff */
[----:B------:R-:W-:Y:S01]  /*6250*/  IMAD.MOV.U32 R8, RZ, RZ, 0x65 ;  /* 0x00000065ff087424 */ /* 0x000fe200078e00ff */
[----:B------:R2:W3:Y:S01]  /*6260*/  LDC.64 R2, c[0x4][R0] ;  /* 0x0100000000027b82 */ /* 0x0004e20000000a00 */
[----:B------:R-:W4:Y:S01]  /*6270*/  LDCU.64 UR6, c[0x4][0x130] ;  /* 0x01002600ff0677ac */ /* 0x000f220008000a00 */
[----:B------:R-:W-:Y:S01]  /*6280*/  IMAD.MOV.U32 R12, RZ, RZ, 0x1 ;  /* 0x00000001ff0c7424 */ /* 0x000fe200078e00ff */
[----:B------:R-:W5:Y:S01]  /*6290*/  LDCU.64 UR8, c[0x4][0x40] ;  /* 0x01000800ff0877ac */ /* 0x000f620008000a00 */
[----:B0-----:R-:W-:Y:S02]  /*62a0*/  IMAD.U32 R4, RZ, RZ, UR4 ;  /* 0x00000004ff047e24 */ /* 0x001fe4000f8e00ff */
[----:B-1----:R-:W-:Y:S01]  /*62b0*/  IMAD.U32 R5, RZ, RZ, UR5 ;  /* 0x00000005ff057e24 */ /* 0x002fe2000f8e00ff */
[----:B----4-:R-:W-:Y:S01]  /*62c0*/  MOV R6, UR6 ;  /* 0x0000000600067c02 */ /* 0x010fe20008000f00 */
[----:B------:R-:W-:-:S02]  /*62d0*/  IMAD.U32 R7, RZ, RZ, UR7 ;  /* 0x00000007ff077e24 */ /* 0x000fc4000f8e00ff */
[----:B-----5:R-:W-:Y:S01]  /*62e0*/  IMAD.U32 R10, RZ, RZ, UR8 ;  /* 0x00000008ff0a7e24 */ /* 0x020fe2000f8e00ff */
[----:B--2---:R-:W-:-:S07]  /*62f0*/  MOV R11, UR9 ;  /* 0x00000009000b7c02 */ /* 0x004fce0008000f00 */
[----:B------:R-:W-:-:S07]  /*6300*/  LEPC R20, `(.L_x_3489) ;  /* 0x000000001014794e */ /* 0x000fce0000000000 */
[----:B---3--:R-:W-:Y:S05]  /*6310*/  CALL.ABS.NOINC R2 ;  /* 0x0000000002007343 */ /* 0x008fea0003c00000 */
.L_x_3489:
[----:B------:R-:W-:Y:S05]  /*6320*/  BRA `(.L_x_3465) ;  /* 0x0000000000987947 */ /* 0x000fea0003800000 */
.L_x_3488:
[----:B-1----:R-:W-:Y:S01]  /*6330*/  IMAD.U32 R7, R5, 0x10000, RZ ;  /* 0x0001000005077824 */ /* 0x002fe200078e00ff */
[----:B------:R-:W-:Y:S01]  /*6340*/  BSSY.RECONVERGENT B0, `(.L_x_3490) ;  /* 0x000000c000007945 */ /* 0x000fe20003800200 */
[----:B0-----:R-:W-:-:S03]  /*6350*/  IMAD.MOV.U32 R0, RZ, RZ, 0x7f ;  /* 0x0000007fff007424 */ /* 0x001fc600078e00ff */
        /* <DEDUP_REMOVED lines=10> */
.L_x_3491:
[----:B------:R-:W-:Y:S05]  /*6400*/  BSYNC.RECONVERGENT B0 ;  /* 0x0000000000007941 */ /* 0x000fea0003800200 */
.L_x_3490:
[----:B------:R-:W-:-:S05]  /*6410*/  LOP3.LUT R5, R0, 0x80, R5, 0xf8, !PT ;  /* 0x0000008000057812 */ /* 0x000fca00078ef805 */
[----:B------:R3:W-:Y:S01]  /*6420*/  STG.E.U8 desc[UR36][R2.64], R5 ;  /* 0x0000000502007986 */ /* 0x0007e2000c101124 */
[----:B------:R-:W-:Y:S05]  /*6430*/  BRA `(.L_x_3465) ;  /* 0x0000000000547947 */ /* 0x000fea0003800000 */
.L_x_3487:
[----:B-1----:R-:W-:Y:S01]  /*6440*/  SHF.L.U32 R5, R5, 0x10, RZ ;  /* 0x0000001005057819 */ /* 0x002fe200000006ff */
[----:B------:R-:W-:Y:S03]  /*6450*/  BSSY.RECONVERGENT B0, `(.L_x_3492) ;  /* 0x000000e000007945 */ /* 0x000fe60003800200 */
[----:B------:R-:W-:-:S04]  /*6460*/  LOP3.LUT R4, R5, 0x7fffffff, RZ, 0xc0, !PT ;  /* 0x7fffffff05047812 */ /* 0x000fc800078ec0ff */
[----:B------:R-:W-:-:S13]  /*6470*/  ISETP.GT.U32.AND P0, PT, R4, 0x477fffff, PT ;  /* 0x477fffff0400780c */ /* 0x000fda0003f04070 */
[----:B------:R-:W-:Y:S05]  /*6480*/  @P0 BRA `(.L_x_3493) ;  /* 0x00000000001c0947 */ /* 0x000fea0003800000 */
[----:B------:R-:W-:-:S13]  /*6490*/  ISETP.GE.U32.AND P0, PT, R4, 0x38800000, PT ;  /* 0x388000000400780c */ /* 0x000fda0003f06070 */
[----:B0-----:R-:W-:-:S04]  /*64a0*/  @P0 SHF.R.U32.HI R0, RZ, 0x15, R5 ;  /* 0x00000015ff000819 */ /* 0x001fc80000011605 */
[----:B------:R-:W-:-:S04]  /*64b0*/  @P0 LOP3.LUT R0, R0, 0x1, RZ, 0xc0, !PT ;  /* 0x0000000100000812 */ /* 0x000fc800078ec0ff */
[----:B------:R-:W-:-:S04]  /*64c0*/  @P0 IADD3 R0, PT, PT, R5, 0x80fffff, R0 ;  /* 0x080fffff05000810 */ /* 0x000fc80007ffe000 */
[----:B------:R-:W-:Y:S01]  /*64d0*/  @P0 SHF.R.U32.HI R0, RZ, 0x15, R0 ;  /* 0x00000015ff000819 */ /* 0x000fe20000011600 */
[----:B------:R-:W-:Y:S01]  /*64e0*/  @!P0 FADD.FTZ R0, R4, 128 ;  /* 0x4300000004008421 */ /* 0x000fe20000010000 */
[----:B------:R-:W-:Y:S06]  /*64f0*/  BRA `(.L_x_3494) ;  /* 0x00000000000c7947 */ /* 0x000fec0003800000 */
.L_x_3493:
[----:B0-----:R-:W-:Y:S01]  /*6500*/  IMAD.MOV.U32 R0, RZ, RZ, 0x7f ;  /* 0x0000007fff007424 */ /* 0x001fe200078e00ff */
[----:B------:R-:W-:-:S04]  /*6510*/  ISETP.GT.U32.AND P0, PT, R4, 0x7f800000, PT ;  /* 0x7f8000000400780c */ /* 0x000fc80003f04070 */
[----:B------:R-:W-:-:S09]  /*6520*/  SEL R0, R0, 0x7c, P0 ;  /* 0x0000007c00007807 */ /* 0x000fd20000000000 */
.L_x_3494:
[----:B------:R-:W-:Y:S05]  /*6530*/  BSYNC.RECONVERGENT B0 ;  /* 0x0000000000007941 */ /* 0x000fea0003800200 */
.L_x_3492:
[----:B------:R-:W-:-:S04]  /*6540*/  SHF.R.U32.HI R5, RZ, 0x18, R5 ;  /* 0x00000018ff057819 */ /* 0x000fc80000011605 */
[----:B------:R-:W-:-:S05]  /*6550*/  LOP3.LUT R5, R0, 0x80, R5, 0xf8, !PT ;  /* 0x0000008000057812 */ /* 0x000fca00078ef805 */
[----:B------:R2:W-:Y:S01]  /*6560*/  STG.E.U8 desc[UR36][R2.64], R5 ;  /* 0x0000000502007986 */ /* 0x0005e2000c101124 */
[----:B------:R-:W-:Y:S05]  /*6570*/  BRA `(.L_x_3465) ;  /* 0x0000000000047947 */ /* 0x000fea0003800000 */
.L_x_3486:
[----:B-1----:R1:W-:Y:S02]  /*6580*/  STG.E.U16 desc[UR36][R2.64], R5 ;  /* 0x0000000502007986 */ /* 0x0023e4000c101524 */
.L_x_3465:
[----:B------:R-:W-:-:S07]  /*6590*/  VIADD R17, R17, 0x80 ;  /* 0x0000008011117836 */ /* 0x000fce0000000000 */
.L_x_3425:
[----:B------:R-:W-:Y:S05]  /*65a0*/  BSYNC.RECONVERGENT B6 ;  /* 0x0000000000067941 */ /* 0x000fea0003800200 */
.L_x_3424:
[----:B------:R-:W5:Y:S01]  /*65b0*/  LDCU UR4, c[0x0][0x380] ;  /* 0x00007000ff0477ac */ /* 0x000f620008000800 */
[----:B------:R-:W-:Y:S01]  /*65c0*/  BSSY.RECONVERGENT B6, `(.L_x_3495) ;  /* 0x0000325000067945 */ /* 0x000fe20003800200 */
[----:B-----5:R-:W-:-:S13]  /*65d0*/  ISETP.GE.AND P0, PT, R17, UR4, PT ;  /* 0x0000000411007c0c */ /* 0x020fda000bf06270 */
[----:B------:R-:W-:Y:S05]  /*65e0*/  @P0 BRA `(.L_x_3496) ;  /* 0x0000003000880947 */ /* 0x000fea0003800000 */
[----:B------:R-:W5:Y:S01]  /*65f0*/  LDCU UR4, c[0x0][0x388] ;  /* 0x00007100ff0477ac */ /* 0x000f620008000800 */
[----:B0-----:R-:W-:Y:S01]  /*6600*/  MOV R0, RZ ;  /* 0x000000ff00007202 */ /* 0x001fe20000000f00 */
        /* <DEDUP_REMOVED lines=8> */
[----:B-1234-:R-:W-:-:S05]  /*6690*/  IMAD.HI.U32 R2, R17, UR4, R16 ;  /* 0x0000000411027c27 */ /* 0x01efca000f8e0010 */
[----:B------:R-:W-:-:S04]  /*66a0*/  SHF.R.U32.HI R3, RZ, UR5, R2 ;  /* 0x00000005ff037c19 */ /* 0x000fc80008011602 */
[----:B------:R-:W-:-:S05]  /*66b0*/  IADD3 R0, PT, PT, -R3, RZ, RZ ;  /* 0x000000ff03007210 */ /* 0x000fca0007ffe1ff */
        /* <DEDUP_REMOVED lines=34> */
[----:B-1----:R-:W-:-:S04]  /*68e0*/  SHF.R.U32.HI R5, RZ, UR4, R4 ;  /* 0x00000004ff057c19 */ /* 0x002fc80008011604 */
[----:B------:R-:W-:-:S05]  /*68f0*/  IADD3 R2, PT, PT, -R5, RZ, RZ ;  /* 0x000000ff05027210 */ /* 0x000fca0007ffe1ff */
        /* <DEDUP_REMOVED lines=254> */
.L_x_3497:
        /* <DEDUP_REMOVED lines=18> */
.L_x_3501:
[----:B------:R-:W2:Y:S02]  /*7a00*/  LDG.E.U8 R2, desc[UR36][R2.64] ;  /* 0x0000002402027981 */ /* 0x000ea4000c1e1100 */
[----:B--2---:R-:W-:-:S04]  /*7a10*/  I2FP.F32.U32 R0, R2 ;  /* 0x0000000200007245 */ /* 0x004fc80000201000 */
[----:B------:R-:W-:Y:S01]  /*7a20*/  F2FP.BF16.F32.PACK_AB R0, RZ, R0 ;  /* 0x00000000ff00723e */ /* 0x000fe200000010ff */
[----:B------:R-:W-:Y:S06]  /*7a30*/  BRA `(.L_x_3503) ;  /* 0x0000000c00847947 */ /* 0x000fec0003800000 */
.L_x_3500:
        /* <DEDUP_REMOVED lines=10> */
.L_x_3505:
[----:B------:R-:W2:Y:S02]  /*7ae0*/  LDG.E R2, desc[UR36][R2.64] ;  /* 0x0000002402027981 */ /* 0x000ea4000c1e1900 */
[----:B--2---:R-:W-:-:S04]  /*7af0*/  I2FP.F32.S32 R0, R2 ;  /* 0x0000000200007245 */ /* 0x004fc80000201400 */
[----:B------:R-:W-:Y:S01]  /*7b00*/  F2FP.BF16.F32.PACK_AB R0, RZ, R0 ;  /* 0x00000000ff00723e */ /* 0x000fe200000010ff */
[----:B------:R-:W-:Y:S06]  /*7b10*/  BRA `(.L_x_3503) ;  /* 0x0000000c004c7947 */ /* 0x000fec0003800000 */
.L_x_3504:
[----:B------:R-:W2:Y:S02]  /*7b20*/  LDG.E.U16 R2, desc[UR36][R2.64] ;  /* 0x0000002402027981 */ /* 0x000ea4000c1e1500 */
[----:B--2---:R-:W0:Y:S02]  /*7b30*/  I2F.S16 R0, R2 ;  /* 0x0000000200007306 */ /* 0x004e240000101400 */
[----:B0-----:R-:W-:Y:S01]  /*7b40*/  F2FP.BF16.F32.PACK_AB R0, RZ, R0 ;  /* 0x00000000ff00723e */ /* 0x001fe200000010ff */
[----:B------:R-:W-:Y:S06]  /*7b50*/  BRA `(.L_x_3503) ;  /* 0x0000000c003c7947 */ /* 0x000fec0003800000 */
.L_x_3499:
        /* <DEDUP_REMOVED lines=9> */
.L_x_3507:
[----:B------:R-:W2:Y:S02]  /*7bf0*/  LDG.E.U16 R0, desc[UR36][R2.64] ;  /* 0x0000002402007981 */ /* 0x000ea4000c1e1500 */
[----:B--2---:R-:W-:-:S05]  /*7c00*/  HADD2.F32 R0, -RZ, R0.H0_H0 ;  /* 0x20000000ff007230 */ /* 0x004fca0000004100 */
[----:B------:R-:W-:Y:S01]  /*7c10*/  F2FP.BF16.F32.PACK_AB R0, RZ, R0 ;  /* 0x00000000ff00723e */ /* 0x000fe200000010ff */
[----:B------:R-:W-:Y:S06]  /*7c20*/  BRA `(.L_x_3503) ;  /* 0x0000000c00087947 */ /* 0x000fec0003800000 */
.L_x_3506:
        /* <DEDUP_REMOVED lines=9> */
.L_x_3509:
[----:B------:R-:W2:Y:S02]  /*7cc0*/  LDG.E.U16 R2, desc[UR36][R2.64] ;  /* 0x0000002402027981 */ /* 0x000ea4000c1e1500 */
[----:B--2---:R-:W-:-:S05]  /*7cd0*/  HADD2.F32 R0, -RZ, R2.H0_H0 ;  /* 0x20000002ff007230 */ /* 0x004fca0000004100 */
[----:B------:R-:W-:Y:S01]  /*7ce0*/  F2FP.BF16.F32.PACK_AB R0, RZ, R0 ;  /* 0x00000000ff00723e */ /* 0x000fe200000010ff */
[----:B------:R-:W-:Y:S06]  /*7cf0*/  BRA `(.L_x_3503) ;  /* 0x0000000800d47947 */ /* 0x000fec0003800000 */
.L_x_3508:
        /* <DEDUP_REMOVED lines=8> */
.L_x_3498:
        /* <DEDUP_REMOVED lines=13> */
.L_x_3512:
        /* <DEDUP_REMOVED lines=8> */
.L_x_3511:
        /* <DEDUP_REMOVED lines=27> */
.L_x_3514:
        /* <DEDUP_REMOVED lines=13> */
.L_x_3513:
[----:B------:R0:W5:Y:S01]  /*8150*/  LDG.E.U16 R0, desc[UR36][R2.64] ;  /* 0x0000002402007981 */ /* 0x000162000c1e1500 */
[----:B------:R-:W-:Y:S05]  /*8160*/  BRA `(.L_x_3503) ;  /* 0x0000000400b87947 */ /* 0x000fea0003800000 */
.L_x_3510:
        /* <DEDUP_REMOVED lines=12> */
.L_x_3517:
        /* <DEDUP_REMOVED lines=21> */
.L_x_3521:
[----:B------:R-:W-:Y:S05]  /*8380*/  BSYNC.RECONVERGENT B1 ;  /* 0x0000000000017941 */ /* 0x000fea0003800200 */
.L_x_3520:
[----:B------:R-:W-:Y:S02]  /*8390*/  SHF.L.U32 R0, R0, 0x14, RZ ;  /* 0x0000001400007819 */ /* 0x000fe400000006ff */
[----:B------:R-:W-:-:S04]  /*83a0*/  LEA R2, R2, 0x3b800000, 0x17 ;  /* 0x3b80000002027811 */ /* 0x000fc800078eb8ff */
[----:B------:R-:W-:-:S07]  /*83b0*/  LOP3.LUT R0, R2, R0, R7, 0xfe, !PT ;  /* 0x0000000002007212 */ /* 0x000fce00078efe07 */
.L_x_3519:
[----:B------:R-:W-:Y:S05]  /*83c0*/  BSYNC.RECONVERGENT B0 ;  /* 0x0000000000007941 */ /* 0x000fea0003800200 */
.L_x_3518:
[----:B------:R-:W-:Y:S01]  /*83d0*/  F2FP.BF16.F32.PACK_AB R0, RZ, R0 ;  /* 0x00000000ff00723e */ /* 0x000fe200000010ff */
[----:B------:R-:W-:Y:S06]  /*83e0*/  BRA `(.L_x_3503) ;  /* 0x0000000400187947 */ /* 0x000fec0003800000 */
.L_x_3516:
        /* <DEDUP_REMOVED lines=21> */
.L_x_3525:
[----:B------:R-:W-:Y:S05]  /*8540*/  BSYNC.RECONVERGENT B1 ;  /* 0x0000000000017941 */ /* 0x000fea0003800200 */
.L_x_3524:
[----:B------:R-:W-:Y:S01]  /*8550*/  IMAD.SHL.U32 R0, R0, 0x200000, RZ ;  /* 0x0020000000007824 */ /* 0x000fe200078e00ff */
[----:B------:R-:W-:-:S04]  /*8560*/  LEA R2, R2, 0x37800000, 0x17 ;  /* 0x3780000002027811 */ /* 0x000fc800078eb8ff */
[----:B------:R-:W-:-:S07]  /*8570*/  LOP3.LUT R0, R2, R0, R7, 0xfe, !PT ;  /* 0x0000000002007212 */ /* 0x000fce00078efe07 */
.L_x_3523:
[----:B------:R-:W-:Y:S05]  /*8580*/  BSYNC.RECONVERGENT B0 ;  /* 0x0000000000007941 */ /* 0x000fea0003800200 */
.L_x_3522:
[----:B------:R-:W-:Y:S01]  /*8590*/  F2FP.BF16.F32.PACK_AB R0, RZ, R0 ;  /* 0x00000000ff00723e */ /* 0x000fe200000010ff */
[----:B------:R-:W-:Y:S06]  /*85a0*/  BRA `(.L_x_3503) ;  /* 0x0000000000a87947 */ /* 0x000fec0003800000 */
.L_x_3515:
        /* <DEDUP_REMOVED lines=14> */
.L_x_3529:
[----:B------:R-:W-:Y:S05]  /*8690*/  BSYNC.RECONVERGENT B0 ;  /* 0x0000000000007941 */ /* 0x000fea0003800200 */
.L_x_3528:
[----:B------:R-:W-:Y:S01]  /*86a0*/  F2FP.BF16.F32.PACK_AB R0, RZ, R0 ;  /* 0x00000000ff00723e */ /* 0x000fe200000010ff */
[----:B------:R-:W-:Y:S06]  /*86b0*/  BRA `(.L_x_3503) ;  /* 0x0000000000647947 */ /* 0x000fec0003800000 */
.L_x_3502:
        /* <DEDUP_REMOVED lines=16> */
.L_x_3530:
[----:B------:R-:W-:Y:S01]  /*87c0*/  PRMT R0, RZ, 0x7610, R0 ;  /* 0x00007610ff007816 */ /* 0x000fe20000000000 */
[----:B------:R-:W-:Y:S06]  /*87d0*/  BRA `(.L_x_3503) ;  /* 0x00000000001c7947 */ /* 0x000fec0003800000 */
.L_x_3527:
[----:B------:R-:W2:Y:S02]  /*87e0*/  LDG.E.64 R2, desc[UR36][R2.64] ;  /* 0x0000002402027981 */ /* 0x000ea4000c1e1b00 */
[----:B--2---:R-:W0:Y:S02]  /*87f0*/  I2F.U64 R0, R2 ;  /* 0x0000000200007312 */ /* 0x004e240000301000 */
[----:B0-----:R-:W-:Y:S01]  /*8800*/  F2FP.BF16.F32.PACK_AB R0, RZ, R0 ;  /* 0x00000000ff00723e */ /* 0x001fe200000010ff */
[----:B------:R-:W-:Y:S06]  /*8810*/  BRA `(.L_x_3503) ;  /* 0x00000000000c7947 */ /* 0x000fec0003800000 */
.L_x_3526:
[----:B------:R-:W2:Y:S02]  /*8820*/  LDG.E R2, desc[UR36][R2.64] ;  /* 0x0000002402027981 */ /* 0x000ea4000c1e1900 */
[----:B--2---:R-:W-:-:S04]  /*8830*/  I2FP.F32.U32 R0, R2 ;  /* 0x0000000200007245 */ /* 0x004fc80000201000 */
[----:B------:R-:W-:-:S07]  /*8840*/  F2FP.BF16.F32.PACK_AB R0, RZ, R0 ;  /* 0x00000000ff00723e */ /* 0x000fce00000010ff */
.L_x_3503:
[----:B------:R-:W1:Y:S01]  /*8850*/  LDCU UR4, c[0x0][0x590] ;  /* 0x0000b200ff0477ac */ /* 0x000e620008000800 */
[----:B-----5:R-:W-:Y:S01]  /*8860*/  SHF.L.U32 R0, R0, 0x10, RZ ;  /* 0x0000001000007819 */ /* 0x020fe200000006ff */
[----:B------:R-:W2:Y:S04]  /*8870*/  LDCU UR5, c[0x0][0x59c] ;  /* 0x0000b380ff0577ac */ /* 0x000ea80008000800 */
        /* <DEDUP_REMOVED lines=25> */
.L_x_3534:
[----:B-1----:R-:W-:-:S06]  /*8a10*/  SHF.L.U32 R5, R5, 0x10, RZ ;  /* 0x0000001005057819 */ /* 0x002fcc00000006ff */
[----:B------:R-:W1:Y:S02]  /*8a20*/  F2I.S64.TRUNC R4, R5 ;  /* 0x0000000500047311 */ /* 0x000e64000020d900 */
[----:B-1----:R1:W-:Y:S01]  /*8a30*/  STG.E.U8 desc[UR36][R2.64], R4 ;  /* 0x0000000402007986 */ /* 0x0023e2000c101124 */
[----:B------:R-:W-:Y:S05]  /*8a40*/  BRA `(.L_x_3536) ;  /* 0x0000000c006c7947 */ /* 0x000fea0003800000 */
.L_x_3533:
        /* <DEDUP_REMOVED lines=10> */
.L_x_3538:
[----:B-1----:R-:W-:-:S06]  /*8af0*/  IMAD.U32 R5, R5, 0x10000, RZ ;  /* 0x0001000005057824 */ /* 0x002fcc00078e00ff */
[----:B------:R-:W1:Y:S02]  /*8b00*/  F2I.FTZ.TRUNC.NTZ R5, R5 ;  /* 0x0000000500057305 */ /* 0x000e64000021f100 */
[----:B-1----:R3:W-:Y:S01]  /*8b10*/  STG.E desc[UR36][R2.64], R5 ;  /* 0x0000000502007986 */ /* 0x0027e2000c101924 */
[----:B------:R-:W-:Y:S05]  /*8b20*/  BRA `(.L_x_3536) ;  /* 0x0000000c00347947 */ /* 0x000fea0003800000 */
.L_x_3537:
[----:B-1----:R-:W-:-:S06]  /*8b30*/  SHF.L.U32 R5, R5, 0x10, RZ ;  /* 0x0000001005057819 */ /* 0x002fcc00000006ff */
[----:B------:R-:W1:Y:S02]  /*8b40*/  F2I.FTZ.TRUNC.NTZ R5, R5 ;  /* 0x0000000500057305 */ /* 0x000e64000021f100 */
[----:B-1----:R1:W-:Y:S01]  /*8b50*/  STG.E.U16 desc[UR36][R2.64], R5 ;  /* 0x0000000502007986 */ /* 0x0023e2000c101524 */
[----:B------:R-:W-:Y:S05]  /*8b60*/  BRA `(.L_x_3536) ;  /* 0x0000000c00247947 */ /* 0x000fea0003800000 */
.L_x_3532:
        /* <DEDUP_REMOVED lines=9> */
.L_x_3540:
[----:B01----:R-:W-:-:S05]  /*8c00*/  IMAD.U32 R0, R5, 0x10000, RZ ;  /* 0x0001000005007824 */ /* 0x003fca00078e00ff */
[----:B------:R-:W-:-:S05]  /*8c10*/  F2FP.F16.F32.PACK_AB R0, RZ, R0 ;  /* 0x00000000ff00723e */ /* 0x000fca00000000ff */
[----:B------:R0:W-:Y:S01]  /*8c20*/  STG.E.U16 desc[UR36][R2.64], R0 ;  /* 0x0000000002007986 */ /* 0x0001e2000c101524 */
[----:B------:R-:W-:Y:S05]  /*8c30*/  BRA `(.L_x_3536) ;  /* 0x0000000800f07947 */ /* 0x000fea0003800000 */
.L_x_3539:
        /* <DEDUP_REMOVED lines=10> */
.L_x_3542:
[----:B-1----:R-:W-:-:S05]  /*8ce0*/  IMAD.U32 R5, R5, 0x10000, RZ ;  /* 0x0001000005057824 */ /* 0x002fca00078e00ff */
[----:B------:R-:W-:-:S04]  /*8cf0*/  F2FP.F16.F32.PACK_AB R5, RZ, R5 ;  /* 0x00000005ff05723e */ /* 0x000fc800000000ff */
[----:B------:R-:W-:-:S05]  /*8d00*/  PRMT R5, R5, 0x5410, RZ ;  /* 0x0000541005057816 */ /* 0x000fca00000000ff */
[----:B------:R1:W-:Y:S01]  /*8d10*/  STG.E desc[UR36][R2.64], R5 ;  /* 0x0000000502007986 */ /* 0x0003e2000c101924 */
[----:B------:R-:W-:Y:S05]  /*8d20*/  BRA `(.L_x_3536) ;  /* 0x0000000800b47947 */ /* 0x000fea0003800000 */
.L_x_3541:
[----:B-1----:R-:W-:-:S05]  /*8d30*/  SHF.L.U32 R4, R5, 0x10, RZ ;  /* 0x0000001005047819 */ /* 0x002fca00000006ff */
[----:B------:R-:W-:-:S06]  /*8d40*/  FMUL.FTZ R4, R4, 1 ;  /* 0x3f80000004047820 */ /* 0x000fcc0000410000 */
[----:B------:R-:W1:Y:S02]  /*8d50*/  F2F.F64.F32 R4, R4 ;  /* 0x0000000400047310 */ /* 0x000e640000201800 */
[----:B-1----:R1:W-:Y:S01]  /*8d60*/  STG.E.64 desc[UR36][R2.64], R4 ;  /* 0x0000000402007986 */ /* 0x0023e2000c101b24 */
[----:B------:R-:W-:Y:S05]  /*8d70*/  BRA `(.L_x_3536) ;  /* 0x0000000800a07947 */ /* 0x000fea0003800000 */
.L_x_3531:
        /* <DEDUP_REMOVED lines=11> */
[----:B------:R-:W1:Y:S02]  /*8e30*/  F2I.FTZ.U32.TRUNC.NTZ R5, R5 ;  /* 0x0000000500057305 */ /* 0x000e64000021f000 */
[----:B-1----:R1:W-:Y:S01]  /*8e40*/  STG.E.U16 desc[UR36][R2.64], R5 ;  /* 0x0000000502007986 */ /* 0x0023e2000c101524 */
[----:B------:R-:W-:Y:S05]  /*8e50*/  BRA `(.L_x_3536) ;  /* 0x0000000800687947 */ /* 0x000fea0003800000 */
.L_x_3546:
[----:B-1----:R-:W-:Y:S01]  /*8e60*/  IMAD.U32 R5, R5, 0x10000, RZ ;  /* 0x0001000005057824 */ /* 0x002fe200078e00ff */
[----:B------:R-:W-:Y:S01]  /*8e70*/  BSSY.RECONVERGENT B0, `(.L_x_3547) ;  /* 0x0000013000007945 */ /* 0x000fe20003800200 */
[----:B0-----:R-:W-:-:S03]  /*8e80*/  MOV R0, 0x80 ;  /* 0x0000008000007802 */ /* 0x001fc60000000f00 */
        /* <DEDUP_REMOVED lines=15> */
.L_x_3549:
[----:B------:R-:W-:-:S04]  /*8f80*/  SHF.R.U32.HI R5, RZ, 0x18, R5 ;  /* 0x00000018ff057819 */ /* 0x000fc80000011605 */
[----:B------:R-:W-:-:S07]  /*8f90*/  LOP3.LUT R0, R0, 0x80, R5, 0xf8, !PT ;  /* 0x0000008000007812 */ /* 0x000fce00078ef805 */
.L_x_3548:
[----:B------:R-:W-:Y:S05]  /*8fa0*/  BSYNC.RECONVERGENT B0 ;  /* 0x0000000000007941 */ /* 0x000fea0003800200 */
.L_x_3547:
[----:B------:R0:W-:Y:S01]  /*8fb0*/  STG.E.U8 desc[UR36][R2.64], R0 ;  /* 0x0000000002007986 */ /* 0x0001e2000c101124 */
[----:B------:R-:W-:Y:S05]  /*8fc0*/  BRA `(.L_x_3536) ;  /* 0x00000008000c7947 */ /* 0x000fea0003800000 */
.L_x_3545:
[----:B-1----:R-:W-:Y:S01]  /*8fd0*/  IMAD.U32 R5, R5, 0x10000, RZ ;  /* 0x0001000005057824 */ /* 0x002fe200078e00ff */
[----:B------:R-:W-:Y:S01]  /*8fe0*/  BSSY.RECONVERGENT B0, `(.L_x_3550) ;  /* 0x0000013000007945 */ /* 0x000fe20003800200 */
[----:B0-----:R-:W-:-:S03]  /*8ff0*/  HFMA2 R0, -RZ, RZ, 0, 7.62939453125e-06 ;  /* 0x00000080ff007431 */ /* 0x001fc600000001ff */
        /* <DEDUP_REMOVED lines=15> */
.L_x_3552:
[----:B------:R-:W-:-:S04]  /*90f0*/  SHF.R.U32.HI R5, RZ, 0x18, R5 ;  /* 0x00000018ff057819 */ /* 0x000fc80000011605 */
[----:B------:R-:W-:-:S07]  /*9100*/  LOP3.LUT R0, R0, 0x80, R5, 0xf8, !PT ;  /* 0x0000008000007812 */ /* 0x000fce00078ef805 */
.L_x_3551:
[----:B------:R-:W-:Y:S05]  /*9110*/  BSYNC.RECONVERGENT B0 ;  /* 0x0000000000007941 */ /* 0x000fea0003800200 */
.L_x_3550:
[----:B------:R0:W-:Y:S01]  /*9120*/  STG.E.U8 desc[UR36][R2.64], R0 ;  /* 0x0000000002007986 */ /* 0x0001e2000c101124 */
[----:B------:R-:W-:Y:S05]  /*9130*/  BRA `(.L_x_3536) ;  /* 0x0000000400b07947 */ /* 0x000fea0003800000 */
.L_x_3544:
        /* <DEDUP_REMOVED lines=22> */
.L_x_3554:
[----:B-1----:R-:W-:-:S06]  /*92a0*/  IMAD.U32 R5, R5, 0x10000, RZ ;  /* 0x0001000005057824 */ /* 0x002fcc00078e00ff */
[----:B------:R-:W1:Y:S02]  /*92b0*/  F2I.U64.TRUNC R4, R5 ;  /* 0x0000000500047311 */ /* 0x000e64000020d800 */
[----:B-1----:R1:W-:Y:S01]  /*92c0*/  STG.E.64 desc[UR36][R2.64], R4 ;  /* 0x0000000402007986 */ /* 0x0023e2000c101b24 */
[----:B------:R-:W-:Y:S05]  /*92d0*/  BRA `(.L_x_3536) ;  /* 0x0000000400487947 */ /* 0x000fea0003800000 */
.L_x_3553:
[----:B-1----:R-:W-:-:S06]  /*92e0*/  IMAD.U32 R5, R5, 0x10000, RZ ;  /* 0x0001000005057824 */ /* 0x002fcc00078e00ff */
[----:B------:R-:W1:Y:S02]  /*92f0*/  F2I.FTZ.U32.TRUNC.NTZ R5, R5 ;  /* 0x0000000500057305 */ /* 0x000e64000021f000 */
[----:B-1----:R1:W-:Y:S01]  /*9300*/  STG.E desc[UR36][R2.64], R5 ;  /* 0x0000000502007986 */ /* 0x0023e2000c101924 */
[----:B------:R-:W-:Y:S05]  /*9310*/  BRA `(.L_x_3536) ;  /* 0x0000000400387947 */ /* 0x000fea0003800000 */
.L_x_3543:
        /* <DEDUP_REMOVED lines=11> */
.L_x_3556:
[----:B-1----:R-:W-:Y:S01]  /*93d0*/  IMAD.U32 R5, R5, 0x10000, RZ ;  /* 0x0001000005057824 */ /* 0x002fe200078e00ff */
[----:B------:R-:W-:-:S03]  /*93e0*/  CS2R R6, SRZ ;  /* 0x0000000000067805 */ /* 0x000fc6000001ff00 */
[----:B------:R-:W-:-:S06]  /*93f0*/  FMUL.FTZ R5, R5, 1 ;  /* 0x3f80000005057820 */ /* 0x000fcc0000410000 */
[----:B------:R-:W1:Y:S02]  /*9400*/  F2F.F64.F32 R4, R5 ;  /* 0x0000000500047310 */ /* 0x000e640000201800 */
[----:B-1----:R1:W-:Y:S01]  /*9410*/  STG.E.128 desc[UR36][R2.64], R4 ;  /* 0x0000000402007986 */ /* 0x0023e2000c101d24 */
[----:B------:R-:W-:Y:S05]  /*9420*/  BRA `(.L_x_3536) ;  /* 0x0000000000f47947 */ /* 0x000fea0003800000 */
.L_x_3555:
[----:B------:R-:W-:-:S09]  /*9430*/  UISETP.NE.AND UP0, UPT, UR4, 0xf, UPT ;  /* 0x0000000f0400788c */ /* 0x000fd2000bf05270 */
[----:B------:R-:W-:Y:S05]  /*9440*/  BRA.U !UP0, `(.L_x_3557) ;  /* 0x0000000108e87547 */ /* 0x000fea000b800000 */
[----:B------:R-:W-:-:S09]  /*9450*/  UISETP.NE.AND UP0, UPT, UR4, 0x17, UPT ;  /* 0x000000170400788c */ /* 0x000fd2000bf05270 */
[----:B------:R-:W-:Y:S05]  /*9460*/  BRA.U !UP0, `(.L_x_3558) ;  /* 0x0000000108907547 */ /* 0x000fea000b800000 */
[----:B------:R-:W-:-:S09]  /*9470*/  UISETP.NE.AND UP0, UPT, UR4, 0x18, UPT ;  /* 0x000000180400788c */ /* 0x000fd2000bf05270 */
[----:B------:R-:W-:Y:S05]  /*9480*/  BRA.U !UP0, `(.L_x_3559) ;  /* 0x0000000108447547 */ /* 0x000fea000b800000 */
.L_x_3535:
        /* <DEDUP_REMOVED lines=8> */
[----:B0-----:R-:W-:Y:S01]  /*9510*/  IMAD.U32 R4, RZ, RZ, UR4 ;  /* 0x00000004ff047e24 */ /* 0x001fe2000f8e00ff */
[----:B-1----:R-:W-:Y:S01]  /*9520*/  MOV R5, UR5 ;  /* 0x0000000500057c02 */ /* 0x002fe20008000f00 */
[----:B----4-:R-:W-:-:S02]  /*9530*/  IMAD.U32 R6, RZ, RZ, UR6 ;  /* 0x00000006ff067e24 */ /* 0x010fc4000f8e00ff */
[----:B------:R-:W-:Y:S01]  /*9540*/  IMAD.U32 R7, RZ, RZ, UR7 ;  /* 0x00000007ff077e24 */ /* 0x000fe2000f8e00ff */
[----:B-----5:R-:W-:Y:S01]  /*9550*/  MOV R10, UR8 ;  /* 0x00000008000a7c02 */ /* 0x020fe20008000f00 */
[----:B--2---:R-:W-:-:S07]  /*9560*/  IMAD.U32 R11, RZ, RZ, UR9 ;  /* 0x00000009ff0b7e24 */ /* 0x004fce000f8e00ff */
[----:B------:R-:W-:-:S07]  /*9570*/  LEPC R20, `(.L_x_3560) ;  /* 0x000000001014794e */ /* 0x000fce0000000000 */
[----:B---3--:R-:W-:Y:S05]  /*9580*/  CALL.ABS.NOINC R2 ;  /* 0x0000000002007343 */ /* 0x008fea0003c00000 */
.L_x_3560:
[----:B------:R-:W-:Y:S05]  /*9590*/  BRA `(.L_x_3536) ;  /* 0x0000000000987947 */ /* 0x000fea0003800000 */
.L_x_3559:
[----:B-1----:R-:W-:Y:S01]  /*95a0*/  IMAD.U32 R7, R5, 0x10000, RZ ;  /* 0x0001000005077824 */ /* 0x002fe200078e00ff */
[----:B------:R-:W-:Y:S01]  /*95b0*/  BSSY.RECONVERGENT B0, `(.L_x_3561) ;  /* 0x000000c000007945 */ /* 0x000fe20003800200 */
[----:B0-----:R-:W-:-:S03]  /*95c0*/  MOV R0, 0x7f ;  /* 0x0000007f00007802 */ /* 0x001fc60000000f00 */
        /* <DEDUP_REMOVED lines=10> */
.L_x_3562:
[----:B------:R-:W-:Y:S05]  /*9670*/  BSYNC.RECONVERGENT B0 ;  /* 0x0000000000007941 */ /* 0x000fea0003800200 */
.L_x_3561:
[----:B------:R-:W-:-:S05]  /*9680*/  LOP3.LUT R5, R0, 0x80, R5, 0xf8, !PT ;  /* 0x0000008000057812 */ /* 0x000fca00078ef805 */
[----:B------:R0:W-:Y:S01]  /*9690*/  STG.E.U8 desc[UR36][R2.64], R5 ;  /* 0x0000000502007986 */ /* 0x0001e2000c101124 */
[----:B------:R-:W-:Y:S05]  /*96a0*/  BRA `(.L_x_3536) ;  /* 0x0000000000547947 */ /* 0x000fea0003800000 */
.L_x_3558:
[----:B-1----:R-:W-:Y:S01]  /*96b0*/  IMAD.U32 R5, R5, 0x10000, RZ ;  /* 0x0001000005057824 */ /* 0x002fe200078e00ff */
[----:B------:R-:W-:Y:S04]  /*96c0*/  BSSY.RECONVERGENT B0, `(.L_x_3563) ;  /* 0x000000e000007945 */ /* 0x000fe80003800200 */
        /* <DEDUP_REMOVED lines=10> */
.L_x_3564:
[----:B0-----:R-:W-:Y:S01]  /*9770*/  IMAD.MOV.U32 R0, RZ, RZ, 0x7f ;  /* 0x0000007fff007424 */ /* 0x001fe200078e00ff */
[----:B------:R-:W-:-:S04]  /*9780*/  ISETP.GT.U32.AND P0, PT, R4, 0x7f800000, PT ;  /* 0x7f8000000400780c */ /* 0x000fc80003f04070 */
[----:B------:R-:W-:-:S09]  /*9790*/  SEL R0, R0, 0x7c, P0 ;  /* 0x0000007c00007807 */ /* 0x000fd20000000000 */
.L_x_3565:
[----:B------:R-:W-:Y:S05]  /*97a0*/  BSYNC.RECONVERGENT B0 ;  /* 0x0000000000007941 */ /* 0x000fea0003800200 */
.L_x_3563:
[----:B------:R-:W-:-:S04]  /*97b0*/  SHF.R.U32.HI R5, RZ, 0x18, R5 ;  /* 0x00000018ff057819 */ /* 0x000fc80000011605 */
[----:B------:R-:W-:-:S05]  /*97c0*/  LOP3.LUT R5, R0, 0x80, R5, 0xf8, !PT ;  /* 0x0000008000057812 */ /* 0x000fca00078ef805 */
[----:B------:R0:W-:Y:S01]  /*97d0*/  STG.E.U8 desc[UR36][R2.64], R5 ;  /* 0x0000000502007986 */ /* 0x0001e2000c101124 */
[----:B------:R-:W-:Y:S05]  /*97e0*/  BRA `(.L_x_3536) ;  /* 0x0000000000047947 */ /* 0x000fea0003800000 */
.L_x_3557:
[----:B-1----:R1:W-:Y:S02]  /*97f0*/  STG.E.U16 desc[UR36][R2.64], R5 ;  /* 0x0000000502007986 */ /* 0x0023e4000c101524 */
.L_x_3536:
[----:B------:R-:W-:-:S07]  /*9800*/  IADD3 R17, PT, PT, R17, 0x80, RZ ;  /* 0x0000008011117810 */ /* 0x000fce0007ffe0ff */
.L_x_3496:
[----:B------:R-:W-:Y:S05]  /*9810*/  BSYNC.RECONVERGENT B6 ;  /* 0x0000000000067941 */ /* 0x000fea0003800200 */
.L_x_3495:
[----:B------:R-:W5:Y:S02]  /*9820*/  LDCU UR4, c[0x0][0x380] ;  /* 0x00007000ff0477ac */ /* 0x000f640008000800 */
[----:B-----5:R-:W-:-:S13]  /*9830*/  ISETP.GE.AND P0, PT, R17, UR4, PT ;  /* 0x0000000411007c0c */ /* 0x020fda000bf06270 */
[----:B------:R-:W-:Y:S05]  /*9840*/  @P0 EXIT ;  /* 0x000000000000094d */ /* 0x000fea0003800000 */
        /* <DEDUP_REMOVED lines=303> */
.L_x_3566:
[----:B------:R-:W0:Y:S01]  /*ab40*/  LDCU.128 UR8, c[0x0][0x580] ;  /* 0x0000b000ff0877ac */ /* 0x000e220008000c00 */
        /* <DEDUP_REMOVED lines=19> */
.L_x_3570:
[----:B------:R-:W2:Y:S02]  /*ac80*/  LDG.E.U8 R2, desc[UR36][R2.64] ;  /* 0x0000002402027981 */ /* 0x000ea4000c1e1100 */
[----:B--2---:R-:W-:-:S04]  /*ac90*/  I2FP.F32.U32 R0, R2 ;  /* 0x0000000200007245 */ /* 0x004fc80000201000 */
[----:B------:R-:W-:Y:S01]  /*aca0*/  F2FP.BF16.F32.PACK_AB R0, RZ, R0 ;  /* 0x00000000ff00723e */ /* 0x000fe200000010ff */
[----:B------:R-:W-:Y:S06]  /*acb0*/  BRA `(.L_x_3572) ;  /* 0x0000000c00847947 */ /* 0x000fec0003800000 */
.L_x_3569:
        /* <DEDUP_REMOVED lines=10> */
.L_x_3574:
[----:B------:R-:W2:Y:S02]  /*ad60*/  LDG.E R2, desc[UR36][R2.64] ;  /* 0x0000002402027981 */ /* 0x000ea4000c1e1900 */
[----:B--2---:R-:W-:-:S04]  /*ad70*/  I2FP.F32.S32 R0, R2 ;  /* 0x0000000200007245 */ /* 0x004fc80000201400 */
[----:B------:R-:W-:Y:S01]  /*ad80*/  F2FP.BF16.F32.PACK_AB R0, RZ, R0 ;  /* 0x00000000ff00723e */ /* 0x000fe200000010ff */
[----:B------:R-:W-:Y:S06]  /*ad90*/  BRA `(.L_x_3572) ;  /* 0x0000000c004c7947 */ /* 0x000fec0003800000 */
.L_x_3573:
[----:B------:R-:W2:Y:S02]  /*ada0*/  LDG.E.U16 R2, desc[UR36][R2.64] ;  /* 0x0000002402027981 */ /* 0x000ea4000c1e1500 */
[----:B--2---:R-:W0:Y:S02]  /*adb0*/  I2F.S16 R0, R2 ;  /* 0x0000000200007306 */ /* 0x004e240000101400 */
[----:B0-----:R-:W-:Y:S01]  /*adc0*/  F2FP.BF16.F32.PACK_AB R0, RZ, R0 ;  /* 0x00000000ff00723e */ /* 0x001fe200000010ff */
[----:B------:R-:W-:Y:S06]  /*add0*/  BRA `(.L_x_3572) ;  /* 0x0000000c003c7947 */ /* 0x000fec0003800000 */
.L_x_3568:
        /* <DEDUP_REMOVED lines=9> */
.L_x_3576:
[----:B------:R-:W2:Y:S02]  /*ae70*/  LDG.E.U16 R0, desc[UR36][R2.64] ;  /* 0x0000002402007981 */ /* 0x000ea4000c1e1500 */
[----:B--2---:R-:W-:-:S05]  /*ae80*/  HADD2.F32 R0, -RZ, R0.H0_H0 ;  /* 0x20000000ff007230 */ /* 0x004fca0000004100 */
[----:B------:R-:W-:Y:S01]  /*ae90*/  F2FP.BF16.F32.PACK_AB R0, RZ, R0 ;  /* 0x00000000ff00723e */ /* 0x000fe200000010ff */
[----:B------:R-:W-:Y:S06]  /*aea0*/  BRA `(.L_x_3572) ;  /* 0x0000000c00087947 */ /* 0x000fec0003800000 */
.L_x_3575:
        /* <DEDUP_REMOVED lines=9> */
.L_x_3578:
[----:B------:R-:W2:Y:S02]  /*af40*/  LDG.E.U16 R2, desc[UR36][R2.64] ;  /* 0x0000002402027981 */ /* 0x000ea4000c1e1500 */
[----:B--2---:R-:W-:-:S05]  /*af50*/  HADD2.F32 R0, -RZ, R2.H0_H0 ;  /* 0x20000002ff007230 */ /* 0x004fca0000004100 */
[----:B------:R-:W-:Y:S01]  /*af60*/  F2FP.BF16.F32.PACK_AB R0, RZ, R0 ;  /* 0x00000000ff00723e */ /* 0x000fe200000010ff */
[----:B------:R-:W-:Y:S06]  /*af70*/  BRA `(.L_x_3572) ;  /* 0x0000000800d47947 */ /* 0x000fec0003800000 */
.L_x_3577:
        /* <DEDUP_REMOVED lines=8> */
.L_x_3567:
        /* <DEDUP_REMOVED lines=13> */
.L_x_3581:
        /* <DEDUP_REMOVED lines=8> */
.L_x_3580:
        /* <DEDUP_REMOVED lines=27> */
.L_x_3583:
        /* <DEDUP_REMOVED lines=13> */
.L_x_3582:
[----:B------:R0:W5:Y:S01]  /*b3d0*/  LDG.E.U16 R0, desc[UR36][R2.64] ;  /* 0x0000002402007981 */ /* 0x000162000c1e1500 */
[----:B------:R-:W-:Y:S05]  /*b3e0*/  BRA `(.L_x_3572) ;  /* 0x0000000400b87947 */ /* 0x000fea0003800000 */
.L_x_3579:
        /* <DEDUP_REMOVED lines=12> */
.L_x_3586:
        /* <DEDUP_REMOVED lines=21> */
.L_x_3590:
[----:B------:R-:W-:Y:S05]  /*b600*/  BSYNC.RECONVERGENT B1 ;  /* 0x0000000000017941 */ /* 0x000fea0003800200 */
.L_x_3589:
[----:B------:R-:W-:Y:S01]  /*b610*/  IMAD.SHL.U32 R0, R0, 0x100000, RZ ;  /* 0x0010000000007824 */ /* 0x000fe200078e00ff */
[----:B------:R-:W-:-:S04]  /*b620*/  LEA R2, R2, 0x3b800000, 0x17 ;  /* 0x3b80000002027811 */ /* 0x000fc800078eb8ff */
[----:B------:R-:W-:-:S07]  /*b630*/  LOP3.LUT R0, R2, R0, R7, 0xfe, !PT ;  /* 0x0000000002007212 */ /* 0x000fce00078efe07 */
.L_x_3588:
[----:B------:R-:W-:Y:S05]  /*b640*/  BSYNC.RECONVERGENT B0 ;  /* 0x0000000000007941 */ /* 0x000fea0003800200 */
.L_x_3587:
[----:B------:R-:W-:Y:S01]  /*b650*/  F2FP.BF16.F32.PACK_AB R0, RZ, R0 ;  /* 0x00000000ff00723e */ /* 0x000fe200000010ff */
[----:B------:R-:W-:Y:S06]  /*b660*/  BRA `(.L_x_3572) ;  /* 0x0000000400187947 */ /* 0x000fec0003800000 */
.L_x_3585:
        /* <DEDUP_REMOVED lines=21> */
.L_x_3594:
[----:B------:R-:W-:Y:S05]  /*b7c0*/  BSYNC.RECONVERGENT B1 ;  /* 0x0000000000017941 */ /* 0x000fea0003800200 */
.L_x_3593:
[----:B------:R-:W-:Y:S01]  /*b7d0*/  IMAD.SHL.U32 R0, R0, 0x200000, RZ ;  /* 0x0020000000007824 */ /* 0x000fe200078e00ff */
[----:B------:R-:W-:-:S04]  /*b7e0*/  LEA R2, R2, 0x37800000, 0x17 ;  /* 0x3780000002027811 */ /* 0x000fc800078eb8ff */
[----:B------:R-:W-:-:S07]  /*b7f0*/  LOP3.LUT R0, R2, R0, R7, 0xfe, !PT ;  /* 0x0000000002007212 */ /* 0x000fce00078efe07 */
.L_x_3592:
[----:B------:R-:W-:Y:S05]  /*b800*/  BSYNC.RECONVERGENT B0 ;  /* 0x0000000000007941 */ /* 0x000fea0003800200 */
.L_x_3591:
[----:B------:R-:W-:Y:S01]  /*b810*/  F2FP.BF16.F32.PACK_AB R0, RZ, R0 ;  /* 0x00000000ff00723e */ /* 0x000fe200000010ff */
[----:B------:R-:W-:Y:S06]  /*b820*/  BRA `(.L_x_3572) ;  /* 0x0000000000a87947 */ /* 0x000fec0003800000 */
.L_x_3584:
        /* <DEDUP_REMOVED lines=14> */
.L_x_3598:
[----:B------:R-:W-:Y:S05]  /*b910*/  BSYNC.RECONVERGENT B0 ;  /* 0x0000000000007941 */ /* 0x000fea0003800200 */
.L_x_3597:
[----:B------:R-:W-:Y:S01]  /*b920*/  F2FP.BF16.F32.PACK_AB R0, RZ, R0 ;  /* 0x00000000ff00723e */ /* 0x000fe200000010ff */
[----:B------:R-:W-:Y:S06]  /*b930*/  BRA `(.L_x_3572) ;  /* 0x0000000000647947 */ /* 0x000fec0003800000 */
.L_x_3571:
        /* <DEDUP_REMOVED lines=16> */
.L_x_3599:
[----:B------:R-:W-:Y:S01]  /*ba40*/  PRMT R0, RZ, 0x7610, R0 ;  /* 0x00007610ff007816 */ /* 0x000fe20000000000 */
[----:B------:R-:W-:Y:S06]  /*ba50*/  BRA `(.L_x_3572) ;  /* 0x00000000001c7947 */ /* 0x000fec0003800000 */
.L_x_3596:
[----:B------:R-:W2:Y:S02]  /*ba60*/  LDG.E.64 R2, desc[UR36][R2.64] ;  /* 0x0000002402027981 */ /* 0x000ea4000c1e1b00 */
[----:B--2---:R-:W0:Y:S02]  /*ba70*/  I2F.U64 R0, R2 ;  /* 0x0000000200007312 */ /* 0x004e240000301000 */
[----:B0-----:R-:W-:Y:S01]  /*ba80*/  F2FP.BF16.F32.PACK_AB R0, RZ, R0 ;  /* 0x00000000ff00723e */ /* 0x001fe200000010ff */
[----:B------:R-:W-:Y:S06]  /*ba90*/  BRA `(.L_x_3572) ;  /* 0x00000000000c7947 */ /* 0x000fec0003800000 */
.L_x_3595:
[----:B------:R-:W2:Y:S02]  /*baa0*/  LDG.E R2, desc[UR36][R2.64] ;  /* 0x0000002402027981 */ /* 0x000ea4000c1e1900 */
[----:B--2---:R-:W-:-:S04]  /*bab0*/  I2FP.F32.U32 R0, R2 ;  /* 0x0000000200007245 */ /* 0x004fc80000201000 */
[----:B------:R-:W-:-:S07]  /*bac0*/  F2FP.BF16.F32.PACK_AB R0, RZ, R0 ;  /* 0x00000000ff00723e */ /* 0x000fce00000010ff */
.L_x_3572:
[----:B------:R-:W1:Y:S01]  /*bad0*/  LDCU UR4, c[0x0][0x590] ;  /* 0x0000b200ff0477ac */ /* 0x000e620008000800 */
[----:B-----5:R-:W-:Y:S01]  /*bae0*/  IMAD.U32 R0, R0, 0x10000, RZ ;  /* 0x0001000000007824 */ /* 0x020fe200078e00ff */
[----:B------:R-:W2:Y:S03]  /*baf0*/  LDCU UR5, c[0x0][0x59c] ;  /* 0x0000b380ff0577ac */ /* 0x000ea60008000800 */
[----:B------:R-:W-:-:S05]  /*bb00*/  FADD.FTZ R0, R0, 3 ;  /* 0x4040000000007421 */ /* 0x000fca0000010000 */
[----:B-1----:R-:W-:-:S04]  /*bb10*/  FSETP.GEU.FTZ.AND P0, PT, R0, UR4, PT ;  /* 0x0000000400007c0b */ /* 0x002fc8000bf1e000 */
[----:B------:R-:W-:Y:S01]  /*bb20*/  FSEL R0, R0, UR4, P0 ;  /* 0x0000000400007c08 */ /* 0x000fe20008000000 */
[----:B------:R-:W-:-:S03]  /*bb30*/  UPRMT UR4, UR41, 0x9910, URZ ;  /* 0x0000991029047896 */ /* 0x000fc600080000ff */
[----:B--2---:R-:W-:Y:S01]  /*bb40*/  FSETP.GT.FTZ.AND P0, PT, R0, UR5, PT ;  /* 0x0000000500007c0b */ /* 0x004fe2000bf14000 */
[----:B------:R-:W-:-:S03]  /*bb50*/  UISETP.GT.AND UP0, UPT, UR4, 0x9, UPT ;  /* 0x000000090400788c */ /* 0x000fc6000bf04270 */
[----:B------:R-:W-:-:S05]  /*bb60*/  FSEL R0, R0, UR5, !P0 ;  /* 0x0000000500007c08 */ /* 0x000fca000c000000 */
[----:B------:R-:W-:-:S04]  /*bb70*/  FMUL.FTZ R0, R0, 0.16666667163372039795 ;  /* 0x3e2aaaab00007820 */ /* 0x000fc80000410000 */
[----:B0-----:R0:W1:Y:S01]  /*bb80*/  F2F.BF16.F32 R3, R0 ;  /* 0x0000000000037304 */ /* 0x0010620000202000 */
        /* <DEDUP_REMOVED lines=9> */
[----:B01----:R-:W-:-:S04]  /*bc20*/  SHF.L.U32 R0, R3, 0x10, RZ ;  /* 0x0000001003007819 */ /* 0x003fc800000006ff */
[----:B------:R-:W0:Y:S02]  /*bc30*/  F2I.FTZ.TRUNC.NTZ R3, R0 ;  /* 0x0000000000037305 */ /* 0x000e24000021f100 */
[----:B0-----:R-:W-:Y:S01]  /*bc40*/  STG.E.U8 desc[UR36][R16.64], R3 ;  /* 0x0000000310007986 */ /* 0x001fe2000c101124 */
[----:B------:R-:W-:Y:S05]  /*bc50*/  EXIT ;  /* 0x000000000000794d */ /* 0x000fea0003800000 */
.L_x_3603:
[----:B-1----:R-:W-:-:S06]  /*bc60*/  IMAD.U32 R3, R3, 0x10000, RZ ;  /* 0x0001000003037824 */ /* 0x002fcc00078e00ff */
[----:B------:R-:W1:Y:S02]  /*bc70*/  F2I.S64.TRUNC R2, R3 ;  /* 0x0000000300027311 */ /* 0x000e64000020d900 */
[----:B-1----:R-:W-:Y:S01]  /*bc80*/  STG.E.U8 desc[UR36][R16.64], R2 ;  /* 0x0000000210007986 */ /* 0x002fe2000c101124 */
[----:B------:R-:W-:Y:S05]  /*bc90*/  EXIT ;  /* 0x000000000000794d */ /* 0x000fea0003800000 */
.L_x_3602:
        /* <DEDUP_REMOVED lines=8> */
[----:B-1----:R-:W-:Y:S01]  /*bd20*/  STG.E.64 desc[UR36][R16.64], R2 ;  /* 0x0000000210007986 */ /* 0x002fe2000c101b24 */
[----:B------:R-:W-:Y:S05]  /*bd30*/  EXIT ;  /* 0x000000000000794d */ /* 0x000fea0003800000 */
.L_x_3606:
[----:B-1----:R-:W-:-:S06]  /*bd40*/  SHF.L.U32 R3, R3, 0x10, RZ ;  /* 0x0000001003037819 */ /* 0x002fcc00000006ff */
[----:B------:R-:W1:Y:S02]  /*bd50*/  F2I.FTZ.TRUNC.NTZ R3, R3 ;  /* 0x0000000300037305 */ /* 0x000e64000021f100 */
[----:B-1----:R-:W-:Y:S01]  /*bd60*/  STG.E desc[UR36][R16.64], R3 ;  /* 0x0000000310007986 */ /* 0x002fe2000c101924 */
[----:B------:R-:W-:Y:S05]  /*bd70*/  EXIT ;  /* 0x000000000000794d */ /* 0x000fea0003800000 */
.L_x_3605:
[----:B-1----:R-:W-:-:S06]  /*bd80*/  IMAD.U32 R3, R3, 0x10000, RZ ;  /* 0x0001000003037824 */ /* 0x002fcc00078e00ff */
[----:B------:R-:W1:Y:S02]  /*bd90*/  F2I.FTZ.TRUNC.NTZ R3, R3 ;  /* 0x0000000300037305 */ /* 0x000e64000021f100 */
[----:B-1----:R-:W-:Y:S01]  /*bda0*/  STG.E.U16 desc[UR36][R16.64], R3 ;  /* 0x0000000310007986 */ /* 0x002fe2000c101524 */
[----:B------:R-:W-:Y:S05]  /*bdb0*/  EXIT ;  /* 0x000000000000794d */ /* 0x000fea0003800000 */
.L_x_3601:
        /* <DEDUP_REMOVED lines=9> */
.L_x_3608:
[----:B01----:R-:W-:-:S04]  /*be50*/  SHF.L.U32 R0, R3, 0x10, RZ ;  /* 0x0000001003007819 */ /* 0x003fc800000006ff */
[----:B------:R-:W-:-:S05]  /*be60*/  F2FP.F16.F32.PACK_AB R0, RZ, R0 ;  /* 0x00000000ff00723e */ /* 0x000fca00000000ff */
[----:B------:R-:W-:Y:S01]  /*be70*/  STG.E.U16 desc[UR36][R16.64], R0 ;  /* 0x0000000010007986 */ /* 0x000fe2000c101524 */
[----:B------:R-:W-:Y:S05]  /*be80*/  EXIT ;  /* 0x000000000000794d */ /* 0x000fea0003800000 */
.L_x_3607:
        /* <DEDUP_REMOVED lines=8> */
[----:B------:R-:W-:Y:S01]  /*bf10*/  STG.E.64 desc[UR36][R16.64], R2 ;  /* 0x0000000210007986 */ /* 0x000fe2000c101b24 */
[----:B------:R-:W-:Y:S05]  /*bf20*/  EXIT ;  /* 0x000000000000794d */ /* 0x000fea0003800000 */
.L_x_3610:
[----:B-1----:R-:W-:-:S04]  /*bf30*/  SHF.L.U32 R3, R3, 0x10, RZ ;  /* 0x0000001003037819 */ /* 0x002fc800000006ff */
[----:B------:R-:W-:-:S04]  /*bf40*/  F2FP.F16.F32.PACK_AB R3, RZ, R3 ;  /* 0x00000003ff03723e */ /* 0x000fc800000000ff */
[----:B------:R-:W-:-:S05]  /*bf50*/  PRMT R3, R3, 0x5410, RZ ;  /* 0x0000541003037816 */ /* 0x000fca00000000ff */
[----:B------:R-:W-:Y:S01]  /*bf60*/  STG.E desc[UR36][R16.64], R3 ;  /* 0x0000000310007986 */ /* 0x000fe2000c101924 */
[----:B------:R-:W-:Y:S05]  /*bf70*/  EXIT ;  /* 0x000000000000794d */ /* 0x000fea0003800000 */
.L_x_3609:
[----:B-1----:R-:W-:-:S04]  /*bf80*/  IMAD.U32 R2, R3, 0x10000, RZ ;  /* 0x0001000003027824 */ /* 0x002fc800078e00ff */
[----:B------:R-:W-:-:S06]  /*bf90*/  FMUL.FTZ R2, R2, 1 ;  /* 0x3f80000002027820 */ /* 0x000fcc0000410000 */
[----:B------:R-:W1:Y:S02]  /*bfa0*/  F2F.F64.F32 R2, R2 ;  /* 0x0000000200027310 */ /* 0x000e640000201800 */
[----:B-1----:R-:W-:Y:S01]  /*bfb0*/  STG.E.64 desc[UR36][R16.64], R2 ;  /* 0x0000000210007986 */ /* 0x002fe2000c101b24 */
[----:B------:R-:W-:Y:S05]  /*bfc0*/  EXIT ;  /* 0x000000000000794d */ /* 0x000fea0003800000 */
.L_x_3600:
        /* <DEDUP_REMOVED lines=12> */
[----:B-1----:R-:W-:Y:S01]  /*c090*/  STG.E.U16 desc[UR36][R16.64], R3 ;  /* 0x0000000310007986 */ /* 0x002fe2000c101524 */
[----:B------:R-:W-:Y:S05]  /*c0a0*/  EXIT ;  /* 0x000000000000794d */ /* 0x000fea0003800000 */
.L_x_3614:
[----:B-1----:R-:W-:Y:S01]  /*c0b0*/  SHF.L.U32 R3, R3, 0x10, RZ ;  /* 0x0000001003037819 */ /* 0x002fe200000006ff */
[----:B------:R-:W-:Y:S01]  /*c0c0*/  BSSY.RECONVERGENT B0, `(.L_x_3615) ;  /* 0x0000013000007945 */ /* 0x000fe20003800200 */
[----:B------:R-:W-:Y:S02]  /*c0d0*/  IMAD.MOV.U32 R8, RZ, RZ, 0x80 ;  /* 0x00000080ff087424 */ /* 0x000fe400078e00ff */
[----:B------:R-:W-:-:S04]  /*c0e0*/  LOP3.LUT R2, R3, 0x7fffffff, RZ, 0xc0, !PT ;  /* 0x7fffffff03027812 */ /* 0x000fc800078ec0ff */
[----:B------:R-:W-:-:S13]  /*c0f0*/  ISETP.GT.U32.AND P0, PT, R2, 0x437fffff, PT ;  /* 0x437fffff0200780c */ /* 0x000fda0003f04070 */
[----:B------:R-:W-:Y:S05]  /*c100*/  @P0 BRA `(.L_x_3616) ;  /* 0x0000000000380947 */ /* 0x000fea0003800000 */
[----:B------:R-:W-:-:S13]  /*c110*/  ISETP.GE.U32.AND P0, PT, R2, 0x3c000000, PT ;  /* 0x3c0000000200780c */ /* 0x000fda0003f06070 */
[----:B0-----:R-:W-:-:S04]  /*c120*/  @P0 SHF.R.U32.HI R0, RZ, 0x14, R3 ;  /* 0x00000014ff000819 */ /* 0x001fc80000011603 */
        /* <DEDUP_REMOVED lines=9> */
.L_x_3617:
[----:B------:R-:W-:-:S04]  /*c1c0*/  SHF.R.U32.HI R3, RZ, 0x18, R3 ;  /* 0x00000018ff037819 */ /* 0x000fc80000011603 */
[----:B------:R-:W-:-:S04]  /*c1d0*/  LOP3.LUT R0, R0, 0x80, R3, 0xf8, !PT ;  /* 0x0000008000007812 */ /* 0x000fc800078ef803 */
[----:B------:R-:W-:-:S07]  /*c1e0*/  PRMT R8, R0, 0x7610, R8 ;  /* 0x0000761000087816 */ /* 0x000fce0000000008 */
.L_x_3616:
[----:B------:R-:W-:Y:S05]  /*c1f0*/  BSYNC.RECONVERGENT B0 ;  /* 0x0000000000007941 */ /* 0x000fea0003800200 */
.L_x_3615:
[----:B------:R-:W-:Y:S01]  /*c200*/  STG.E.U8 desc[UR36][R16.64], R8 ;  /* 0x0000000810007986 */ /* 0x000fe2000c101124 */
[----:B------:R-:W-:Y:S05]  /*c210*/  EXIT ;  /* 0x000000000000794d */ /* 0x000fea0003800000 */
.L_x_3613:
[----:B-1----:R-:W-:Y:S01]  /*c220*/  IMAD.U32 R3, R3, 0x10000, RZ ;  /* 0x0001000003037824 */ /* 0x002fe200078e00ff */
[----:B------:R-:W-:Y:S01]  /*c230*/  BSSY.RECONVERGENT B0, `(.L_x_3618) ;  /* 0x0000013000007945 */ /* 0x000fe20003800200 */
[----:B------:R-:W-:-:S03]  /*c240*/  MOV R8, 0x80 ;  /* 0x0000008000087802 */ /* 0x000fc60000000f00 */
        /* <DEDUP_REMOVED lines=14> */
.L_x_3620:
[----:B------:R-:W-:-:S04]  /*c330*/  SHF.R.U32.HI R3, RZ, 0x18, R3 ;  /* 0x00000018ff037819 */ /* 0x000fc80000011603 */
[----:B------:R-:W-:-:S04]  /*c340*/  LOP3.LUT R0, R0, 0x80, R3, 0xf8, !PT ;  /* 0x0000008000007812 */ /* 0x000fc800078ef803 */
[----:B------:R-:W-:-:S07]  /*c350*/  PRMT R8, R0, 0x7610, R8 ;  /* 0x0000761000087816 */ /* 0x000fce0000000008 */
.L_x_3619:
[----:B------:R-:W-:Y:S05]  /*c360*/  BSYNC.RECONVERGENT B0 ;  /* 0x0000000000007941 */ /* 0x000fea0003800200 */
.L_x_3618:
[----:B------:R-:W-:Y:S01]  /*c370*/  STG.E.U8 desc[UR36][R16.64], R8 ;  /* 0x0000000810007986 */ /* 0x000fe2000c101124 */
[----:B------:R-:W-:Y:S05]  /*c380*/  EXIT ;  /* 0x000000000000794d */ /* 0x000fea0003800000 */
.L_x_3612:
        /* <DEDUP_REMOVED lines=22> */
.L_x_3622:
[----:B-1----:R-:W-:-:S06]  /*c4f0*/  SHF.L.U32 R3, R3, 0x10, RZ ;  /* 0x0000001003037819 */ /* 0x002fcc00000006ff */
[----:B------:R-:W1:Y:S02]  /*c500*/  F2I.U64.TRUNC R2, R3 ;  /* 0x0000000300027311 */ /* 0x000e64000020d800 */
[----:B-1----:R-:W-:Y:S01]  /*c510*/  STG.E.64 desc[UR36][R16.64], R2 ;  /* 0x0000000210007986 */ /* 0x002fe2000c101b24 */
[----:B------:R-:W-:Y:S05]  /*c520*/  EXIT ;  /* 0x000000000000794d */ /* 0x000fea0003800000 */
.L_x_3621:
[----:B-1----:R-:W-:-:S06]  /*c530*/  IMAD.U32 R3, R3, 0x10000, RZ ;  /* 0x0001000003037824 */ /* 0x002fcc00078e00ff */
[----:B------:R-:W1:Y:S02]  /*c540*/  F2I.FTZ.U32.TRUNC.NTZ R3, R3 ;  /* 0x0000000300037305 */ /* 0x000e64000021f000 */
[----:B-1----:R-:W-:Y:S01]  /*c550*/  STG.E desc[UR36][R16.64], R3 ;  /* 0x0000000310007986 */ /* 0x002fe2000c101924 */
[----:B------:R-:W-:Y:S05]  /*c560*/  EXIT ;  /* 0x000000000000794d */ /* 0x000fea0003800000 */
.L_x_3611:
        /* <DEDUP_REMOVED lines=9> */
[----:B------:R-:W-:Y:S01]  /*c600*/  STG.E.U8 desc[UR36][R16.64], R3 ;  /* 0x0000000310007986 */ /* 0x000fe2000c101124 */
[----:B------:R-:W-:Y:S05]  /*c610*/  EXIT ;  /* 0x000000000000794d */ /* 0x000fea0003800000 */
.L_x_3624:
[----:B-1----:R-:W-:Y:S02]  /*c620*/  SHF.L.U32 R3, R3, 0x10, RZ ;  /* 0x0000001003037819 */ /* 0x002fe400000006ff */
[----:B------:R-:W-:-:S03]  /*c630*/  CS2R R6, SRZ ;  /* 0x0000000000067805 */ /* 0x000fc6000001ff00 */
[----:B------:R-:W-:-:S04]  /*c640*/  FMUL.FTZ R3, R3, 1 ;  /* 0x3f80000003037820 */ /* 0x000fc80000410000 */
[----:B------:R-:W1:Y:S02]  /*c650*/  F2F.F64.F32 R4, R3 ;  /* 0x0000000300047310 */ /* 0x000e640000201800 */
[----:B-1----:R-:W-:Y:S01]  /*c660*/  STG.E.128 desc[UR36][R16.64], R4 ;  /* 0x0000000410007986 */ /* 0x002fe2000c101d24 */
[----:B------:R-:W-:Y:S05]  /*c670*/  EXIT ;  /* 0x000000000000794d */ /* 0x000fea0003800000 */
.L_x_3623:
[----:B------:R-:W-:-:S09]  /*c680*/  UISETP.NE.AND UP0, UPT, UR4, 0xf, UPT ;  /* 0x0000000f0400788c */ /* 0x000fd2000bf05270 */
[----:B------:R-:W-:Y:S05]  /*c690*/  BRA.U !UP0, `(.L_x_3625) ;  /* 0x0000000108e87547 */ /* 0x000fea000b800000 */
[----:B------:R-:W-:-:S09]  /*c6a0*/  UISETP.NE.AND UP0, UPT, UR4, 0x17, UPT ;  /* 0x000000170400788c */ /* 0x000fd2000bf05270 */
[----:B------:R-:W-:Y:S05]  /*c6b0*/  BRA.U !UP0, `(.L_x_3626) ;  /* 0x0000000108907547 */ /* 0x000fea000b800000 */
[----:B------:R-:W-:-:S09]  /*c6c0*/  UISETP.NE.AND UP0, UPT, UR4, 0x18, UPT ;  /* 0x000000180400788c */ /* 0x000fd2000bf05270 */
[----:B------:R-:W-:Y:S05]  /*c6d0*/  BRA.U !UP0, `(.L_x_3627) ;  /* 0x0000000108447547 */ /* 0x000fea000b800000 */
.L_x_3604:
[----:B0-----:R-:W-:Y:S01]  /*c6e0*/  MOV R0, 0x0 ;  /* 0x0000000000007802 */ /* 0x001fe20000000f00 */
[----:B------:R-:W0:Y:S01]  /*c6f0*/  LDCU.64 UR4, c[0x4][0x128] ;  /* 0x01002500ff0477ac */ /* 0x000e220008000a00 */
[----:B------:R-:W-:Y:S02]  /*c700*/  HFMA2 R13, -RZ, RZ, 0, 0 ;  /* 0x00000000ff0d7431 */ /* 0x000fe400000001ff */
[----:B------:R-:W-:Y:S01]  /*c710*/  IMAD.MOV.U32 R8, RZ, RZ, 0x65 ;  /* 0x00000065ff087424 */ /* 0x000fe200078e00ff */
[----:B-1----:R1:W2:Y:S01]  /*c720*/  LDC.64 R2, c[0x4][R0] ;  /* 0x0100000000027b82 */ /* 0x0022a20000000a00 */
        /* <DEDUP_REMOVED lines=11> */
.L_x_3628:
[----:B------:R-:W-:Y:S05]  /*c7e0*/  EXIT ;  /* 0x000000000000794d */ /* 0x000fea0003800000 */
.L_x_3627:
        /* <DEDUP_REMOVED lines=13> */
.L_x_3630:
[----:B------:R-:W-:Y:S05]  /*c8c0*/  BSYNC.RECONVERGENT B0 ;  /* 0x0000000000007941 */ /* 0x000fea0003800200 */
.L_x_3629:
[----:B------:R-:W-:-:S05]  /*c8d0*/  LOP3.LUT R3, R0, 0x80, R3, 0xf8, !PT ;  /* 0x0000008000037812 */ /* 0x000fca00078ef803 */
[----:B------:R-:W-:Y:S01]  /*c8e0*/  STG.E.U8 desc[UR36][R16.64], R3 ;  /* 0x0000000310007986 */ /* 0x000fe2000c101124 */
[----:B------:R-:W-:Y:S05]  /*c8f0*/  EXIT ;  /* 0x000000000000794d */ /* 0x000fea0003800000 */
.L_x_3626:
        /* <DEDUP_REMOVED lines=12> */
.L_x_3632:
[----:B0-----:R-:W-:Y:S01]  /*c9c0*/  IMAD.MOV.U32 R0, RZ, RZ, 0x7f ;  /* 0x0000007fff007424 */ /* 0x001fe200078e00ff */
[----:B------:R-:W-:-:S04]  /*c9d0*/  ISETP.GT.U32.AND P0, PT, R2, 0x7f800000, PT ;  /* 0x7f8000000200780c */ /* 0x000fc80003f04070 */
[----:B------:R-:W-:-:S09]  /*c9e0*/  SEL R0, R0, 0x7c, P0 ;  /* 0x0000007c00007807 */ /* 0x000fd20000000000 */
.L_x_3633:
[----:B------:R-:W-:Y:S05]  /*c9f0*/  BSYNC.RECONVERGENT B0 ;  /* 0x0000000000007941 */ /* 0x000fea0003800200 */
.L_x_3631:
[----:B------:R-:W-:-:S04]  /*ca00*/  SHF.R.U32.HI R3, RZ, 0x18, R3 ;  /* 0x00000018ff037819 */ /* 0x000fc80000011603 */
[----:B------:R-:W-:-:S05]  /*ca10*/  LOP3.LUT R3, R0, 0x80, R3, 0xf8, !PT ;  /* 0x0000008000037812 */ /* 0x000fca00078ef803 */
[----:B------:R-:W-:Y:S01]  /*ca20*/  STG.E.U8 desc[UR36][R16.64], R3 ;  /* 0x0000000310007986 */ /* 0x000fe2000c101124 */
[----:B------:R-:W-:Y:S05]  /*ca30*/  EXIT ;  /* 0x000000000000794d */ /* 0x000fea0003800000 */
.L_x_3625:
[----:B-1----:R-:W-:Y:S01]  /*ca40*/  STG.E.U16 desc[UR36][R16.64], R3 ;  /* 0x0000000310007986 */ /* 0x002fe2000c101524 */
[----:B------:R-:W-:Y:S05]  /*ca50*/  EXIT ;  /* 0x000000000000794d */ /* 0x000fea0003800000 */
.L_x_3634:
        /* <DEDUP_REMOVED lines=10> */
.L_x_5929:


//--------------------- .text._ZN2at6native27unrolled_elementwise_kernelIZZZNS0_68_GLOBAL__N__08176361_30_ActivationHardsigmoidKernel_cu_1520ed90_310218hardsigmoid_kernelERNS_18TensorIteratorBaseEENKUlvE_clEvENKUlvE2_clEvEUlN3c108BFloat16EE_St5arrayIPcLm2EELi4E23TrivialOffsetCalculatorILi1EjESE_NS0_6memory12LoadWithCastILi1EEENSF_13StoreWithCastILi1EEEEEviT_T0_T2_T3_T4_T5_ --------------------------
	.section	.text._ZN2at6native27unrolled_elementwise_kernelIZZZNS0_68_GLOBAL__N__08176361_30_ActivationHardsigmoidKernel_cu_1520ed90_310218hardsigmoid_kernelERNS_18TensorIteratorBaseEENKUlvE_clEvENKUlvE2_clEvEUlN3c108BFloat16EE_St5arrayIPcLm2EELi4E23TrivialOffsetCalculatorILi1EjESE_NS0_6memory12LoadWithCastILi1EEENSF_13StoreWithCastILi1EEEEEviT_T0_T2_T3_T4_T5_,"ax",@progbits
	.align	128
        .global         _ZN2at6native27unrolled_elementwise_kernelIZZZNS0_68_GLOBAL__N__08176361_30_ActivationHardsigmoidKernel_cu_1520ed90_310218hardsigmoid_kernelERNS_18TensorIteratorBaseEENKUlvE_clEvENKUlvE2_clEvEUlN3c108BFloat16EE_St5arrayIPcLm2EELi4E23TrivialOffsetCalculatorILi1EjESE_NS0_6memory12LoadWithCastILi1EEENSF_13StoreWithCastILi1EEEEEviT_T0_T2_T3_T4_T5_
        .type           _ZN2at6native27unrolled_elementwise_kernelIZZZNS0_68_GLOBAL__N__08176361_30_ActivationHardsigmoidKernel_cu_1520ed90_310218hardsigmoid_kernelERNS_18TensorIteratorBaseEENKUlvE_clEvENKUlvE2_clEvEUlN3c108BFloat16EE_St5arrayIPcLm2EELi4E23TrivialOffsetCalculatorILi1EjESE_NS0_6memory12LoadWithCastILi1EEENSF_13StoreWithCastILi1EEEEEviT_T0_T2_T3_T4_T5_,@function
        .size           _ZN2at6native27unrolled_elementwise_kernelIZZZNS0_68_GLOBAL__N__08176361_30_ActivationHardsigmoidKernel_cu_1520ed90_310218hardsigmoid_kernelERNS_18TensorIteratorBaseEENKUlvE_clEvENKUlvE2_clEvEUlN3c108BFloat16EE_St5arrayIPcLm2EELi4E23TrivialOffsetCalculatorILi1EjESE_NS0_6memory12LoadWithCastILi1EEENSF_13StoreWithCastILi1EEEEEviT_T0_T2_T3_T4_T5_,(.L_x_5930 - _ZN2at6native27unrolled_elementwise_kernelIZZZNS0_68_GLOBAL__N__08176361_30_ActivationHardsigmoidKernel_cu_1520ed90_310218hardsigmoid_kernelERNS_18TensorIteratorBaseEENKUlvE_clEvENKUlvE2_clEvEUlN3c108BFloat16EE_St5arrayIPcLm2EELi4E23TrivialOffsetCalculatorILi1EjESE_NS0_6memory12LoadWithCastILi1EEENSF_13StoreWithCastILi1EEEEEviT_T0_T2_T3_T4_T5_)
        .other          _ZN2at6native27unrolled_elementwise_kernelIZZZNS0_68_GLOBAL__N__08176361_30_ActivationHardsigmoidKernel_cu_1520ed90_310218hardsigmoid_kernelERNS_18TensorIteratorBaseEENKUlvE_clEvENKUlvE2_clEvEUlN3c108BFloat16EE_St5arrayIPcLm2EELi4E23TrivialOffsetCalculatorILi1EjESE_NS0_6memory12LoadWithCastILi1EEENSF_13StoreWithCastILi1EEEEEviT_T0_T2_T3_T4_T5_,@"STO_CUDA_ENTRY STV_DEFAULT"
_ZN2at6native27unrolled_elementwise_kernelIZZZNS0_68_GLOBAL__N__08176361_30_ActivationHardsigmoidKernel_cu_1520ed90_310218hardsigmoid_kernelERNS_18TensorIteratorBaseEENKUlvE_clEvENKUlvE2_clEvEUlN3c108BFloat16EE_St5arrayIPcLm2EELi4E23TrivialOffsetCalculatorILi1EjESE_NS0_6memory12LoadWithCastILi1EEENSF_13StoreWithCastILi1EEEEEviT_T0_T2_T3_T4_T5_:
.text._ZN2at6native27unrolled_elementwise_kernelIZZZNS0_68_GLOBAL__N__08176361_30_ActivationHardsigmoidKernel_cu_1520ed90_310218hardsigmoid_kernelERNS_18TensorIteratorBaseEENKUlvE_clEvENKUlvE2_clEvEUlN3c108BFloat16EE_St5arrayIPcLm2EELi4E23TrivialOffsetCalculatorILi1EjESE_NS0_6memory12LoadWithCastILi1EEENSF_13StoreWithCastILi1EEEEEviT_T0_T2_T3_T4_T5_:
        /* <DEDUP_REMOVED lines=34> */
.L_x_3640:
[----:B------:R-:W2:Y:S02]  /*0220*/  LDG.E.U8 R4, desc[UR36][R4.64] ;  /* 0x0000002404047981 */ /* 0x000ea4000c1e1100 */
[----:B--2---:R-:W-:-:S04]  /*0230*/  I2FP.F32.U32 R0, R4 ;  /* 0x0000000400007245 */ /* 0x004fc80000201000 */
[----:B------:R-:W-:-:S04]  /*0240*/  F2FP.BF16.F32.PACK_AB R0, RZ, R0 ;  /* 0x00000000ff00723e */ /* 0x000fc800000010ff */
[----:B------:R-:W-:Y:S01]  /*0250*/  PRMT R19, R0, 0x7610, R19 ;  /* 0x0000761000137816 */ /* 0x000fe20000000013 */
[----:B------:R-:W-:Y:S06]  /*0260*/  BRA `(.L_x_3642) ;  /* 0x0000000c00c47947 */ /* 0x000fec0003800000 */
.L_x_3639:
        /* <DEDUP_REMOVED lines=11> */
.L_x_3644:
[----:B------:R-:W2:Y:S02]  /*0320*/  LDG.E R4, desc[UR36][R4.64] ;  /* 0x0000002404047981 */ /* 0x000ea4000c1e1900 */
[----:B--2---:R-:W-:-:S04]  /*0330*/  I2FP.F32.S32 R0, R4 ;  /* 0x0000000400007245 */ /* 0x004fc80000201400 */
[----:B------:R-:W-:-:S04]  /*0340*/  F2FP.BF16.F32.PACK_AB R0, RZ, R0 ;  /* 0x00000000ff00723e */ /* 0x000fc800000010ff */
[----:B------:R-:W-:Y:S01]  /*0350*/  PRMT R19, R0, 0x7610, R19 ;  /* 0x0000761000137816 */ /* 0x000fe20000000013 */
[----:B------:R-:W-:Y:S06]  /*0360*/  BRA `(.L_x_3642) ;  /* 0x0000000c00847947 */ /* 0x000fec0003800000 */
.L_x_3643:
[----:B------:R-:W2:Y:S02]  /*0370*/  LDG.E.U16 R4, desc[UR36][R4.64] ;  /* 0x0000002404047981 */ /* 0x000ea4000c1e1500 */
[----:B--2---:R-:W0:Y:S02]  /*0380*/  I2F.S16 R0, R4 ;  /* 0x0000000400007306 */ /* 0x004e240000101400 */
[----:B0-----:R-:W-:-:S04]  /*0390*/  F2FP.BF16.F32.PACK_AB R0, RZ, R0 ;  /* 0x00000000ff00723e */ /* 0x001fc800000010ff */
[----:B------:R-:W-:Y:S01]  /*03a0*/  PRMT R19, R0, 0x7610, R19 ;  /* 0x0000761000137816 */ /* 0x000fe20000000013 */
[----:B------:R-:W-:Y:S06]  /*03b0*/  BRA `(.L_x_3642) ;  /* 0x0000000c00707947 */ /* 0x000fec0003800000 */
.L_x_3638:
        /* <DEDUP_REMOVED lines=9> */
.L_x_3646:
[----:B------:R-:W2:Y:S02]  /*0450*/  LDG.E.U16 R0, desc[UR36][R4.64] ;  /* 0x0000002404007981 */ /* 0x000ea4000c1e1500 */
[----:B--2---:R-:W-:-:S05]  /*0460*/  HADD2.F32 R0, -RZ, R0.H0_H0 ;  /* 0x20000000ff007230 */ /* 0x004fca0000004100 */
[----:B------:R-:W-:-:S04]  /*0470*/  F2FP.BF16.F32.PACK_AB R0, RZ, R0 ;  /* 0x00000000ff00723e */ /* 0x000fc800000010ff */
[----:B------:R-:W-:Y:S01]  /*0480*/  PRMT R19, R0, 0x7610, R19 ;  /* 0x0000761000137816 */ /* 0x000fe20000000013 */
[----:B------:R-:W-:Y:S06]  /*0490*/  BRA `(.L_x_3642) ;  /* 0x0000000c00387947 */ /* 0x000fec0003800000 */
.L_x_3645:
        /* <DEDUP_REMOVED lines=9> */
.L_x_3648:
[----:B------:R-:W2:Y:S02]  /*0530*/  LDG.E.U16 R4, desc[UR36][R4.64] ;  /* 0x0000002404047981 */ /* 0x000ea4000c1e1500 */
[----:B--2---:R-:W-:-:S05]  /*0540*/  HADD2.F32 R0, -RZ, R4.H0_H0 ;  /* 0x20000004ff007230 */ /* 0x004fca0000004100 */
[----:B------:R-:W-:-:S04]  /*0550*/  F2FP.BF16.F32.PACK_AB R0, RZ, R0 ;  /* 0x00000000ff00723e */ /* 0x000fc800000010ff */
[----:B------:R-:W-:Y:S01]  /*0560*/  PRMT R19, R0, 0x7610, R19 ;  /* 0x0000761000137816 */ /* 0x000fe20000000013 */
[----:B------:R-:W-:Y:S06]  /*0570*/  BRA `(.L_x_3642) ;  /* 0x0000000c00007947 */ /* 0x000fec0003800000 */
.L_x_3647:
        /* <DEDUP_REMOVED lines=9> */
.L_x_3637:
        /* <DEDUP_REMOVED lines=14> */
.L_x_3651:
        /* <DEDUP_REMOVED lines=9> */
.L_x_3650:
        /* <DEDUP_REMOVED lines=27> */
.L_x_3653:
        /* <DEDUP_REMOVED lines=15> */
.L_x_3652:
[----:B------:R0:W5:Y:S01]  /*0a20*/  LDG.E.U16 R19, desc[UR36][R4.64] ;  /* 0x0000002404137981 */ /* 0x000162000c1e1500 */
[----:B------:R-:W-:Y:S05]  /*0a30*/  BRA `(.L_x_3642) ;  /* 0x0000000400d07947 */ /* 0x000fea0003800000 */
.L_x_3649:
        /* <DEDUP_REMOVED lines=13> */
.L_x_3656:
        /* <DEDUP_REMOVED lines=21> */
.L_x_3660:
[----:B------:R-:W-:Y:S05]  /*0c60*/  BSYNC.RECONVERGENT B1 ;  /* 0x0000000000017941 */ /* 0x000fea0003800200 */
.L_x_3659:
[----:B------:R-:W-:Y:S01]  /*0c70*/  IMAD.SHL.U32 R0, R0, 0x100000, RZ ;  /* 0x0010000000007824 */ /* 0x000fe200078e00ff */
[----:B------:R-:W-:-:S04]  /*0c80*/  LEA R3, R3, 0x3b800000, 0x17 ;  /* 0x3b80000003037811 */ /* 0x000fc800078eb8ff */
[----:B------:R-:W-:-:S07]  /*0c90*/  LOP3.LUT R0, R3, R0, R7, 0xfe, !PT ;  /* 0x0000000003007212 */ /* 0x000fce00078efe07 */
.L_x_3658:
[----:B------:R-:W-:Y:S05]  /*0ca0*/  BSYNC.RECONVERGENT B0 ;  /* 0x0000000000007941 */ /* 0x000fea0003800200 */
.L_x_3657:
[----:B------:R-:W-:-:S04]  /*0cb0*/  F2FP.BF16.F32.PACK_AB R0, RZ, R0 ;  /* 0x00000000ff00723e */ /* 0x000fc800000010ff */
[----:B------:R-:W-:Y:S01]  /*0cc0*/  PRMT R19, R0, 0x7610, R19 ;  /* 0x0000761000137816 */ /* 0x000fe20000000013 */
[----:B------:R-:W-:Y:S06]  /*0cd0*/  BRA `(.L_x_3642) ;  /* 0x0000000400287947 */ /* 0x000fec0003800000 */
.L_x_3655:
        /* <DEDUP_REMOVED lines=21> */
.L_x_3664:
[----:B------:R-:W-:Y:S05]  /*0e30*/  BSYNC.RECONVERGENT B1 ;  /* 0x0000000000017941 */ /* 0x000fea0003800200 */
.L_x_3663:
[----:B------:R-:W-:Y:S01]  /*0e40*/  IMAD.SHL.U32 R0, R0, 0x200000, RZ ;  /* 0x0020000000007824 */ /* 0x000fe200078e00ff */
[----:B------:R-:W-:-:S04]  /*0e50*/  LEA R3, R3, 0x37800000, 0x17 ;  /* 0x3780000003037811 */ /* 0x000fc800078eb8ff */
[----:B------:R-:W-:-:S07]  /*0e60*/  LOP3.LUT R0, R3, R0, R7, 0xfe, !PT ;  /* 0x0000000003007212 */ /* 0x000fce00078efe07 */
.L_x_3662:
[----:B------:R-:W-:Y:S05]  /*0e70*/  BSYNC.RECONVERGENT B0 ;  /* 0x0000000000007941 */ /* 0x000fea0003800200 */
.L_x_3661:
[----:B------:R-:W-:-:S04]  /*0e80*/  F2FP.BF16.F32.PACK_AB R0, RZ, R0 ;  /* 0x00000000ff00723e */ /* 0x000fc800000010ff */
[----:B------:R-:W-:Y:S01]  /*0e90*/  PRMT R19, R0, 0x7610, R19 ;  /* 0x0000761000137816 */ /* 0x000fe20000000013 */
[----:B------:R-:W-:Y:S06]  /*0ea0*/  BRA `(.L_x_3642) ;  /* 0x0000000000b47947 */ /* 0x000fec0003800000 */
.L_x_3654:
[----:B------:R-:W-:-:S09]  /*0eb0*/  UISETP.NE.AND UP0, UPT, UR4, 0x1c, UPT ;  /* 0x0000001c0400788c */ /* 0x000fd2000bf05270 */
[----:B------:R-:W-:Y:S05]  /*0ec0*/  BRA.U !UP0, `(.L_x_3665) ;  /* 0x00000001089c7547 */ /* 0x000fea000b800000 */
[----:B------:R-:W-:-:S09]  /*0ed0*/  UISETP.NE.AND UP0, UPT, UR4, 0x1d, UPT ;  /* 0x0000001d0400788c */ /* 0x000fd2000bf05270 */
[----:B------:R-:W-:Y:S05]  /*0ee0*/  BRA.U !UP0, `(.L_x_3666) ;  /* 0x0000000108807547 */ /* 0x000fea000b800000 */
[----:B------:R-:W-:-:S09]  /*0ef0*/  UISETP.NE.AND UP0, UPT, UR4, 0x2c, UPT ;  /* 0x0000002c0400788c */ /* 0x000fd2000bf05270 */
[----:B------:R-:W-:Y:S05]  /*0f00*/  BRA.U !UP0, `(.L_x_3667) ;  /* 0x0000000108487547 */ /* 0x000fea000b800000 */
.L_x_3641:
        /* <DEDUP_REMOVED lines=16> */
.L_x_3668:
[----:B------:R-:W-:Y:S01]  /*1010*/  PRMT R19, RZ, 0x7610, R19 ;  /* 0x00007610ff137816 */ /* 0x000fe20000000013 */
[----:B------:R-:W-:Y:S06]  /*1020*/  BRA `(.L_x_3642) ;  /* 0x0000000000547947 */ /* 0x000fec0003800000 */
.L_x_3667:
        /* <DEDUP_REMOVED lines=8> */
.L_x_3670:
[----:B------:R-:W-:Y:S05]  /*10b0*/  BSYNC.RECONVERGENT B0 ;  /* 0x0000000000007941 */ /* 0x000fea0003800200 */
.L_x_3669:
[----:B------:R-:W-:-:S04]  /*10c0*/  F2FP.BF16.F32.PACK_AB R0, RZ, R0 ;  /* 0x00000000ff00723e */ /* 0x000fc800000010ff */
[----:B------:R-:W-:Y:S01]  /*10d0*/  PRMT R19, R0, 0x7610, R19 ;  /* 0x0000761000137816 */ /* 0x000fe20000000013 */
[----:B------:R-:W-:Y:S06]  /*10e0*/  BRA `(.L_x_3642) ;  /* 0x0000000000247947 */ /* 0x000fec0003800000 */
.L_x_3666:
[----:B------:R-:W2:Y:S02]  /*10f0*/  LDG.E.64 R4, desc[UR36][R4.64] ;  /* 0x0000002404047981 */ /* 0x000ea4000c1e1b00 */
[----:B--2---:R-:W0:Y:S02]  /*1100*/  I2F.U64 R0, R4 ;  /* 0x0000000400007312 */ /* 0x004e240000301000 */
[----:B0-----:R-:W-:-:S04]  /*1110*/  F2FP.BF16.F32.PACK_AB R0, RZ, R0 ;  /* 0x00000000ff00723e */ /* 0x001fc800000010ff */
[----:B------:R-:W-:Y:S01]  /*1120*/  PRMT R19, R0, 0x7610, R19 ;  /* 0x0000761000137816 */ /* 0x000fe20000000013 */
[----:B------:R-:W-:Y:S06]  /*1130*/  BRA `(.L_x_3642) ;  /* 0x0000000000107947 */ /* 0x000fec0003800000 */
.L_x_3665:
[----:B------:R-:W2:Y:S02]  /*1140*/  LDG.E R4, desc[UR36][R4.64] ;  /* 0x0000002404047981 */ /* 0x000ea4000c1e1900 */
[----:B--2---:R-:W-:-:S04]  /*1150*/  I2FP.F32.U32 R0, R4 ;  /* 0x0000000400007245 */ /* 0x004fc80000201000 */
[----:B------:R-:W-:-:S04]  /*1160*/  F2FP.BF16.F32.PACK_AB R0, RZ, R0 ;  /* 0x00000000ff00723e */ /* 0x000fc800000010ff */
[----:B------:R-:W-:-:S07]  /*1170*/  PRMT R19, R0, 0x7610, R19 ;  /* 0x0000761000137816 */ /* 0x000fce0000000013 */
.L_x_3642:
[----:B------:R-:W-:-:S07]  /*1180*/  VIADD R17, R25, 0x80 ;  /* 0x0000008019117836 */ /* 0x000fce0000000000 */
.L_x_3636:
[----:B------:R-:W-:Y:S05]  /*1190*/  BSYNC.RECONVERGENT B6 ;  /* 0x0000000000067941 */ /* 0x000fea0003800200 */
.L_x_3635:
[----:B------:R-:W-:Y:S01]  /*11a0*/  ISETP.GE.AND P0, PT, R17, R16, PT ;  /* 0x000000101100720c */ /* 0x000fe20003f06270 */
[----:B------:R-:W-:Y:S01]  /*11b0*/  BSSY.RECONVERGENT B6, `(.L_x_3671) ;  /* 0x0000110000067945 */ /* 0x000fe20003800200 */
[----:B------:R-:W-:-:S11]  /*11c0*/  PRMT R18, RZ, 0x7610, R18 ;  /* 0x00007610ff127816 */ /* 0x000fd60000000012 */
        /* <DEDUP_REMOVED lines=23> */
.L_x_3676:
[----:B------:R-:W2:Y:S02]  /*1340*/  LDG.E.U8 R4, desc[UR36][R4.64] ;  /* 0x0000002404047981 */ /* 0x000ea4000c1e1100 */
[----:B--2---:R-:W-:-:S04]  /*1350*/  I2FP.F32.U32 R0, R4 ;  /* 0x0000000400007245 */ /* 0x004fc80000201000 */
[----:B------:R-:W-:-:S04]  /*1360*/  F2FP.BF16.F32.PACK_AB R0, RZ, R0 ;  /* 0x00000000ff00723e */ /* 0x000fc800000010ff */
[----:B------:R-:W-:Y:S01]  /*1370*/  PRMT R18, R0, 0x7610, R18 ;  /* 0x0000761000127816 */ /* 0x000fe20000000012 */
[----:B------:R-:W-:Y:S06]  /*1380*/  BRA `(.L_x_3678) ;  /* 0x0000000c00c47947 */ /* 0x000fec0003800000 */
.L_x_3675:
        /* <DEDUP_REMOVED lines=11> */
.L_x_3680:
[----:B------:R-:W2:Y:S02]  /*1440*/  LDG.E R4, desc[UR36][R4.64] ;  /* 0x0000002404047981 */ /* 0x000ea4000c1e1900 */
[----:B--2---:R-:W-:-:S04]  /*1450*/  I2FP.F32.S32 R0, R4 ;  /* 0x0000000400007245 */ /* 0x004fc80000201400 */
[----:B------:R-:W-:-:S04]  /*1460*/  F2FP.BF16.F32.PACK_AB R0, RZ, R0 ;  /* 0x00000000ff00723e */ /* 0x000fc800000010ff */
[----:B------:R-:W-:Y:S01]  /*1470*/  PRMT R18, R0, 0x7610, R18 ;  /* 0x0000761000127816 */ /* 0x000fe20000000012 */
[----:B------:R-:W-:Y:S06]  /*1480*/  BRA `(.L_x_3678) ;  /* 0x0000000c00847947 */ /* 0x000fec0003800000 */
.L_x_3679:
[----:B------:R-:W2:Y:S02]  /*1490*/  LDG.E.U16 R4, desc[UR36][R4.64] ;  /* 0x0000002404047981 */ /* 0x000ea4000c1e1500 */
[----:B--2---:R-:W0:Y:S02]  /*14a0*/  I2F.S16 R0, R4 ;  /* 0x0000000400007306 */ /* 0x004e240000101400 */
[----:B0-----:R-:W-:-:S04]  /*14b0*/  F2FP.BF16.F32.PACK_AB R0, RZ, R0 ;  /* 0x00000000ff00723e */ /* 0x001fc800000010ff */
[----:B------:R-:W-:Y:S01]  /*14c0*/  PRMT R18, R0, 0x7610, R18 ;  /* 0x0000761000127816 */ /* 0x000fe20000000012 */
[----:B------:R-:W-:Y:S06]  /*14d0*/  BRA `(.L_x_3678) ;  /* 0x0000000c00707947 */ /* 0x000fec0003800000 */
.L_x_3674:
        /* <DEDUP_REMOVED lines=9> */
.L_x_3682:
[----:B------:R-:W2:Y:S02]  /*1570*/  LDG.E.U16 R0, desc[UR36][R4.64] ;  /* 0x0000002404007981 */ /* 0x000ea4000c1e1500 */
[----:B--2---:R-:W-:-:S05]  /*1580*/  HADD2.F32 R0, -RZ, R0.H0_H0 ;  /* 0x20000000ff007230 */ /* 0x004fca0000004100 */
[----:B------:R-:W-:-:S04]  /*1590*/  F2FP.BF16.F32.PACK_AB R0, RZ, R0 ;  /* 0x00000000ff00723e */ /* 0x000fc800000010ff */
[----:B------:R-:W-:Y:S01]  /*15a0*/  PRMT R18, R0, 0x7610, R18 ;  /* 0x0000761000127816 */ /* 0x000fe20000000012 */
[----:B------:R-:W-:Y:S06]  /*15b0*/  BRA `(.L_x_3678) ;  /* 0x0000000c00387947 */ /* 0x000fec0003800000 */
.L_x_3681:
        /* <DEDUP_REMOVED lines=9> */
.L_x_3684:
[----:B------:R-:W2:Y:S02]  /*1650*/  LDG.E.U16 R4, desc[UR36][R4.64] ;  /* 0x0000002404047981 */ /* 0x000ea4000c1e1500 */
[----:B--2---:R-:W-:-:S05]  /*1660*/  HADD2.F32 R0, -RZ, R4.H0_H0 ;  /* 0x20000004ff007230 */ /* 0x004fca0000004100 */
[----:B------:R-:W-:-:S04]  /*1670*/  F2FP.BF16.F32.PACK_AB R0, RZ, R0 ;  /* 0x00000000ff00723e */ /* 0x000fc800000010ff */
[----:B------:R-:W-:Y:S01]  /*1680*/  PRMT R18, R0, 0x7610, R18 ;  /* 0x0000761000127816 */ /* 0x000fe20000000012 */
[----:B------:R-:W-:Y:S06]  /*1690*/  BRA `(.L_x_3678) ;  /* 0x0000000c00007947 */ /* 0x000fec0003800000 */
.L_x_3683:
        /* <DEDUP_REMOVED lines=9> */
.L_x_3673:
        /* <DEDUP_REMOVED lines=14> */
.L_x_3687:
        /* <DEDUP_REMOVED lines=9> */
.L_x_3686:
        /* <DEDUP_REMOVED lines=27> */
.L_x_3689:
        /* <DEDUP_REMOVED lines=15> */
.L_x_3688:
[----:B------:R0:W5:Y:S01]  /*1b40*/  LDG.E.U16 R18, desc[UR36][R4.64] ;  /* 0x0000002404127981 */ /* 0x000162000c1e1500 */
[----:B------:R-:W-:Y:S05]  /*1b50*/  BRA `(.L_x_3678) ;  /* 0x0000000400d07947 */ /* 0x000fea0003800000 */
.L_x_3685:
        /* <DEDUP_REMOVED lines=13> */
.L_x_3692:
        /* <DEDUP_REMOVED lines=21> */
.L_x_3696:
[----:B------:R-:W-:Y:S05]  /*1d80*/  BSYNC.RECONVERGENT B1 ;  /* 0x0000000000017941 */ /* 0x000fea0003800200 */
.L_x_3695:
[----:B------:R-:W-:Y:S01]  /*1d90*/  IMAD.SHL.U32 R0, R0, 0x100000, RZ ;  /* 0x0010000000007824 */ /* 0x000fe200078e00ff */
[----:B------:R-:W-:-:S04]  /*1da0*/  LEA R3, R3, 0x3b800000, 0x17 ;  /* 0x3b80000003037811 */ /* 0x000fc800078eb8ff */
[----:B------:R-:W-:-:S07]  /*1db0*/  LOP3.LUT R0, R3, R0, R7, 0xfe, !PT ;  /* 0x0000000003007212 */ /* 0x000fce00078efe07 */
.L_x_3694:
[----:B------:R-:W-:Y:S05]  /*1dc0*/  BSYNC.RECONVERGENT B0 ;  /* 0x0000000000007941 */ /* 0x000fea0003800200 */
.L_x_3693:
[----:B------:R-:W-:-:S04]  /*1dd0*/  F2FP.BF16.F32.PACK_AB R0, RZ, R0 ;  /* 0x00000000ff00723e */ /* 0x000fc800000010ff */
[----:B------:R-:W-:Y:S01]  /*1de0*/  PRMT R18, R0, 0x7610, R18 ;  /* 0x0000761000127816 */ /* 0x000fe20000000012 */
[----:B------:R-:W-:Y:S06]  /*1df0*/  BRA `(.L_x_3678) ;  /* 0x0000000400287947 */ /* 0x000fec0003800000 */
.L_x_3691:
        /* <DEDUP_REMOVED lines=21> */
.L_x_3700:
[----:B------:R-:W-:Y:S05]  /*1f50*/  BSYNC.RECONVERGENT B1 ;  /* 0x0000000000017941 */ /* 0x000fea0003800200 */
.L_x_3699:
[----:B------:R-:W-:Y:S01]  /*1f60*/  IMAD.SHL.U32 R0, R0, 0x200000, RZ ;  /* 0x0020000000007824 */ /* 0x000fe200078e00ff */
[----:B------:R-:W-:-:S04]  /*1f70*/  LEA R3, R3, 0x37800000, 0x17 ;  /* 0x3780000003037811 */ /* 0x000fc800078eb8ff */
[----:B------:R-:W-:-:S07]  /*1f80*/  LOP3.LUT R0, R3, R0, R7, 0xfe, !PT ;  /* 0x0000000003007212 */ /* 0x000fce00078efe07 */
.L_x_3698:
[----:B------:R-:W-:Y:S05]  /*1f90*/  BSYNC.RECONVERGENT B0 ;  /* 0x0000000000007941 */ /* 0x000fea0003800200 */
.L_x_3697:
[----:B------:R-:W-:-:S04]  /*1fa0*/  F2FP.BF16.F32.PACK_AB R0, RZ, R0 ;  /* 0x00000000ff00723e */ /* 0x000fc800000010ff */
[----:B------:R-:W-:Y:S01]  /*1fb0*/  PRMT R18, R0, 0x7610, R18 ;  /* 0x0000761000127816 */ /* 0x000fe20000000012 */
[----:B------:R-:W-:Y:S06]  /*1fc0*/  BRA `(.L_x_3678) ;  /* 0x0000000000b47947 */ /* 0x000fec0003800000 */
.L_x_3690:
        /* <DEDUP_REMOVED lines=14> */
.L_x_3704:
[----:B------:R-:W-:Y:S05]  /*20b0*/  BSYNC.RECONVERGENT B0 ;  /* 0x0000000000007941 */ /* 0x000fea0003800200 */
.L_x_3703:
[----:B------:R-:W-:-:S04]  /*20c0*/  F2FP.BF16.F32.PACK_AB R0, RZ, R0 ;  /* 0x00000000ff00723e */ /* 0x000fc800000010ff */
[----:B------:R-:W-:Y:S01]  /*20d0*/  PRMT R18, R0, 0x7610, R18 ;  /* 0x0000761000127816 */ /* 0x000fe20000000012 */
[----:B------:R-:W-:Y:S06]  /*20e0*/  BRA `(.L_x_3678) ;  /* 0x00000000006c7947 */ /* 0x000fec0003800000 */
.L_x_3677:
        /* <DEDUP_REMOVED lines=16> */
.L_x_3705:
[----:B------:R-:W-:Y:S01]  /*21f0*/  PRMT R18, RZ, 0x7610, R18 ;  /* 0x00007610ff127816 */ /* 0x000fe20000000012 */
[----:B------:R-:W-:Y:S06]  /*2200*/  BRA `(.L_x_3678) ;  /* 0x0000000000247947 */ /* 0x000fec0003800000 */
.L_x_3702:
[----:B------:R-:W2:Y:S02]  /*2210*/  LDG.E.64 R4, desc[UR36][R4.64] ;  /* 0x0000002404047981 */ /* 0x000ea4000c1e1b00 */
[----:B--2---:R-:W0:Y:S02]  /*2220*/  I2F.U64 R0, R4 ;  /* 0x0000000400007312 */ /* 0x004e240000301000 */
[----:B0-----:R-:W-:-:S04]  /*2230*/  F2FP.BF16.F32.PACK_AB R0, RZ, R0 ;  /* 0x00000000ff00723e */ /* 0x001fc800000010ff */
[----:B------:R-:W-:Y:S01]  /*2240*/  PRMT R18, R0, 0x7610, R18 ;  /* 0x0000761000127816 */ /* 0x000fe20000000012 */
[----:B------:R-:W-:Y:S06]  /*2250*/  BRA `(.L_x_3678) ;  /* 0x0000000000107947 */ /* 0x000fec0003800000 */
.L_x_3701:
[----:B------:R-:W2:Y:S02]  /*2260*/  LDG.E R4, desc[UR36][R4.64] ;  /* 0x0000002404047981 */ /* 0x000ea4000c1e1900 */
[----:B--2---:R-:W-:-:S04]  /*2270*/  I2FP.F32.U32 R0, R4 ;  /* 0x0000000400007245 */ /* 0x004fc80000201000 */
[----:B------:R-:W-:-:S04]  /*2280*/  F2FP.BF16.F32.PACK_AB R0, RZ, R0 ;  /* 0x00000000ff00723e */ /* 0x000fc800000010ff */
[----:B------:R-:W-:-:S07]  /*2290*/  PRMT R18, R0, 0x7610, R18 ;  /* 0x0000761000127816 */ /* 0x000fce0000000012 */
.L_x_3678:
[----:B------:R-:W-:-:S07]  /*22a0*/  VIADD R17, R17, 0x80 ;  /* 0x0000008011117836 */ /* 0x000fce0000000000 */
.L_x_3672:
[----:B------:R-:W-:Y:S05]  /*22b0*/  BSYNC.RECONVERGENT B6 ;  /* 0x0000000000067941 */ /* 0x000fea0003800200 */
.L_x_3671:
        /* <DEDUP_REMOVED lines=26> */
.L_x_3711:
[----:B------:R-:W2:Y:S02]  /*2460*/  LDG.E.U8 R4, desc[UR36][R4.64] ;  /* 0x0000002404047981 */ /* 0x000ea4000c1e1100 */
[----:B--2---:R-:W-:-:S04]  /*2470*/  I2FP.F32.U32 R0, R4 ;  /* 0x0000000400007245 */ /* 0x004fc80000201000 */
[----:B------:R-:W-:-:S04]  /*2480*/  F2FP.BF16.F32.PACK_AB R0, RZ, R0 ;  /* 0x00000000ff00723e */ /* 0x000fc800000010ff */
[----:B------:R-:W-:Y:S01]  /*2490*/  PRMT R24, R0, 0x7610, R24 ;  /* 0x0000761000187816 */ /* 0x000fe20000000018 */
[----:B------:R-:W-:Y:S06]  /*24a0*/  BRA `(.L_x_3713) ;  /* 0x0000000c00c47947 */ /* 0x000fec0003800000 */
.L_x_3710:
        /* <DEDUP_REMOVED lines=11> */
.L_x_3715:
[----:B------:R-:W2:Y:S02]  /*2560*/  LDG.E R4, desc[UR36][R4.64] ;  /* 0x0000002404047981 */ /* 0x000ea4000c1e1900 */
[----:B--2---:R-:W-:-:S04]  /*2570*/  I2FP.F32.S32 R0, R4 ;  /* 0x0000000400007245 */ /* 0x004fc80000201400 */
[----:B------:R-:W-:-:S04]  /*2580*/  F2FP.BF16.F32.PACK_AB R0, RZ, R0 ;  /* 0x00000000ff00723e */ /* 0x000fc800000010ff */
[----:B------:R-:W-:Y:S01]  /*2590*/  PRMT R24, R0, 0x7610, R24 ;  /* 0x0000761000187816 */ /* 0x000fe20000000018 */
[----:B------:R-:W-:Y:S06]  /*25a0*/  BRA `(.L_x_3713) ;  /* 0x0000000c00847947 */ /* 0x000fec0003800000 */
.L_x_3714:
[----:B------:R-:W2:Y:S02]  /*25b0*/  LDG.E.U16 R4, desc[UR36][R4.64] ;  /* 0x0000002404047981 */ /* 0x000ea4000c1e1500 */
[----:B--2---:R-:W0:Y:S02]  /*25c0*/  I2F.S16 R0, R4 ;  /* 0x0000000400007306 */ /* 0x004e240000101400 */
[----:B0-----:R-:W-:-:S04]  /*25d0*/  F2FP.BF16.F32.PACK_AB R0, RZ, R0 ;  /* 0x00000000ff00723e */ /* 0x001fc800000010ff */
[----:B------:R-:W-:Y:S01]  /*25e0*/  PRMT R24, R0, 0x7610, R24 ;  /* 0x0000761000187816 */ /* 0x000fe20000000018 */
[----:B------:R-:W-:Y:S06]  /*25f0*/  BRA `(.L_x_3713) ;  /* 0x0000000c00707947 */ /* 0x000fec0003800000 */
.L_x_3709:
        /* <DEDUP_REMOVED lines=9> */
.L_x_3717:
[----:B------:R-:W2:Y:S02]  /*2690*/  LDG.E.U16 R0, desc[UR36][R4.64] ;  /* 0x0000002404007981 */ /* 0x000ea4000c1e1500 */
[----:B--2---:R-:W-:-:S05]  /*26a0*/  HADD2.F32 R0, -RZ, R0.H0_H0 ;  /* 0x20000000ff007230 */ /* 0x004fca0000004100 */
[----:B------:R-:W-:-:S04]  /*26b0*/  F2FP.BF16.F32.PACK_AB R0, RZ, R0 ;  /* 0x00000000ff00723e */ /* 0x000fc800000010ff */
[----:B------:R-:W-:Y:S01]  /*26c0*/  PRMT R24, R0, 0x7610, R24 ;  /* 0x0000761000187816 */ /* 0x000fe20000000018 */
[----:B------:R-:W-:Y:S06]  /*26d0*/  BRA `(.L_x_3713) ;  /* 0x0000000c00387947 */ /* 0x000fec0003800000 */
.L_x_3716:
        /* <DEDUP_REMOVED lines=9> */
.L_x_3719:
[----:B------:R-:W2:Y:S02]  /*2770*/  LDG.E.U16 R4, desc[UR36][R4.64] ;  /* 0x0000002404047981 */ /* 0x000ea4000c1e1500 */
[----:B--2---:R-:W-:-:S05]  /*2780*/  HADD2.F32 R0, -RZ, R4.H0_H0 ;  /* 0x20000004ff007230 */ /* 0x004fca0000004100 */
[----:B------:R-:W-:-:S04]  /*2790*/  F2FP.BF16.F32.PACK_AB R0, RZ, R0 ;  /* 0x00000000ff00723e */ /* 0x000fc800000010ff */
[----:B------:R-:W-:Y:S01]  /*27a0*/  PRMT R24, R0, 0x7610, R24 ;  /* 0x0000761000187816 */ /* 0x000fe20000000018 */
[----:B------:R-:W-:Y:S06]  /*27b0*/  BRA `(.L_x_3713) ;  /* 0x0000000c00007947 */ /* 0x000fec0003800000 */
.L_x_3718:
        /* <DEDUP_REMOVED lines=9> */
.L_x_3708:
        /* <DEDUP_REMOVED lines=14> */
.L_x_3722:
        /* <DEDUP_REMOVED lines=9> */
.L_x_3721:
        /* <DEDUP_REMOVED lines=27> */
.L_x_3724:
        /* <DEDUP_REMOVED lines=15> */
.L_x_3723:
[----:B------:R0:W5:Y:S01]  /*2c60*/  LDG.E.U16 R24, desc[UR36][R4.64] ;  /* 0x0000002404187981 */ /* 0x000162000c1e1500 */
[----:B------:R-:W-:Y:S05]  /*2c70*/  BRA `(.L_x_3713) ;  /* 0x0000000400d07947 */ /* 0x000fea0003800000 */
.L_x_3720:
        /* <DEDUP_REMOVED lines=13> */
.L_x_3727:
        /* <DEDUP_REMOVED lines=21> */
.L_x_3731:
[----:B------:R-:W-:Y:S05]  /*2ea0*/  BSYNC.RECONVERGENT B1 ;  /* 0x0000000000017941 */ /* 0x000fea0003800200 */
.L_x_3730:
[----:B------:R-:W-:Y:S01]  /*2eb0*/  IMAD.SHL.U32 R0, R0, 0x100000, RZ ;  /* 0x0010000000007824 */ /* 0x000fe200078e00ff */
[----:B------:R-:W-:-:S04]  /*2ec0*/  LEA R3, R3, 0x3b800000, 0x17 ;  /* 0x3b80000003037811 */ /* 0x000fc800078eb8ff */
[----:B------:R-:W-:-:S07]  /*2ed0*/  LOP3.LUT R0, R3, R0, R7, 0xfe, !PT ;  /* 0x0000000003007212 */ /* 0x000fce00078efe07 */
.L_x_3729:
[----:B------:R-:W-:Y:S05]  /*2ee0*/  BSYNC.RECONVERGENT B0 ;  /* 0x0000000000007941 */ /* 0x000fea0003800200 */
.L_x_3728:
[----:B------:R-:W-:-:S04]  /*2ef0*/  F2FP.BF16.F32.PACK_AB R0, RZ, R0 ;  /* 0x00000000ff00723e */ /* 0x000fc800000010ff */
[----:B------:R-:W-:Y:S01]  /*2f00*/  PRMT R24, R0, 0x7610, R24 ;  /* 0x0000761000187816 */ /* 0x000fe20000000018 */
[----:B------:R-:W-:Y:S06]  /*2f10*/  BRA `(.L_x_3713) ;  /* 0x0000000400287947 */ /* 0x000fec0003800000 */
.L_x_3726:
        /* <DEDUP_REMOVED lines=21> */
.L_x_3735:
[----:B------:R-:W-:Y:S05]  /*3070*/  BSYNC.RECONVERGENT B1 ;  /* 0x0000000000017941 */ /* 0x000fea0003800200 */
.L_x_3734:
[----:B------:R-:W-:Y:S01]  /*3080*/  IMAD.SHL.U32 R0, R0, 0x200000, RZ ;  /* 0x0020000000007824 */ /* 0x000fe200078e00ff */
[----:B------:R-:W-:-:S04]  /*3090*/  LEA R3, R3, 0x37800000, 0x17 ;  /* 0x3780000003037811 */ /* 0x000fc800078eb8ff */
[----:B------:R-:W-:-:S07]  /*30a0*/  LOP3.LUT R0, R3, R0, R7, 0xfe, !PT ;  /* 0x0000000003007212 */ /* 0x000fce00078efe07 */
.L_x_3733:
[----:B------:R-:W-:Y:S05]  /*30b0*/  BSYNC.RECONVERGENT B0 ;  /* 0x0000000000007941 */ /* 0x000fea0003800200 */
.L_x_3732:
[----:B------:R-:W-:-:S04]  /*30c0*/  F2FP.BF16.F32.PACK_AB R0, RZ, R0 ;  /* 0x00000000ff00723e */ /* 0x000fc800000010ff */
[----:B------:R-:W-:Y:S01]  /*30d0*/  PRMT R24, R0, 0x7610, R24 ;  /* 0x0000761000187816 */ /* 0x000fe20000000018 */
[----:B------:R-:W-:Y:S06]  /*30e0*/  BRA `(.L_x_3713) ;  /* 0x0000000000b47947 */ /* 0x000fec0003800000 */
.L_x_3725:
        /* <DEDUP_REMOVED lines=14> */
.L_x_3739:
[----:B------:R-:W-:Y:S05]  /*31d0*/  BSYNC.RECONVERGENT B0 ;  /* 0x0000000000007941 */ /* 0x000fea0003800200 */
.L_x_3738:
[----:B------:R-:W-:-:S04]  /*31e0*/  F2FP.BF16.F32.PACK_AB R0, RZ, R0 ;  /* 0x00000000ff00723e */ /* 0x000fc800000010ff */
[----:B------:R-:W-:Y:S01]  /*31f0*/  PRMT R24, R0, 0x7610, R24 ;  /* 0x0000761000187816 */ /* 0x000fe20000000018 */
[----:B------:R-:W-:Y:S06]  /*3200*/  BRA `(.L_x_3713) ;  /* 0x00000000006c7947 */ /* 0x000fec0003800000 */
.L_x_3712:
        /* <DEDUP_REMOVED lines=16> */
.L_x_3740:
[----:B------:R-:W-:Y:S01]  /*3310*/  PRMT R24, RZ, 0x7610, R24 ;  /* 0x00007610ff187816 */ /* 0x000fe20000000018 */
[----:B------:R-:W-:Y:S06]  /*3320*/  BRA `(.L_x_3713) ;  /* 0x0000000000247947 */ /* 0x000fec0003800000 */
.L_x_3737:
[----:B------:R-:W2:Y:S02]  /*3330*/  LDG.E.64 R4, desc[UR36][R4.64] ;  /* 0x0000002404047981 */ /* 0x000ea4000c1e1b00 */
[----:B--2---:R-:W0:Y:S02]  /*3340*/  I2F.U64 R0, R4 ;  /* 0x0000000400007312 */ /* 0x004e240000301000 */
[----:B0-----:R-:W-:-:S04]  /*3350*/  F2FP.BF16.F32.PACK_AB R0, RZ, R0 ;  /* 0x00000000ff00723e */ /* 0x001fc800000010ff */
[----:B------:R-:W-:Y:S01]  /*3360*/  PRMT R24, R0, 0x7610, R24 ;  /* 0x0000761000187816 */ /* 0x000fe20000000018 */
[----:B------:R-:W-:Y:S06]  /*3370*/  BRA `(.L_x_3713) ;  /* 0x0000000000107947 */ /* 0x000fec0003800000 */
.L_x_3736:
[----:B------:R-:W2:Y:S02]  /*3380*/  LDG.E R4, desc[UR36][R4.64] ;  /* 0x0000002404047981 */ /* 0x000ea4000c1e1900 */
[----:B--2---:R-:W-:-:S04]  /*3390*/  I2FP.F32.U32 R0, R4 ;  /* 0x0000000400007245 */ /* 0x004fc80000201000 */
[----:B------:R-:W-:-:S04]  /*33a0*/  F2FP.BF16.F32.PACK_AB R0, RZ, R0 ;  /* 0x00000000ff00723e */ /* 0x000fc800000010ff */
[----:B------:R-:W-:-:S07]  /*33b0*/  PRMT R24, R0, 0x7610, R24 ;  /* 0x0000761000187816 */ /* 0x000fce0000000018 */
.L_x_3713:
[----:B------:R-:W-:-:S07]  /*33c0*/  VIADD R17, R17, 0x80 ;  /* 0x0000008011117836 */ /* 0x000fce0000000000 */
.L_x_3707:
[----:B------:R-:W-:Y:S05]  /*33d0*/  BSYNC.RECONVERGENT B6 ;  /* 0x0000000000067941 */ /* 0x000fea0003800200 */
.L_x_3706:
        /* <DEDUP_REMOVED lines=25> */
.L_x_3746:
[----:B------:R-:W2:Y:S02]  /*3570*/  LDG.E.U8 R4, desc[UR36][R4.64] ;  /* 0x0000002404047981 */ /* 0x000ea4000c1e1100 */
[----:B--2---:R-:W-:-:S04]  /*3580*/  I2FP.F32.U32 R0, R4 ;  /* 0x0000000400007245 */ /* 0x004fc80000201000 */
[----:B------:R-:W-:Y:S01]  /*3590*/  F2FP.BF16.F32.PACK_AB R0, RZ, R0 ;  /* 0x00000000ff00723e */ /* 0x000fe200000010ff */
[----:B------:R-:W-:Y:S06]  /*35a0*/  BRA `(.L_x_3742) ;  /* 0x0000000c00887947 */ /* 0x000fec0003800000 */
.L_x_3745:
        /* <DEDUP_REMOVED lines=10> */
.L_x_3749:
[----:B------:R-:W2:Y:S02]  /*3650*/  LDG.E R4, desc[UR36][R4.64] ;  /* 0x0000002404047981 */ /* 0x000ea4000c1e1900 */
[----:B--2---:R-:W-:-:S04]  /*3660*/  I2FP.F32.S32 R0, R4 ;  /* 0x0000000400007245 */ /* 0x004fc80000201400 */
[----:B------:R-:W-:Y:S01]  /*3670*/  F2FP.BF16.F32.PACK_AB R0, RZ, R0 ;  /* 0x00000000ff00723e */ /* 0x000fe200000010ff */
[----:B------:R-:W-:Y:S06]  /*3680*/  BRA `(.L_x_3742) ;  /* 0x0000000c00507947 */ /* 0x000fec0003800000 */
.L_x_3748:
[----:B------:R-:W2:Y:S02]  /*3690*/  LDG.E.U16 R4, desc[UR36][R4.64] ;  /* 0x0000002404047981 */ /* 0x000ea4000c1e1500 */
[----:B--2---:R-:W0:Y:S02]  /*36a0*/  I2F.S16 R0, R4 ;  /* 0x0000000400007306 */ /* 0x004e240000101400 */
[----:B0-----:R-:W-:Y:S01]  /*36b0*/  F2FP.BF16.F32.PACK_AB R0, RZ, R0 ;  /* 0x00000000ff00723e */ /* 0x001fe200000010ff */
[----:B------:R-:W-:Y:S06]  /*36c0*/  BRA `(.L_x_3742) ;  /* 0x0000000c00407947 */ /* 0x000fec0003800000 */
.L_x_3744:
        /* <DEDUP_REMOVED lines=9> */
.L_x_3751:
[----:B------:R-:W2:Y:S02]  /*3760*/  LDG.E.U16 R0, desc[UR36][R4.64] ;  /* 0x0000002404007981 */ /* 0x000ea4000c1e1500 */
[----:B--2---:R-:W-:-:S05]  /*3770*/  HADD2.F32 R0, -RZ, R0.H0_H0 ;  /* 0x20000000ff007230 */ /* 0x004fca0000004100 */
[----:B------:R-:W-:Y:S01]  /*3780*/  F2FP.BF16.F32.PACK_AB R0, RZ, R0 ;  /* 0x00000000ff00723e */ /* 0x000fe200000010ff */
[----:B------:R-:W-:Y:S06]  /*3790*/  BRA `(.L_x_3742) ;  /* 0x0000000c000c7947 */ /* 0x000fec0003800000 */
.L_x_3750:
        /* <DEDUP_REMOVED lines=9> */
.L_x_3753:
[----:B------:R-:W2:Y:S02]  /*3830*/  LDG.E.U16 R4, desc[UR36][R4.64] ;  /* 0x0000002404047981 */ /* 0x000ea4000c1e1500 */
[----:B--2---:R-:W-:-:S05]  /*3840*/  HADD2.F32 R0, -RZ, R4.H0_H0 ;  /* 0x20000004ff007230 */ /* 0x004fca0000004100 */
[----:B------:R-:W-:Y:S01]  /*3850*/  F2FP.BF16.F32.PACK_AB R0, RZ, R0 ;  /* 0x00000000ff00723e */ /* 0x000fe200000010ff */
[----:B------:R-:W-:Y:S06]  /*3860*/  BRA `(.L_x_3742) ;  /* 0x0000000800d87947 */ /* 0x000fec0003800000 */
.L_x_3752:
        /* <DEDUP_REMOVED lines=8> */
.L_x_3743:
        /* <DEDUP_REMOVED lines=13> */
.L_x_3756:
        /* <DEDUP_REMOVED lines=8> */
.L_x_3755:
        /* <DEDUP_REMOVED lines=27> */
.L_x_3758:
        /* <DEDUP_REMOVED lines=14> */
.L_x_3757:
[----:B------:R1:W5:Y:S01]  /*3cd0*/  LDG.E.U16 R0, desc[UR36][R4.64] ;  /* 0x0000002404007981 */ /* 0x000362000c1e1500 */
[----:B------:R-:W-:Y:S05]  /*3ce0*/  BRA `(.L_x_3742) ;  /* 0x0000000400b87947 */ /* 0x000fea0003800000 */
.L_x_3754:
        /* <DEDUP_REMOVED lines=12> */
.L_x_3761:
        /* <DEDUP_REMOVED lines=21> */
.L_x_3765:
[----:B------:R-:W-:Y:S05]  /*3f00*/  BSYNC.RECONVERGENT B1 ;  /* 0x0000000000017941 */ /* 0x000fea0003800200 */
.L_x_3764:
[----:B------:R-:W-:Y:S01]  /*3f10*/  IMAD.SHL.U32 R0, R0, 0x100000, RZ ;  /* 0x0010000000007824 */ /* 0x000fe200078e00ff */
[----:B------:R-:W-:-:S04]  /*3f20*/  LEA R3, R3, 0x3b800000, 0x17 ;  /* 0x3b80000003037811 */ /* 0x000fc800078eb8ff */
[----:B------:R-:W-:-:S07]  /*3f30*/  LOP3.LUT R0, R3, R0, R7, 0xfe, !PT ;  /* 0x0000000003007212 */ /* 0x000fce00078efe07 */
.L_x_3763:
[----:B------:R-:W-:Y:S05]  /*3f40*/  BSYNC.RECONVERGENT B0 ;  /* 0x0000000000007941 */ /* 0x000fea0003800200 */
.L_x_3762:
[----:B------:R-:W-:Y:S01]  /*3f50*/  F2FP.BF16.F32.PACK_AB R0, RZ, R0 ;  /* 0x00000000ff00723e */ /* 0x000fe200000010ff */
[----:B------:R-:W-:Y:S06]  /*3f60*/  BRA `(.L_x_3742) ;  /* 0x0000000400187947 */ /* 0x000fec0003800000 */
.L_x_3760:
        /* <DEDUP_REMOVED lines=21> */
.L_x_3769:
[----:B------:R-:W-:Y:S05]  /*40c0*/  BSYNC.RECONVERGENT B1 ;  /* 0x0000000000017941 */ /* 0x000fea0003800200 */
.L_x_3768:
[----:B------:R-:W-:Y:S01]  /*40d0*/  IMAD.SHL.U32 R0, R0, 0x200000, RZ ;  /* 0x0020000000007824 */ /* 0x000fe200078e00ff */
[----:B------:R-:W-:-:S04]  /*40e0*/  LEA R3, R3, 0x37800000, 0x17 ;  /* 0x3780000003037811 */ /* 0x000fc800078eb8ff */
[----:B------:R-:W-:-:S07]  /*40f0*/  LOP3.LUT R0, R3, R0, R7, 0xfe, !PT ;  /* 0x0000000003007212 */ /* 0x000fce00078efe07 */
.L_x_3767:
[----:B------:R-:W-:Y:S05]  /*4100*/  BSYNC.RECONVERGENT B0 ;  /* 0x0000000000007941 */ /* 0x000fea0003800200 */
.L_x_3766:
[----:B------:R-:W-:Y:S01]  /*4110*/  F2FP.BF16.F32.PACK_AB R0, RZ, R0 ;  /* 0x00000000ff00723e */ /* 0x000fe200000010ff */
[----:B------:R-:W-:Y:S06]  /*4120*/  BRA `(.L_x_3742) ;  /* 0x0000000000a87947 */ /* 0x000fec0003800000 */
.L_x_3759:
        /* <DEDUP_REMOVED lines=14> */
.L_x_3773:
[----:B------:R-:W-:Y:S05]  /*4210*/  BSYNC.RECONVERGENT B0 ;  /* 0x0000000000007941 */ /* 0x000fea0003800200 */
.L_x_3772:
[----:B------:R-:W-:Y:S01]  /*4220*/  F2FP.BF16.F32.PACK_AB R0, RZ, R0 ;  /* 0x00000000ff00723e */ /* 0x000fe200000010ff */
[----:B------:R-:W-:Y:S06]  /*4230*/  BRA `(.L_x_3742) ;  /* 0x0000000000647947 */ /* 0x000fec0003800000 */
.L_x_3747:
        /* <DEDUP_REMOVED lines=16> */
.L_x_3774:
[----:B------:R-:W-:Y:S01]  /*4340*/  PRMT R0, RZ, 0x7610, R0 ;  /* 0x00007610ff007816 */ /* 0x000fe20000000000 */
[----:B------:R-:W-:Y:S06]  /*4350*/  BRA `(.L_x_3742) ;  /* 0x00000000001c7947 */ /* 0x000fec0003800000 */
.L_x_3771:
[----:B------:R-:W2:Y:S02]  /*4360*/  LDG.E.64 R4, desc[UR36][R4.64] ;  /* 0x0000002404047981 */ /* 0x000ea4000c1e1b00 */
[----:B--2---:R-:W0:Y:S02]  /*4370*/  I2F.U64 R0, R4 ;  /* 0x0000000400007312 */ /* 0x004e240000301000 */
[----:B0-----:R-:W-:Y:S01]  /*4380*/  F2FP.BF16.F32.PACK_AB R0, RZ, R0 ;  /* 0x00000000ff00723e */ /* 0x001fe200000010ff */
[----:B------:R-:W-:Y:S06]  /*4390*/  BRA `(.L_x_3742) ;  /* 0x00000000000c7947 */ /* 0x000fec0003800000 */
.L_x_3770:
[----:B------:R-:W2:Y:S02]  /*43a0*/  LDG.E R4, desc[UR36][R4.64] ;  /* 0x0000002404047981 */ /* 0x000ea4000c1e1900 */
[----:B--2---:R-:W-:-:S04]  /*43b0*/  I2FP.F32.U32 R0, R4 ;  /* 0x0000000400007245 */ /* 0x004fc80000201000 */
[----:B------:R-:W-:-:S07]  /*43c0*/  F2FP.BF16.F32.PACK_AB R0, RZ, R0 ;  /* 0x00000000ff00723e */ /* 0x000fce00000010ff */
.L_x_3742:
[----:B------:R-:W-:Y:S05]  /*43d0*/  BSYNC.RECONVERGENT B6 ;  /* 0x0000000000067941 */ /* 0x000fea0003800200 */
.L_x_3741:
[----:B------:R-:W2:Y:S01]  /*43e0*/  LDC.U8 R17, c[0x0][0x3bc] ;  /* 0x0000ef00ff117b82 */ /* 0x000ea20000000000 */
        /* <DEDUP_REMOVED lines=8> */
[----:B------:R-:W-:Y:S10]  /*4470*/  @P2 BRA `(.L_x_3776) ;  /* 0x0000000000282947 */ /* 0x000ff40003800000 */
[----:B------:R-:W0:Y:S01]  /*4480*/  LDCU UR4, c[0x0][0x388] ;  /* 0x00007100ff0477ac */ /* 0x000e220008000800 */
[----:B-----5:R-:W-:Y:S01]  /*4490*/  IMAD.U32 R19, R19, 0x10000, RZ ;  /* 0x0001000013137824 */ /* 0x020fe200078e00ff */
[----:B------:R-:W1:Y:S03]  /*44a0*/  LDCU UR5, c[0x0][0x394] ;  /* 0x00007280ff0577ac */ /* 0x000e660008000800 */
[----:B------:R-:W-:-:S05]  /*44b0*/  FADD.FTZ R19, R19, 3 ;  /* 0x4040000013137421 */ /* 0x000fca0000010000 */
[----:B0-----:R-:W-:-:S04]  /*44c0*/  FSETP.GEU.FTZ.AND P4, PT, R19, UR4, PT ;  /* 0x0000000413007c0b */ /* 0x001fc8000bf9e000 */
[----:B------:R-:W-:-:S04]  /*44d0*/  FSEL R19, R19, UR4, P4 ;  /* 0x0000000413137c08 */ /* 0x000fc8000a000000 */
[----:B-1----:R-:W-:-:S04]  /*44e0*/  FSETP.GT.FTZ.AND P4, PT, R19, UR5, PT ;  /* 0x0000000513007c0b */ /* 0x002fc8000bf94000 */
[----:B------:R-:W-:-:S05]  /*44f0*/  FSEL R19, R19, UR5, !P4 ;  /* 0x0000000513137c08 */ /* 0x000fca000e000000 */
[----:B------:R-:W-:-:S06]  /*4500*/  FMUL.FTZ R3, R19, 0.16666667163372039795 ;  /* 0x3e2aaaab13037820 */ /* 0x000fcc0000410000 */
[----:B------:R-:W0:Y:S02]  /*4510*/  F2F.BF16.F32 R3, R3 ;  /* 0x0000000300037304 */ /* 0x000e240000202000 */
.L_x_3776:
[----:B------:R-:W-:Y:S05]  /*4520*/  BSYNC.RECONVERGENT B0 ;  /* 0x0000000000007941 */ /* 0x000fea0003800200 */
.L_x_3775:
[----:B------:R-:W-:Y:S04]  /*4530*/  BSSY.RECONVERGENT B0, `(.L_x_3777) ;  /* 0x000000c000007945 */ /* 0x000fe80003800200 */
[----:B------:R-:W-:Y:S05]  /*4540*/  @P3 BRA `(.L_x_3778) ;  /* 0x0000000000283947 */ /* 0x000fea0003800000 */
[----:B------:R-:W1:Y:S01]  /*4550*/  LDCU UR4, c[0x0][0x388] ;  /* 0x00007100ff0477ac */ /* 0x000e620008000800 */
[----:B-----5:R-:W-:Y:S01]  /*4560*/  IMAD.U32 R18, R18, 0x10000, RZ ;  /* 0x0001000012127824 */ /* 0x020fe200078e00ff */
[----:B------:R-:W3:Y:S03]  /*4570*/  LDCU UR5, c[0x0][0x394] ;  /* 0x00007280ff0577ac */ /* 0x000ee60008000800 */
[----:B------:R-:W-:-:S05]  /*4580*/  FADD.FTZ R18, R18, 3 ;  /* 0x4040000012127421 */ /* 0x000fca0000010000 */
[----:B-1----:R-:W-:-:S04]  /*4590*/  FSETP.GEU.FTZ.AND P3, PT, R18, UR4, PT ;  /* 0x0000000412007c0b */ /* 0x002fc8000bf7e000 */
[----:B------:R-:W-:-:S04]  /*45a0*/  FSEL R18, R18, UR4, P3 ;  /* 0x0000000412127c08 */ /* 0x000fc80009800000 */
[----:B---3--:R-:W-:-:S04]  /*45b0*/  FSETP.GT.FTZ.AND P3, PT, R18, UR5, PT ;  /* 0x0000000512007c0b */ /* 0x008fc8000bf74000 */
[----:B------:R-:W-:-:S05]  /*45c0*/  FSEL R18, R18, UR5, !P3 ;  /* 0x0000000512127c08 */ /* 0x000fca000d800000 */
[----:B------:R-:W-:-:S04]  /*45d0*/  FMUL.FTZ R18, R18, 0.16666667163372039795 ;  /* 0x3e2aaaab12127820 */ /* 0x000fc80000410000 */
[----:B------:R1:W3:Y:S03]  /*45e0*/  F2F.BF16.F32 R22, R18 ;  /* 0x0000001200167304 */ /* 0x0002e60000202000 */
.L_x_3778:
[----:B------:R-:W-:Y:S05]  /*45f0*/  BSYNC.RECONVERGENT B0 ;  /* 0x0000000000007941 */ /* 0x000fea0003800200 */
.L_x_3777:
[----:B------:R-:W-:Y:S04]  /*4600*/  BSSY.RECONVERGENT B0, `(.L_x_3779) ;  /* 0x000000c000007945 */ /* 0x000fe80003800200 */
[----:B------:R-:W-:Y:S05]  /*4610*/  @P0 BRA `(.L_x_3780) ;  /* 0x0000000000280947 */ /* 0x000fea0003800000 */
[----:B------:R-:W4:Y:S01]  /*4620*/  LDCU UR4, c[0x0][0x388] ;  /* 0x00007100ff0477ac */ /* 0x000f220008000800 */
[----:B-----5:R-:W-:Y:S01]  /*4630*/  IMAD.U32 R24, R24, 0x10000, RZ ;  /* 0x0001000018187824 */ /* 0x020fe200078e00ff */
[----:B------:R-:W0:Y:S03]  /*4640*/  LDCU UR5, c[0x0][0x394] ;  /* 0x00007280ff0577ac */ /* 0x000e260008000800 */
[----:B------:R-:W-:-:S05]  /*4650*/  FADD.FTZ R24, R24, 3 ;  /* 0x4040000018187421 */ /* 0x000fca0000010000 */
[----:B----4-:R-:W-:-:S04]  /*4660*/  FSETP.GEU.FTZ.AND P0, PT, R24, UR4, PT ;  /* 0x0000000418007c0b */ /* 0x010fc8000bf1e000 */
[----:B------:R-:W-:-:S04]  /*4670*/  FSEL R24, R24, UR4, P0 ;  /* 0x0000000418187c08 */ /* 0x000fc80008000000 */
[----:B0-----:R-:W-:-:S04]  /*4680*/  FSETP.GT.FTZ.AND P0, PT, R24, UR5, PT ;  /* 0x0000000518007c0b */ /* 0x001fc8000bf14000 */
[----:B------:R-:W-:-:S05]  /*4690*/  FSEL R24, R24, UR5, !P0 ;  /* 0x0000000518187c08 */ /* 0x000fca000c000000 */
[----:B-1----:R-:W-:-:S06]  /*46a0*/  FMUL.FTZ R18, R24, 0.16666667163372039795 ;  /* 0x3e2aaaab18127820 */ /* 0x002fcc0000410000 */
[----:B------:R-:W4:Y:S02]  /*46b0*/  F2F.BF16.F32 R18, R18 ;  /* 0x0000001200127304 */ /* 0x000f240000202000 */
.L_x_3780:
[----:B------:R-:W-:Y:S05]  /*46c0*/  BSYNC.RECONVERGENT B0 ;  /* 0x0000000000007941 */ /* 0x000fea0003800200 */
.L_x_3779:
[----:B------:R-:W-:Y:S04]  /*46d0*/  BSSY.RECONVERGENT B0, `(.L_x_3781) ;  /* 0x000000c000007945 */ /* 0x000fe80003800200 */
[----:B------:R-:W-:Y:S05]  /*46e0*/  @P1 BRA `(.L_x_3782) ;  /* 0x0000000000281947 */ /* 0x000fea0003800000 */
        /* <DEDUP_REMOVED lines=8> */
[----:B------:R-:W-:-:S04]  /*4770*/  FMUL.FTZ R0, R0, 0.16666667163372039795 ;  /* 0x3e2aaaab00007820 */ /* 0x000fc80000410000 */
[----:B------:R0:W1:Y:S03]  /*4780*/  F2F.BF16.F32 R19, R0 ;  /* 0x0000000000137304 */ /* 0x0000660000202000 */
.L_x_3782:
[----:B------:R-:W-:Y:S05]  /*4790*/  BSYNC.RECONVERGENT B0 ;  /* 0x0000000000007941 */ /* 0x000fea0003800200 */
.L_x_3781:
[----:B------:R-:W-:Y:S04]  /*47a0*/  BSSY.RECONVERGENT B6, `(.L_x_3783) ;  /* 0x000010e000067945 */ /* 0x000fe80003800200 */
[----:B------:R-:W-:Y:S05]  /*47b0*/  @P2 BRA `(.L_x_3784) ;  /* 0x0000001000302947 */ /* 0x000fea0003800000 */
[----:B------:R-:W1:Y:S01]  /*47c0*/  LDCU UR4, c[0x0][0x3c0] ;  /* 0x00007800ff0477ac */ /* 0x000e620008000800 */
[----:B------:R-:W3:Y:S01]  /*47d0*/  LDC.64 R8, c[0x0][0x3a0] ;  /* 0x0000e800ff087b82 */ /* 0x000ee20000000a00 */
[----:B0----5:R-:W-:Y:S01]  /*47e0*/  IMAD R0, R2, 0x200, R25 ;  /* 0x0000020002007824 */ /* 0x021fe200078e0219 */
[----:B--2---:R-:W-:-:S03]  /*47f0*/  PRMT R4, R17, 0x9910, RZ ;  /* 0x0000991011047816 */ /* 0x004fc600000000ff */
        /* <DEDUP_REMOVED lines=19> */
.L_x_3788:
[----:B------:R-:W-:Y:S02]  /*4930*/  IMAD.U32 R5, R3, 0x10000, RZ ;  /* 0x0001000003057824 */ /* 0x000fe400078e00ff */
[----:B------:R-:W-:-:S04]  /*4940*/  IMAD.MOV.U32 R25, RZ, RZ, R23 ;  /* 0x000000ffff197224 */ /* 0x000fc800078e0017 */
[----:B------:R-:W0:Y:S02]  /*4950*/  F2I.S64.TRUNC R4, R5 ;  /* 0x0000000500047311 */ /* 0x000e24000020d900 */
[----:B0-----:R0:W-:Y:S01]  /*4960*/  STG.E.U8 desc[UR36][R8.64], R4 ;  /* 0x0000000408007986 */ /* 0x0011e2000c101124 */
[----:B------:R-:W-:Y:S05]  /*4970*/  BRA `(.L_x_3784) ;  /* 0x0000000c00c07947 */ /* 0x000fea0003800000 */
.L_x_3787:
        /* <DEDUP_REMOVED lines=11> */
.L_x_3791:
[----:B------:R-:W-:Y:S02]  /*4a30*/  IMAD.U32 R3, R3, 0x10000, RZ ;  /* 0x0001000003037824 */ /* 0x000fe400078e00ff */
[----:B------:R-:W-:-:S04]  /*4a40*/  IMAD.MOV.U32 R25, RZ, RZ, R23 ;  /* 0x000000ffff197224 */ /* 0x000fc800078e0017 */
[----:B------:R-:W0:Y:S02]  /*4a50*/  F2I.FTZ.TRUNC.NTZ R3, R3 ;  /* 0x0000000300037305 */ /* 0x000e24000021f100 */
[----:B0-----:R0:W-:Y:S01]  /*4a60*/  STG.E desc[UR36][R8.64], R3 ;  /* 0x0000000308007986 */ /* 0x0011e2000c101924 */
[----:B------:R-:W-:Y:S05]  /*4a70*/  BRA `(.L_x_3784) ;  /* 0x0000000c00807947 */ /* 0x000fea0003800000 */
.L_x_3790:
[----:B------:R-:W-:Y:S02]  /*4a80*/  IMAD.U32 R3, R3, 0x10000, RZ ;  /* 0x0001000003037824 */ /* 0x000fe400078e00ff */
[----:B------:R-:W-:-:S04]  /*4a90*/  IMAD.MOV.U32 R25, RZ, RZ, R23 ;  /* 0x000000ffff197224 */ /* 0x000fc800078e0017 */
[----:B------:R-:W0:Y:S02]  /*4aa0*/  F2I.FTZ.TRUNC.NTZ R3, R3 ;  /* 0x0000000300037305 */ /* 0x000e24000021f100 */
[----:B0-----:R0:W-:Y:S01]  /*4ab0*/  STG.E.U16 desc[UR36][R8.64], R3 ;  /* 0x0000000308007986 */ /* 0x0011e2000c101524 */
[----:B------:R-:W-:Y:S05]  /*4ac0*/  BRA `(.L_x_3784) ;  /* 0x0000000c006c7947 */ /* 0x000fea0003800000 */
.L_x_3786:
        /* <DEDUP_REMOVED lines=10> */
.L_x_3793:
[----:B------:R-:W-:Y:S02]  /*4b70*/  IMAD.U32 R0, R3, 0x10000, RZ ;  /* 0x0001000003007824 */ /* 0x000fe400078e00ff */
[----:B------:R-:W-:-:S03]  /*4b80*/  IMAD.MOV.U32 R25, RZ, RZ, R23 ;  /* 0x000000ffff197224 */ /* 0x000fc600078e0017 */
[----:B------:R-:W-:-:S05]  /*4b90*/  F2FP.F16.F32.PACK_AB R0, RZ, R0 ;  /* 0x00000000ff00723e */ /* 0x000fca00000000ff */
[----:B------:R0:W-:Y:S01]  /*4ba0*/  STG.E.U16 desc[UR36][R8.64], R0 ;  /* 0x0000000008007986 */ /* 0x0001e2000c101524 */
[----:B------:R-:W-:Y:S05]  /*4bb0*/  BRA `(.L_x_3784) ;  /* 0x0000000c00307947 */ /* 0x000fea0003800000 */
.L_x_3792:
        /* <DEDUP_REMOVED lines=11> */
.L_x_3795:
[----:B------:R-:W-:Y:S02]  /*4c70*/  IMAD.U32 R3, R3, 0x10000, RZ ;  /* 0x0001000003037824 */ /* 0x000fe400078e00ff */
[----:B------:R-:W-:-:S03]  /*4c80*/  IMAD.MOV.U32 R25, RZ, RZ, R23 ;  /* 0x000000ffff197224 */ /* 0x000fc600078e0017 */
[----:B------:R-:W-:-:S04]  /*4c90*/  F2FP.F16.F32.PACK_AB R3, RZ, R3 ;  /* 0x00000003ff03723e */ /* 0x000fc800000000ff */
[----:B------:R-:W-:-:S05]  /*4ca0*/  PRMT R3, R3, 0x5410, RZ ;  /* 0x0000541003037816 */ /* 0x000fca00000000ff */
[----:B------:R0:W-:Y:S01]  /*4cb0*/  STG.E desc[UR36][R8.64], R3 ;  /* 0x0000000308007986 */ /* 0x0001e2000c101924 */
[----:B------:R-:W-:Y:S05]  /*4cc0*/  BRA `(.L_x_3784) ;  /* 0x0000000800ec7947 */ /* 0x000fea0003800000 */
.L_x_3794:
[----:B------:R-:W-:Y:S02]  /*4cd0*/  IMAD.U32 R4, R3, 0x10000, RZ ;  /* 0x0001000003047824 */ /* 0x000fe400078e00ff */
[----:B------:R-:W-:Y:S02]  /*4ce0*/  IMAD.MOV.U32 R25, RZ, RZ, R23 ;  /* 0x000000ffff197224 */ /* 0x000fe400078e0017 */
[----:B------:R-:W-:-:S06]  /*4cf0*/  FMUL.FTZ R4, R4, 1 ;  /* 0x3f80000004047820 */ /* 0x000fcc0000410000 */
[----:B------:R-:W0:Y:S02]  /*4d00*/  F2F.F64.F32 R4, R4 ;  /* 0x0000000400047310 */ /* 0x000e240000201800 */
[----:B0-----:R0:W-:Y:S01]  /*4d10*/  STG.E.64 desc[UR36][R8.64], R4 ;  /* 0x0000000408007986 */ /* 0x0011e2000c101b24 */
[----:B------:R-:W-:Y:S05]  /*4d20*/  BRA `(.L_x_3784) ;  /* 0x0000000800d47947 */ /* 0x000fea0003800000 */
.L_x_3785:
        /* <DEDUP_REMOVED lines=14> */
.L_x_3798:
[----:B------:R-:W-:Y:S01]  /*4e10*/  IMAD.U32 R3, R3, 0x10000, RZ ;  /* 0x0001000003037824 */ /* 0x000fe200078e00ff */
[----:B------:R-:W-:Y:S01]  /*4e20*/  CS2R R6, SRZ ;  /* 0x0000000000067805 */ /* 0x000fe2000001ff00 */
[----:B------:R-:W-:Y:S02]  /*4e30*/  IMAD.MOV.U32 R25, RZ, RZ, R23 ;  /* 0x000000ffff197224 */ /* 0x000fe400078e0017 */
[----:B------:R-:W-:-:S04]  /*4e40*/  FMUL.FTZ R3, R3, 1 ;  /* 0x3f80000003037820 */ /* 0x000fc80000410000 */
[----:B------:R-:W0:Y:S02]  /*4e50*/  F2F.F64.F32 R4, R3 ;  /* 0x0000000300047310 */ /* 0x000e240000201800 */
[----:B0-----:R0:W-:Y:S01]  /*4e60*/  STG.E.128 desc[UR36][R8.64], R4 ;  /* 0x0000000408007986 */ /* 0x0011e2000c101d24 */
[----:B------:R-:W-:Y:S05]  /*4e70*/  BRA `(.L_x_3784) ;  /* 0x0000000800807947 */ /* 0x000fea0003800000 */
.L_x_3797:
        /* <DEDUP_REMOVED lines=19> */
.L_x_3802:
[----:B------:R-:W-:Y:S05]  /*4fb0*/  BSYNC.RECONVERGENT B0 ;  /* 0x0000000000007941 */ /* 0x000fea0003800200 */
.L_x_3801:
[----:B------:R-:W-:Y:S01]  /*4fc0*/  LOP3.LUT R5, R0, 0x80, R5, 0xf8, !PT ;  /* 0x0000008000057812 */ /* 0x000fe200078ef805 */
[----:B------:R-:W-:-:S04]  /*4fd0*/  IMAD.MOV.U32 R25, RZ, RZ, R23 ;  /* 0x000000ffff197224 */ /* 0x000fc800078e0017 */
[----:B------:R0:W-:Y:S01]  /*4fe0*/  STG.E.U8 desc[UR36][R8.64], R5 ;  /* 0x0000000508007986 */ /* 0x0001e2000c101124 */
[----:B------:R-:W-:Y:S05]  /*4ff0*/  BRA `(.L_x_3784) ;  /* 0x0000000800207947 */ /* 0x000fea0003800000 */
.L_x_3800:
        /* <DEDUP_REMOVED lines=15> */
.L_x_3804:
[----:B------:R-:W-:Y:S05]  /*50f0*/  BSYNC.RECONVERGENT B0 ;  /* 0x0000000000007941 */ /* 0x000fea0003800200 */
.L_x_3803:
[----:B------:R-:W-:Y:S01]  /*5100*/  LOP3.LUT R5, R0, 0x80, R5, 0xf8, !PT ;  /* 0x0000008000057812 */ /* 0x000fe200078ef805 */
[----:B------:R-:W-:-:S04]  /*5110*/  IMAD.MOV.U32 R25, RZ, RZ, R23 ;  /* 0x000000ffff197224 */ /* 0x000fc800078e0017 */
[----:B------:R0:W-:Y:S01]  /*5120*/  STG.E.U8 desc[UR36][R8.64], R5 ;  /* 0x0000000508007986 */ /* 0x0001e2000c101124 */
[----:B------:R-:W-:Y:S05]  /*5130*/  BRA `(.L_x_3784) ;  /* 0x0000000400d07947 */ /* 0x000fea0003800000 */
.L_x_3799:
[----:B------:R0:W-:Y:S01]  /*5140*/  STG.E.U16 desc[UR36][R8.64], R3 ;  /* 0x0000000308007986 */ /* 0x0001e2000c101524 */
[----:B------:R-:W-:Y:S01]  /*5150*/  IMAD.MOV.U32 R25, RZ, RZ, R23 ;  /* 0x000000ffff197224 */ /* 0x000fe200078e0017 */
[----:B------:R-:W-:Y:S06]  /*5160*/  BRA `(.L_x_3784) ;  /* 0x0000000400c47947 */ /* 0x000fec0003800000 */
.L_x_3796:
        /* <DEDUP_REMOVED lines=13> */
.L_x_3807:
        /* <DEDUP_REMOVED lines=13> */
.L_x_3810:
[----:B------:R-:W-:-:S04]  /*5310*/  SHF.R.U32.HI R0, RZ, 0x14, R3 ;  /* 0x00000014ff007819 */ /* 0x000fc80000011603 */
[----:B------:R-:W-:-:S04]  /*5320*/  LOP3.LUT R0, R0, 0x1, RZ, 0xc0, !PT ;  /* 0x0000000100007812 */ /* 0x000fc800078ec0ff */
[----:B------:R-:W-:-:S04]  /*5330*/  IADD3 R0, PT, PT, R3, 0x487ffff, R0 ;  /* 0x0487ffff03007810 */ /* 0x000fc80007ffe000 */
[----:B------:R-:W-:-:S04]  /*5340*/  SHF.R.U32.HI R0, RZ, 0x14, R0 ;  /* 0x00000014ff007819 */ /* 0x000fc80000011600 */
[----:B------:R-:W-:-:S07]  /*5350*/  LOP3.LUT R0, R0, 0xff, RZ, 0xc0, !PT ;  /* 0x000000ff00007812 */ /* 0x000fce00078ec0ff */
.L_x_3811:
[----:B------:R-:W-:-:S04]  /*5360*/  SHF.R.U32.HI R3, RZ, 0x18, R3 ;  /* 0x00000018ff037819 */ /* 0x000fc80000011603 */
[----:B------:R-:W-:-:S04]  /*5370*/  LOP3.LUT R0, R0, 0x80, R3, 0xf8, !PT ;  /* 0x0000008000007812 */ /* 0x000fc800078ef803 */
[----:B------:R-:W-:-:S07]  /*5380*/  PRMT R4, R0, 0x7610, R4 ;  /* 0x0000761000047816 */ /* 0x000fce0000000004 */
.L_x_3809:
[----:B------:R-:W-:Y:S05]  /*5390*/  BSYNC.RECONVERGENT B0 ;  /* 0x0000000000007941 */ /* 0x000fea0003800200 */
.L_x_3808:
[----:B------:R0:W-:Y:S01]  /*53a0*/  STG.E.U8 desc[UR36][R8.64], R4 ;  /* 0x0000000408007986 */ /* 0x0001e2000c101124 */
[----:B------:R-:W-:Y:S01]  /*53b0*/  IMAD.MOV.U32 R25, RZ, RZ, R23 ;  /* 0x000000ffff197224 */ /* 0x000fe200078e0017 */
[----:B------:R-:W-:Y:S06]  /*53c0*/  BRA `(.L_x_3784) ;  /* 0x00000004002c7947 */ /* 0x000fec0003800000 */
.L_x_3806:
        /* <DEDUP_REMOVED lines=13> */
.L_x_3814:
[----:B------:R-:W-:-:S04]  /*54a0*/  SHF.R.U32.HI R0, RZ, 0x15, R3 ;  /* 0x00000015ff007819 */ /* 0x000fc80000011603 */
[----:B------:R-:W-:-:S04]  /*54b0*/  LOP3.LUT R0, R0, 0x1, RZ, 0xc0, !PT ;  /* 0x0000000100007812 */ /* 0x000fc800078ec0ff */
[----:B------:R-:W-:-:S04]  /*54c0*/  IADD3 R0, PT, PT, R3, 0x88fffff, R0 ;  /* 0x088fffff03007810 */ /* 0x000fc80007ffe000 */
[----:B------:R-:W-:-:S04]  /*54d0*/  SHF.R.U32.HI R0, RZ, 0x15, R0 ;  /* 0x00000015ff007819 */ /* 0x000fc80000011600 */
[----:B------:R-:W-:-:S07]  /*54e0*/  LOP3.LUT R0, R0, 0xff, RZ, 0xc0, !PT ;  /* 0x000000ff00007812 */ /* 0x000fce00078ec0ff */
.L_x_3815:
[----:B------:R-:W-:-:S04]  /*54f0*/  SHF.R.U32.HI R3, RZ, 0x18, R3 ;  /* 0x00000018ff037819 */ /* 0x000fc80000011603 */
[----:B------:R-:W-:-:S04]  /*5500*/  LOP3.LUT R0, R0, 0x80, R3, 0xf8, !PT ;  /* 0x0000008000007812 */ /* 0x000fc800078ef803 */
[----:B------:R-:W-:-:S07]  /*5510*/  PRMT R4, R0, 0x7610, R4 ;  /* 0x0000761000047816 */ /* 0x000fce0000000004 */
.L_x_3813:
[----:B------:R-:W-:Y:S05]  /*5520*/  BSYNC.RECONVERGENT B0 ;  /* 0x0000000000007941 */ /* 0x000fea0003800200 */
.L_x_3812:
[----:B------:R0:W-:Y:S01]  /*5530*/  STG.E.U8 desc[UR36][R8.64], R4 ;  /* 0x0000000408007986 */ /* 0x0001e2000c101124 */
[----:B------:R-:W-:Y:S01]  /*5540*/  IMAD.MOV.U32 R25, RZ, RZ, R23 ;  /* 0x000000ffff197224 */ /* 0x000fe200078e0017 */
[----:B------:R-:W-:Y:S06]  /*5550*/  BRA `(.L_x_3784) ;  /* 0x0000000000c87947 */ /* 0x000fec0003800000 */
.L_x_3805:
[----:B------:R-:W-:-:S13]  /*5560*/  ISETP.NE.AND P0, PT, R0, 0x1c, PT ;  /* 0x0000001c0000780c */ /* 0x000fda0003f05270 */
[----:B------:R-:W-:Y:S05]  /*5570*/  @!P0 BRA `(.L_x_3816) ;  /* 0x0000000000b08947 */ /* 0x000fea0003800000 */
[----:B------:R-:W-:-:S13]  /*5580*/  ISETP.NE.AND P0, PT, R0, 0x1d, PT ;  /* 0x0000001d0000780c */ /* 0x000fda0003f05270 */
[----:B------:R-:W-:Y:S05]  /*5590*/  @!P0 BRA `(.L_x_3817) ;  /* 0x0000000000948947 */ /* 0x000fea0003800000 */
[----:B------:R-:W-:-:S13]  /*55a0*/  ISETP.NE.AND P0, PT, R0, 0x2c, PT ;  /* 0x0000002c0000780c */ /* 0x000fda0003f05270 */
[----:B------:R-:W-:Y:S05]  /*55b0*/  @!P0 BRA `(.L_x_3818) ;  /* 0x0000000000488947 */ /* 0x000fea0003800000 */
.L_x_3789:
        /* <DEDUP_REMOVED lines=16> */
.L_x_3819:
[----:B------:R-:W-:Y:S01]  /*56c0*/  IMAD.MOV.U32 R25, RZ, RZ, R23 ;  /* 0x000000ffff197224 */ /* 0x000fe200078e0017 */
[----:B------:R-:W-:Y:S06]  /*56d0*/  BRA `(.L_x_3784) ;  /* 0x0000000000687947 */ /* 0x000fec0003800000 */
.L_x_3818:
        /* <DEDUP_REMOVED lines=17> */
.L_x_3817:
[----:B------:R-:W-:Y:S02]  /*57f0*/  IMAD.U32 R4, R3, 0x10000, RZ ;  /* 0x0001000003047824 */ /* 0x000fe400078e00ff */
[----:B------:R-:W-:-:S04]  /*5800*/  IMAD.MOV.U32 R25, RZ, RZ, R23 ;  /* 0x000000ffff197224 */ /* 0x000fc800078e0017 */
[----:B------:R-:W0:Y:S02]  /*5810*/  F2I.U64.TRUNC R4, R4 ;  /* 0x0000000400047311 */ /* 0x000e24000020d800 */
[----:B0-----:R0:W-:Y:S01]  /*5820*/  STG.E.64 desc[UR36][R8.64], R4 ;  /* 0x0000000408007986 */ /* 0x0011e2000c101b24 */
[----:B------:R-:W-:Y:S05]  /*5830*/  BRA `(.L_x_3784) ;  /* 0x0000000000107947 */ /* 0x000fea0003800000 */
.L_x_3816:
[----:B------:R-:W-:Y:S02]  /*5840*/  IMAD.U32 R3, R3, 0x10000, RZ ;  /* 0x0001000003037824 */ /* 0x000fe400078e00ff */
[----:B------:R-:W-:-:S04]  /*5850*/  IMAD.MOV.U32 R25, RZ, RZ, R23 ;  /* 0x000000ffff197224 */ /* 0x000fc800078e0017 */
[----:B------:R-:W0:Y:S02]  /*5860*/  F2I.FTZ.U32.TRUNC.NTZ R3, R3 ;  /* 0x0000000300037305 */ /* 0x000e24000021f000 */
[----:B0-----:R0:W-:Y:S02]  /*5870*/  STG.E desc[UR36][R8.64], R3 ;  /* 0x0000000308007986 */ /* 0x0011e4000c101924 */
.L_x_3784:
[----:B------:R-:W-:Y:S05]  /*5880*/  BSYNC.RECONVERGENT B6 ;  /* 0x0000000000067941 */ /* 0x000fea0003800200 */
.L_x_3783:
[----:B------:R-:W-:Y:S01]  /*5890*/  ISETP.GE.AND P0, PT, R25, R16, PT ;  /* 0x000000101900720c */ /* 0x000fe20003f06270 */
[----:B------:R-:W-:-:S12]  /*58a0*/  BSSY.RECONVERGENT B6, `(.L_x_3820) ;  /* 0x00001f0000067945 */ /* 0x000fd80003800200 */
[----:B------:R-:W-:Y:S05]  /*58b0*/  @P0 BRA `(.L_x_3821) ;  /* 0x0000001c00b80947 */ /* 0x000fea0003800000 */
[----:B------:R-:W1:Y:S01]  /*58c0*/  LDCU UR4, c[0x0][0x3c0] ;  /* 0x00007800ff0477ac */ /* 0x000e620008000800 */
[----:B0-----:R-:W0:Y:S01]  /*58d0*/  LDC.64 R8, c[0x0][0x3a0] ;  /* 0x0000e800ff087b82 */ /* 0x001e220000000a00 */
[----:B-----5:R-:W-:Y:S01]  /*58e0*/  IMAD R0, R2, 0x200, R25 ;  /* 0x0000020002007824 */ /* 0x020fe200078e0219 */
[----:B--2---:R-:W-:-:S03]  /*58f0*/  PRMT R4, R17, 0x9910, RZ ;  /* 0x0000991011047816 */ /* 0x004fc600000000ff */
[----:B-1----:R-:W-:Y:S02]  /*5900*/  IMAD R3, R0, UR4, RZ ;  /* 0x0000000400037c24 */ /* 0x002fe4000f8e02ff */
        /* <DEDUP_REMOVED lines=13> */
[----:B---3--:R-:W-:-:S04]  /*59e0*/  IMAD.U32 R22, R22, 0x10000, RZ ;  /* 0x0001000016167824 */ /* 0x008fc800078e00ff */
[----:B------:R-:W0:Y:S02]  /*59f0*/  F2I.FTZ.TRUNC.NTZ R3, R22 ;  /* 0x0000001600037305 */ /* 0x000e24000021f100 */
[----:B0-----:R0:W-:Y:S01]  /*5a00*/  STG.E.U8 desc[UR36][R8.64], R3 ;  /* 0x0000000308007986 */ /* 0x0011e2000c101124 */
[----:B------:R-:W-:Y:S05]  /*5a10*/  BRA `(.L_x_3827) ;  /* 0x0000000c007c7947 */ /* 0x000fea0003800000 */
.L_x_3825:
[----:B---3--:R-:W-:-:S06]  /*5a20*/  IMAD.U32 R5, R22, 0x10000, RZ ;  /* 0x0001000016057824 */ /* 0x008fcc00078e00ff */
[----:B------:R-:W0:Y:S02]  /*5a30*/  F2I.S64.TRUNC R4, R5 ;  /* 0x0000000500047311 */ /* 0x000e24000020d900 */
[----:B0-----:R3:W-:Y:S01]  /*5a40*/  STG.E.U8 desc[UR36][R8.64], R4 ;  /* 0x0000000408007986 */ /* 0x0017e2000c101124 */
[----:B------:R-:W-:Y:S05]  /*5a50*/  BRA `(.L_x_3827) ;  /* 0x0000000c006c7947 */ /* 0x000fea0003800000 */
.L_x_3824:
[----:B------:R-:W-:-:S13]  /*5a60*/  ISETP.NE.AND P0, PT, R0, 0x2, PT ;  /* 0x000000020000780c */ /* 0x000fda0003f05270 */
[----:B------:R-:W-:Y:S05]  /*5a70*/  @!P0 BRA `(.L_x_3828) ;  /* 0x0000000000308947 */ /* 0x000fea0003800000 */
[----:B------:R-:W-:-:S13]  /*5a80*/  ISETP.NE.AND P0, PT, R0, 0x3, PT ;  /* 0x000000030000780c */ /* 0x000fda0003f05270 */
[----:B------:R-:W-:Y:S05]  /*5a90*/  @!P0 BRA `(.L_x_3829) ;  /* 0x0000000000188947 */ /* 0x000fea0003800000 */
[----:B------:R-:W-:-:S13]  /*5aa0*/  ISETP.NE.AND P0, PT, R0, 0x4, PT ;  /* 0x000000040000780c */ /* 0x000fda0003f05270 */
[----:B------:R-:W-:Y:S05]  /*5ab0*/  @P0 BRA `(.L_x_3826) ;  /* 0x0000000800780947 */ /* 0x000fea0003800000 */
[----:B---3--:R-:W-:-:S06]  /*5ac0*/  IMAD.U32 R4, R22, 0x10000, RZ ;  /* 0x0001000016047824 */ /* 0x008fcc00078e00ff */
[----:B------:R-:W0:Y:S02]  /*5ad0*/  F2I.S64.TRUNC R4, R4 ;  /* 0x0000000400047311 */ /* 0x000e24000020d900 */
[----:B0-----:R1:W-:Y:S01]  /*5ae0*/  STG.E.64 desc[UR36][R8.64], R4 ;  /* 0x0000000408007986 */ /* 0x0013e2000c101b24 */
[----:B------:R-:W-:Y:S05]  /*5af0*/  BRA `(.L_x_3827) ;  /* 0x0000000c00447947 */ /* 0x000fea0003800000 */
.L_x_3829:
[----:B---3--:R-:W-:-:S04]  /*5b00*/  IMAD.U32 R22, R22, 0x10000, RZ ;  /* 0x0001000016167824 */ /* 0x008fc800078e00ff */
[----:B------:R-:W0:Y:S02]  /*5b10*/  F2I.FTZ.TRUNC.NTZ R3, R22 ;  /* 0x0000001600037305 */ /* 0x000e24000021f100 */
[----:B0-----:R2:W-:Y:S01]  /*5b20*/  STG.E desc[UR36][R8.64], R3 ;  /* 0x0000000308007986 */ /* 0x0015e2000c101924 */
[----:B------:R-:W-:Y:S05]  /*5b30*/  BRA `(.L_x_3827) ;  /* 0x0000000c00347947 */ /* 0x000fea0003800000 */
.L_x_3828:
[----:B---3--:R-:W-:-:S04]  /*5b40*/  IMAD.U32 R22, R22, 0x10000, RZ ;  /* 0x0001000016167824 */ /* 0x008fc800078e00ff */
[----:B------:R-:W0:Y:S02]  /*5b50*/  F2I.FTZ.TRUNC.NTZ R3, R22 ;  /* 0x0000001600037305 */ /* 0x000e24000021f100 */
[----:B0-----:R0:W-:Y:S01]  /*5b60*/  STG.E.U16 desc[UR36][R8.64], R3 ;  /* 0x0000000308007986 */ /* 0x0011e2000c101524 */
[----:B------:R-:W-:Y:S05]  /*5b70*/  BRA `(.L_x_3827) ;  /* 0x0000000c00247947 */ /* 0x000fea0003800000 */
.L_x_3823:
[----:B------:R-:W-:-:S13]  /*5b80*/  ISETP.GT.AND P0, PT, R0, 0x6, PT ;  /* 0x000000060000780c */ /* 0x000fda0003f04270 */
[----:B------:R-:W-:Y:S05]  /*5b90*/  @P0 BRA `(.L_x_3830) ;  /* 0x00000000002c0947 */ /* 0x000fea0003800000 */
[----:B------:R-:W-:-:S13]  /*5ba0*/  ISETP.NE.AND P0, PT, R0, 0x5, PT ;  /* 0x000000050000780c */ /* 0x000fda0003f05270 */
[----:B------:R-:W-:Y:S05]  /*5bb0*/  @!P0 BRA `(.L_x_3831) ;  /* 0x0000000000148947 */ /* 0x000fea0003800000 */
[----:B------:R-:W-:-:S13]  /*5bc0*/  ISETP.NE.AND P0, PT, R0, 0x6, PT ;  /* 0x000000060000780c */ /* 0x000fda0003f05270 */
[----:B------:R-:W-:Y:S05]  /*5bd0*/  @P0 BRA `(.L_x_3826) ;  /* 0x0000000800300947 */ /* 0x000fea0003800000 */
[----:B---3--:R-:W-:-:S05]  /*5be0*/  IMAD.U32 R3, R22, 0x10000, RZ ;  /* 0x0001000016037824 */ /* 0x008fca00078e00ff */
[----:B------:R0:W-:Y:S01]  /*5bf0*/  STG.E desc[UR36][R8.64], R3 ;  /* 0x0000000308007986 */ /* 0x0001e2000c101924 */
[----:B------:R-:W-:Y:S05]  /*5c00*/  BRA `(.L_x_3827) ;  /* 0x0000000c00007947 */ /* 0x000fea0003800000 */
.L_x_3831:
[----:B---3--:R-:W-:-:S05]  /*5c10*/  IMAD.U32 R0, R22, 0x10000, RZ ;  /* 0x0001000016007824 */ /* 0x008fca00078e00ff */
[----:B------:R-:W-:-:S05]  /*5c20*/  F2FP.F16.F32.PACK_AB R0, RZ, R0 ;  /* 0x00000000ff00723e */ /* 0x000fca00000000ff */
[----:B------:R0:W-:Y:S01]  /*5c30*/  STG.E.U16 desc[UR36][R8.64], R0 ;  /* 0x0000000008007986 */ /* 0x0001e2000c101524 */
[----:B------:R-:W-:Y:S05]  /*5c40*/  BRA `(.L_x_3827) ;  /* 0x0000000800f07947 */ /* 0x000fea0003800000 */
.L_x_3830:
[----:B------:R-:W-:-:S13]  /*5c50*/  ISETP.NE.AND P0, PT, R0, 0x7, PT ;  /* 0x000000070000780c */ /* 0x000fda0003f05270 */
[----:B------:R-:W-:Y:S05]  /*5c60*/  @!P0 BRA `(.L_x_3832) ;  /* 0x0000000000348947 */ /* 0x000fea0003800000 */
[----:B------:R-:W-:-:S13]  /*5c70*/  ISETP.NE.AND P0, PT, R0, 0x8, PT ;  /* 0x000000080000780c */ /* 0x000fda0003f05270 */
[----:B------:R-:W-:Y:S05]  /*5c80*/  @!P0 BRA `(.L_x_3833) ;  /* 0x0000000000188947 */ /* 0x000fea0003800000 */
[----:B------:R-:W-:-:S13]  /*5c90*/  ISETP.NE.AND P0, PT, R0, 0x9, PT ;  /* 0x000000090000780c */ /* 0x000fda0003f05270 */
[----:B------:R-:W-:Y:S05]  /*5ca0*/  @P0 BRA `(.L_x_3826) ;  /* 0x0000000400fc0947 */ /* 0x000fea0003800000 */
[----:B---3--:R-:W-:Y:S02]  /*5cb0*/  IMAD.U32 R22, R22, 0x10000, RZ ;  /* 0x0001000016167824 */ /* 0x008fe400078e00ff */
[----:B------:R-:W-:-:S05]  /*5cc0*/  IMAD.MOV.U32 R23, RZ, RZ, RZ ;  /* 0x000000ffff177224 */ /* 0x000fca00078e00ff */
[----:B------:R0:W-:Y:S01]  /*5cd0*/  STG.E.64 desc[UR36][R8.64], R22 ;  /* 0x0000001608007986 */ /* 0x0001e2000c101b24 */
[----:B------:R-:W-:Y:S05]  /*5ce0*/  BRA `(.L_x_3827) ;  /* 0x0000000800c87947 */ /* 0x000fea0003800000 */
.L_x_3833:
[----:B---3--:R-:W-:-:S05]  /*5cf0*/  IMAD.U32 R22, R22, 0x10000, RZ ;  /* 0x0001000016167824 */ /* 0x008fca00078e00ff */
[----:B------:R-:W-:-:S04]  /*5d00*/  F2FP.F16.F32.PACK_AB R3, RZ, R22 ;  /* 0x00000016ff03723e */ /* 0x000fc800000000ff */
[----:B------:R-:W-:-:S05]  /*5d10*/  PRMT R3, R3, 0x5410, RZ ;  /* 0x0000541003037816 */ /* 0x000fca00000000ff */
[----:B------:R0:W-:Y:S01]  /*5d20*/  STG.E desc[UR36][R8.64], R3 ;  /* 0x0000000308007986 */ /* 0x0001e2000c101924 */
[----:B------:R-:W-:Y:S05]  /*5d30*/  BRA `(.L_x_3827) ;  /* 0x0000000800b47947 */ /* 0x000fea0003800000 */
.L_x_3832:
[----:B---3--:R-:W-:-:S04]  /*5d40*/  IMAD.U32 R4, R22, 0x10000, RZ ;  /* 0x0001000016047824 */ /* 0x008fc800078e00ff */
[----:B------:R-:W-:-:S06]  /*5d50*/  FMUL.FTZ R4, R4, 1 ;  /* 0x3f80000004047820 */ /* 0x000fcc0000410000 */
[----:B------:R-:W0:Y:S02]  /*5d60*/  F2F.F64.F32 R4, R4 ;  /* 0x0000000400047310 */ /* 0x000e240000201800 */
[----:B0-----:R0:W-:Y:S01]  /*5d70*/  STG.E.64 desc[UR36][R8.64], R4 ;  /* 0x0000000408007986 */ /* 0x0011e2000c101b24 */
[----:B------:R-:W-:Y:S05]  /*5d80*/  BRA `(.L_x_3827) ;  /* 0x0000000800a07947 */ /* 0x000fea0003800000 */
.L_x_3822:
        /* <DEDUP_REMOVED lines=10> */
[----:B---3--:R-:W-:-:S06]  /*5e30*/  IMAD.U32 R3, R22, 0x10000, RZ ;  /* 0x0001000016037824 */ /* 0x008fcc00078e00ff */
[----:B------:R-:W0:Y:S02]  /*5e40*/  F2I.FTZ.U32.TRUNC.NTZ R3, R3 ;  /* 0x0000000300037305 */ /* 0x000e24000021f000 */
[----:B0-----:R0:W-:Y:S01]  /*5e50*/  STG.E.U16 desc[UR36][R8.64], R3 ;  /* 0x0000000308007986 */ /* 0x0011e2000c101524 */
[----:B------:R-:W-:Y:S05]  /*5e60*/  BRA `(.L_x_3827) ;  /* 0x0000000800687947 */ /* 0x000fea0003800000 */
.L_x_3837:
[----:B---3--:R-:W-:Y:S01]  /*5e70*/  IMAD.U32 R5, R22, 0x10000, RZ ;  /* 0x0001000016057824 */ /* 0x008fe200078e00ff */
        /* <DEDUP_REMOVED lines=16> */
.L_x_3840:
[----:B------:R-:W-:-:S04]  /*5f80*/  SHF.R.U32.HI R3, RZ, 0x18, R5 ;  /* 0x00000018ff037819 */ /* 0x000fc80000011605 */
[----:B------:R-:W-:-:S04]  /*5f90*/  LOP3.LUT R0, R0, 0x80, R3, 0xf8, !PT ;  /* 0x0000008000007812 */ /* 0x000fc800078ef803 */
[----:B------:R-:W-:-:S07]  /*5fa0*/  PRMT R4, R0, 0x7610, R4 ;  /* 0x0000761000047816 */ /* 0x000fce0000000004 */
.L_x_3839:
[----:B------:R-:W-:Y:S05]  /*5fb0*/  BSYNC.RECONVERGENT B0 ;  /* 0x0000000000007941 */ /* 0x000fea0003800200 */
.L_x_3838:
[----:B------:R0:W-:Y:S01]  /*5fc0*/  STG.E.U8 desc[UR36][R8.64], R4 ;  /* 0x0000000408007986 */ /* 0x0001e2000c101124 */
[----:B------:R-:W-:Y:S05]  /*5fd0*/  BRA `(.L_x_3827) ;  /* 0x00000008000c7947 */ /* 0x000fea0003800000 */
.L_x_3836:
        /* <DEDUP_REMOVED lines=17> */
.L_x_3843:
[----:B------:R-:W-:-:S04]  /*60f0*/  SHF.R.U32.HI R3, RZ, 0x18, R5 ;  /* 0x00000018ff037819 */ /* 0x000fc80000011605 */
[----:B------:R-:W-:-:S04]  /*6100*/  LOP3.LUT R0, R0, 0x80, R3, 0xf8, !PT ;  /* 0x0000008000007812 */ /* 0x000fc800078ef803 */
[----:B------:R-:W-:-:S07]  /*6110*/  PRMT R4, R0, 0x7610, R4 ;  /* 0x0000761000047816 */ /* 0x000fce0000000004 */
.L_x_3842:
[----:B------:R-:W-:Y:S05]  /*6120*/  BSYNC.RECONVERGENT B0 ;  /* 0x0000000000007941 */ /* 0x000fea0003800200 */
.L_x_3841:
[----:B------:R0:W-:Y:S01]  /*6130*/  STG.E.U8 desc[UR36][R8.64], R4 ;  /* 0x0000000408007986 */ /* 0x0001e2000c101124 */
[----:B------:R-:W-:Y:S05]  /*6140*/  BRA `(.L_x_3827) ;  /* 0x0000000400b07947 */ /* 0x000fea0003800000 */
.L_x_3835:
[----:B------:R-:W-:-:S13]  /*6150*/  ISETP.NE.AND P0, PT, R0, 0x1c, PT ;  /* 0x0000001c0000780c */ /* 0x000fda0003f05270 */
[----:B------:R-:W-:Y:S05]  /*6160*/  @!P0 BRA `(.L_x_3844) ;  /* 0x0000000000608947 */ /* 0x000fea0003800000 */
[----:B------:R-:W-:-:S13]  /*6170*/  ISETP.NE.AND P0, PT, R0, 0x1d, PT ;  /* 0x0000001d0000780c */ /* 0x000fda0003f05270 */
[----:B------:R-:W-:Y:S05]  /*6180*/  @!P0 BRA `(.L_x_3845) ;  /* 0x0000000000488947 */ /* 0x000fea0003800000 */
[----:B------:R-:W-:-:S13]  /*6190*/  ISETP.NE.AND P0, PT, R0, 0x2c, PT ;  /* 0x0000002c0000780c */ /* 0x000fda0003f05270 */
[----:B------:R-:W-:Y:S05]  /*61a0*/  @P0 BRA `(.L_x_3826) ;  /* 0x0000000000bc0947 */ /* 0x000fea0003800000 */
[----:B---3--:R-:W-:-:S05]  /*61b0*/  IMAD.U32 R22, R22, 0x10000, RZ ;  /* 0x0001000016167824 */ /* 0x008fca00078e00ff */
        /* <DEDUP_REMOVED lines=15> */
.L_x_3845:
[----:B---3--:R-:W-:-:S06]  /*62b0*/  IMAD.U32 R4, R22, 0x10000, RZ ;  /* 0x0001000016047824 */ /* 0x008fcc00078e00ff */
[----:B------:R-:W0:Y:S02]  /*62c0*/  F2I.U64.TRUNC R4, R4 ;  /* 0x0000000400047311 */ /* 0x000e24000020d800 */
[----:B0-----:R0:W-:Y:S01]  /*62d0*/  STG.E.64 desc[UR36][R8.64], R4 ;  /* 0x0000000408007986 */ /* 0x0011e2000c101b24 */
[----:B------:R-:W-:Y:S05]  /*62e0*/  BRA `(.L_x_3827) ;  /* 0x0000000400487947 */ /* 0x000fea0003800000 */
.L_x_3844:
[----:B---3--:R-:W-:-:S04]  /*62f0*/  IMAD.U32 R22, R22, 0x10000, RZ ;  /* 0x0001000016167824 */ /* 0x008fc800078e00ff */
[----:B------:R-:W0:Y:S02]  /*6300*/  F2I.FTZ.U32.TRUNC.NTZ R3, R22 ;  /* 0x0000001600037305 */ /* 0x000e24000021f000 */
[----:B0-----:R0:W-:Y:S01]  /*6310*/  STG.E desc[UR36][R8.64], R3 ;  /* 0x0000000308007986 */ /* 0x0011e2000c101924 */
[----:B------:R-:W-:Y:S05]  /*6320*/  BRA `(.L_x_3827) ;  /* 0x0000000400387947 */ /* 0x000fea0003800000 */
.L_x_3834:
[----:B------:R-:W-:-:S13]  /*6330*/  ISETP.GT.AND P0, PT, R0, 0xe, PT ;  /* 0x0000000e0000780c */ /* 0x000fda0003f04270 */
[----:B------:R-:W-:Y:S05]  /*6340*/  @P0 BRA `(.L_x_3846) ;  /* 0x00000000003c0947 */ /* 0x000fea0003800000 */
[----:B------:R-:W-:-:S13]  /*6350*/  ISETP.NE.AND P0, PT, R0, 0xa, PT ;  /* 0x0000000a0000780c */ /* 0x000fda0003f05270 */
[----:B------:R-:W-:Y:S05]  /*6360*/  @!P0 BRA `(.L_x_3847) ;  /* 0x00000000001c8947 */ /* 0x000fea0003800000 */
[----:B------:R-:W-:-:S13]  /*6370*/  ISETP.NE.AND P0, PT, R0, 0xb, PT ;  /* 0x0000000b0000780c */ /* 0x000fda0003f05270 */
[----:B------:R-:W-:Y:S05]  /*6380*/  @P0 BRA `(.L_x_3826) ;  /* 0x0000000000440947 */ /* 0x000fea0003800000 */
[----:B---3--:R-:W-:-:S05]  /*6390*/  IMAD.U32 R22, R22, 0x10000, RZ ;  /* 0x0001000016167824 */ /* 0x008fca00078e00ff */
[----:B------:R-:W-:-:S04]  /*63a0*/  FSETP.NEU.FTZ.AND P0, PT, R22, RZ, PT ;  /* 0x000000ff1600720b */ /* 0x000fc80003f1d000 */
[----:B------:R-:W-:-:S05]  /*63b0*/  SEL R3, RZ, 0x1, !P0 ;  /* 0x00000001ff037807 */ /* 0x000fca0004000000 */
[----:B------:R0:W-:Y:S01]  /*63c0*/  STG.E.U8 desc[UR36][R8.64], R3 ;  /* 0x0000000308007986 */ /* 0x0001e2000c101124 */
[----:B------:R-:W-:Y:S05]  /*63d0*/  BRA `(.L_x_3827) ;  /* 0x00000004000c7947 */ /* 0x000fea0003800000 */
.L_x_3847:
[----:B---3--:R-:W-:Y:S01]  /*63e0*/  IMAD.U32 R22, R22, 0x10000, RZ ;  /* 0x0001000016167824 */ /* 0x008fe200078e00ff */
[----:B------:R-:W-:-:S03]  /*63f0*/  CS2R R6, SRZ ;  /* 0x0000000000067805 */ /* 0x000fc6000001ff00 */
[----:B------:R-:W-:-:S06]  /*6400*/  FMUL.FTZ R4, R22, 1 ;  /* 0x3f80000016047820 */ /* 0x000fcc0000410000 */
[----:B------:R-:W0:Y:S02]  /*6410*/  F2F.F64.F32 R4, R4 ;  /* 0x0000000400047310 */ /* 0x000e240000201800 */
[----:B0-----:R0:W-:Y:S01]  /*6420*/  STG.E.128 desc[UR36][R8.64], R4 ;  /* 0x0000000408007986 */ /* 0x0011e2000c101d24 */
[----:B------:R-:W-:Y:S05]  /*6430*/  BRA `(.L_x_3827) ;  /* 0x0000000000f47947 */ /* 0x000fea0003800000 */
.L_x_3846:
[----:B------:R-:W-:-:S13]  /*6440*/  ISETP.NE.AND P0, PT, R0, 0xf, PT ;  /* 0x0000000f0000780c */ /* 0x000fda0003f05270 */
[----:B------:R-:W-:Y:S05]  /*6450*/  @!P0 BRA `(.L_x_3848) ;  /* 0x0000000000e88947 */ /* 0x000fea0003800000 */
[----:B------:R-:W-:-:S13]  /*6460*/  ISETP.NE.AND P0, PT, R0, 0x17, PT ;  /* 0x000000170000780c */ /* 0x000fda0003f05270 */
[----:B------:R-:W-:Y:S05]  /*6470*/  @!P0 BRA `(.L_x_3849) ;  /* 0x0000000000908947 */ /* 0x000fea0003800000 */
[----:B------:R-:W-:-:S13]  /*6480*/  ISETP.NE.AND P0, PT, R0, 0x18, PT ;  /* 0x000000180000780c */ /* 0x000fda0003f05270 */
[----:B------:R-:W-:Y:S05]  /*6490*/  @!P0 BRA `(.L_x_3850) ;  /* 0x0000000000448947 */ /* 0x000fea0003800000 */
.L_x_3826:
[----:B------:R-:W-:Y:S01]  /*64a0*/  MOV R14, 0x0 ;  /* 0x00000000000e7802 */ /* 0x000fe20000000f00 */
[----:B------:R-:W0:Y:S01]  /*64b0*/  LDCU.64 UR4, c[0x4][0x128] ;  /* 0x01002500ff0477ac */ /* 0x000e220008000a00 */
[----:B------:R-:W-:Y:S02]  /*64c0*/  IMAD.MOV.U32 R8, RZ, RZ, 0x65 ;  /* 0x00000065ff087424 */ /* 0x000fe400078e00ff */
[----:B------:R-:W-:Y:S01]  /*64d0*/  IMAD.MOV.U32 R12, RZ, RZ, 0x1 ;  /* 0x00000001ff0c7424 */ /* 0x000fe200078e00ff */
[----:B------:R-:W1:Y:S01]  /*64e0*/  LDCU.64 UR6, c[0x4][0x130] ;  /* 0x01002600ff0677ac */ /* 0x000e620008000a00 */
[----:B------:R-:W2:Y:S01]  /*64f0*/  LDC.64 R14, c[0x4][R14] ;  /* 0x010000000e0e7b82 */ /* 0x000ea20000000a00 */
        /* <DEDUP_REMOVED lines=10> */
.L_x_3851:
[----:B------:R-:W-:Y:S05]  /*65a0*/  BRA `(.L_x_3827) ;  /* 0x0000000000987947 */ /* 0x000fea0003800000 */
.L_x_3850:
[----:B---3--:R-:W-:Y:S01]  /*65b0*/  IMAD.U32 R5, R22, 0x10000, RZ ;  /* 0x0001000016057824 */ /* 0x008fe200078e00ff */
        /* <DEDUP_REMOVED lines=12> */
.L_x_3853:
[----:B------:R-:W-:Y:S05]  /*6680*/  BSYNC.RECONVERGENT B0 ;  /* 0x0000000000007941 */ /* 0x000fea0003800200 */
.L_x_3852:
[----:B------:R-:W-:-:S05]  /*6690*/  LOP3.LUT R3, R0, 0x80, R3, 0xf8, !PT ;  /* 0x0000008000037812 */ /* 0x000fca00078ef803 */
[----:B------:R0:W-:Y:S01]  /*66a0*/  STG.E.U8 desc[UR36][R8.64], R3 ;  /* 0x0000000308007986 */ /* 0x0001e2000c101124 */
[----:B------:R-:W-:Y:S05]  /*66b0*/  BRA `(.L_x_3827) ;  /* 0x0000000000547947 */ /* 0x000fea0003800000 */
.L_x_3849:
[----:B---3--:R-:W-:Y:S01]  /*66c0*/  IMAD.U32 R3, R22, 0x10000, RZ ;  /* 0x0001000016037824 */ /* 0x008fe200078e00ff */
        /* <DEDUP_REMOVED lines=11> */
.L_x_3855:
[----:B------:R-:W-:Y:S01]  /*6780*/  IMAD.MOV.U32 R0, RZ, RZ, 0x7f ;  /* 0x0000007fff007424 */ /* 0x000fe200078e00ff */
[----:B------:R-:W-:-:S04]  /*6790*/  ISETP.GT.U32.AND P0, PT, R4, 0x7f800000, PT ;  /* 0x7f8000000400780c */ /* 0x000fc80003f04070 */
[----:B------:R-:W-:-:S09]  /*67a0*/  SEL R0, R0, 0x7c, P0 ;  /* 0x0000007c00007807 */ /* 0x000fd20000000000 */
.L_x_3856:
[----:B------:R-:W-:Y:S05]  /*67b0*/  BSYNC.RECONVERGENT B0 ;  /* 0x0000000000007941 */ /* 0x000fea0003800200 */
.L_x_3854:
[----:B------:R-:W-:-:S04]  /*67c0*/  SHF.R.U32.HI R3, RZ, 0x18, R3 ;  /* 0x00000018ff037819 */ /* 0x000fc80000011603 */
[----:B------:R-:W-:-:S05]  /*67d0*/  LOP3.LUT R3, R0, 0x80, R3, 0xf8, !PT ;  /* 0x0000008000037812 */ /* 0x000fca00078ef803 */
[----:B------:R0:W-:Y:S01]  /*67e0*/  STG.E.U8 desc[UR36][R8.64], R3 ;  /* 0x0000000308007986 */ /* 0x0001e2000c101124 */
[----:B------:R-:W-:Y:S05]  /*67f0*/  BRA `(.L_x_3827) ;  /* 0x0000000000047947 */ /* 0x000fea0003800000 */
.L_x_3848:
[----:B---3--:R0:W-:Y:S02]  /*6800*/  STG.E.U16 desc[UR36][R8.64], R22 ;  /* 0x0000001608007986 */ /* 0x0081e4000c101524 */
.L_x_3827:
        /* <DEDUP_REMOVED lines=25> */
.L_x_3860:
[----:B----4-:R-:W-:-:S06]  /*69a0*/  IMAD.U32 R5, R18, 0x10000, RZ ;  /* 0x0001000012057824 */ /* 0x010fcc00078e00ff */
[----:B------:R-:W0:Y:S02]  /*69b0*/  F2I.S64.TRUNC R4, R5 ;  /* 0x0000000500047311 */ /* 0x000e24000020d900 */
[----:B0-----:R0:W-:Y:S01]  /*69c0*/  STG.E.U8 desc[UR36][R8.64], R4 ;  /* 0x0000000408007986 */ /* 0x0011e2000c101124 */
[----:B------:R-:W-:Y:S05]  /*69d0*/  BRA `(.L_x_3862) ;  /* 0x0000000c006c7947 */ /* 0x000fea0003800000 */
.L_x_3859:
        /* <DEDUP_REMOVED lines=10> */
.L_x_3864:
[----:B----4-:R-:W-:-:S04]  /*6a80*/  IMAD.U32 R18, R18, 0x10000, RZ ;  /* 0x0001000012127824 */ /* 0x010fc800078e00ff */
[----:B------:R-:W0:Y:S02]  /*6a90*/  F2I.FTZ.TRUNC.NTZ R3, R18 ;  /* 0x0000001200037305 */ /* 0x000e24000021f100 */
[----:B0-----:R0:W-:Y:S01]  /*6aa0*/  STG.E desc[UR36][R8.64], R3 ;  /* 0x0000000308007986 */ /* 0x0011e2000c101924 */
[----:B------:R-:W-:Y:S05]  /*6ab0*/  BRA `(.L_x_3862) ;  /* 0x0000000c00347947 */ /* 0x000fea0003800000 */
.L_x_3863:
[----:B----4-:R-:W-:-:S04]  /*6ac0*/  IMAD.U32 R18, R18, 0x10000, RZ ;  /* 0x0001000012127824 */ /* 0x010fc800078e00ff */
[----:B------:R-:W0:Y:S02]  /*6ad0*/  F2I.FTZ.TRUNC.NTZ R3, R18 ;  /* 0x0000001200037305 */ /* 0x000e24000021f100 */
[----:B0-----:R0:W-:Y:S01]  /*6ae0*/  STG.E.U16 desc[UR36][R8.64], R3 ;  /* 0x0000000308007986 */ /* 0x0011e2000c101524 */
[----:B------:R-:W-:Y:S05]  /*6af0*/  BRA `(.L_x_3862) ;  /* 0x0000000c00247947 */ /* 0x000fea0003800000 */
.L_x_3858:
        /* <DEDUP_REMOVED lines=9> */
.L_x_3866:
[----:B----4-:R-:W-:-:S05]  /*6b90*/  IMAD.U32 R0, R18, 0x10000, RZ ;  /* 0x0001000012007824 */ /* 0x010fca00078e00ff */
[----:B------:R-:W-:-:S05]  /*6ba0*/  F2FP.F16.F32.PACK_AB R0, RZ, R0 ;  /* 0x00000000ff00723e */ /* 0x000fca00000000ff */
[----:B------:R0:W-:Y:S01]  /*6bb0*/  STG.E.U16 desc[UR36][R8.64], R0 ;  /* 0x0000000008007986 */ /* 0x0001e2000c101524 */
[----:B------:R-:W-:Y:S05]  /*6bc0*/  BRA `(.L_x_3862) ;  /* 0x0000000800f07947 */ /* 0x000fea0003800000 */
.L_x_3865:
        /* <DEDUP_REMOVED lines=10> */
.L_x_3868:
[----:B----4-:R-:W-:-:S05]  /*6c70*/  IMAD.U32 R18, R18, 0x10000, RZ ;  /* 0x0001000012127824 */ /* 0x010fca00078e00ff */
[----:B------:R-:W-:-:S04]  /*6c80*/  F2FP.F16.F32.PACK_AB R3, RZ, R18 ;  /* 0x00000012ff03723e */ /* 0x000fc800000000ff */
[----:B------:R-:W-:-:S05]  /*6c90*/  PRMT R3, R3, 0x5410, RZ ;  /* 0x0000541003037816 */ /* 0x000fca00000000ff */
[----:B------:R0:W-:Y:S01]  /*6ca0*/  STG.E desc[UR36][R8.64], R3 ;  /* 0x0000000308007986 */ /* 0x0001e2000c101924 */
[----:B------:R-:W-:Y:S05]  /*6cb0*/  BRA `(.L_x_3862) ;  /* 0x0000000800b47947 */ /* 0x000fea0003800000 */
.L_x_3867:
[----:B----4-:R-:W-:-:S04]  /*6cc0*/  IMAD.U32 R4, R18, 0x10000, RZ ;  /* 0x0001000012047824 */ /* 0x010fc800078e00ff */
[----:B------:R-:W-:-:S06]  /*6cd0*/  FMUL.FTZ R4, R4, 1 ;  /* 0x3f80000004047820 */ /* 0x000fcc0000410000 */
[----:B------:R-:W0:Y:S02]  /*6ce0*/  F2F.F64.F32 R4, R4 ;  /* 0x0000000400047310 */ /* 0x000e240000201800 */
[----:B0-----:R0:W-:Y:S01]  /*6cf0*/  STG.E.64 desc[UR36][R8.64], R4 ;  /* 0x0000000408007986 */ /* 0x0011e2000c101b24 */
[----:B------:R-:W-:Y:S05]  /*6d00*/  BRA `(.L_x_3862) ;  /* 0x0000000800a07947 */ /* 0x000fea0003800000 */
.L_x_3857:
        /* <DEDUP_REMOVED lines=14> */
.L_x_3872:
        /* <DEDUP_REMOVED lines=17> */
.L_x_3875:
[----:B------:R-:W-:-:S04]  /*6f00*/  SHF.R.U32.HI R3, RZ, 0x18, R5 ;  /* 0x00000018ff037819 */ /* 0x000fc80000011605 */
[----:B------:R-:W-:-:S04]  /*6f10*/  LOP3.LUT R0, R0, 0x80, R3, 0xf8, !PT ;  /* 0x0000008000007812 */ /* 0x000fc800078ef803 */
[----:B------:R-:W-:-:S07]  /*6f20*/  PRMT R4, R0, 0x7610, R4 ;  /* 0x0000761000047816 */ /* 0x000fce0000000004 */
.L_x_3874:
[----:B------:R-:W-:Y:S05]  /*6f30*/  BSYNC.RECONVERGENT B0 ;  /* 0x0000000000007941 */ /* 0x000fea0003800200 */
.L_x_3873:
[----:B------:R0:W-:Y:S01]  /*6f40*/  STG.E.U8 desc[UR36][R8.64], R4 ;  /* 0x0000000408007986 */ /* 0x0001e2000c101124 */
[----:B------:R-:W-:Y:S05]  /*6f50*/  BRA `(.L_x_3862) ;  /* 0x00000008000c7947 */ /* 0x000fea0003800000 */
.L_x_3871:
        /* <DEDUP_REMOVED lines=17> */
.L_x_3878:
[----:B------:R-:W-:-:S04]  /*7070*/  SHF.R.U32.HI R3, RZ, 0x18, R5 ;  /* 0x00000018ff037819 */ /* 0x000fc80000011605 */
[----:B------:R-:W-:-:S04]  /*7080*/  LOP3.LUT R0, R0, 0x80, R3, 0xf8, !PT ;  /* 0x0000008000007812 */ /* 0x000fc800078ef803 */
[----:B------:R-:W-:-:S07]  /*7090*/  PRMT R4, R0, 0x7610, R4 ;  /* 0x0000761000047816 */ /* 0x000fce0000000004 */
.L_x_3877:
[----:B------:R-:W-:Y:S05]  /*70a0*/  BSYNC.RECONVERGENT B0 ;  /* 0x0000000000007941 */ /* 0x000fea0003800200 */
.L_x_3876:
[----:B------:R0:W-:Y:S01]  /*70b0*/  STG.E.U8 desc[UR36][R8.64], R4 ;  /* 0x0000000408007986 */ /* 0x0001e2000c101124 */
[----:B------:R-:W-:Y:S05]  /*70c0*/  BRA `(.L_x_3862) ;  /* 0x0000000400b07947 */ /* 0x000fea0003800000 */
.L_x_3870:
        /* <DEDUP_REMOVED lines=22> */
.L_x_3880:
[----:B----4-:R-:W-:-:S06]  /*7230*/  IMAD.U32 R4, R18, 0x10000, RZ ;  /* 0x0001000012047824 */ /* 0x010fcc00078e00ff */
[----:B------:R-:W0:Y:S02]  /*7240*/  F2I.U64.TRUNC R4, R4 ;  /* 0x0000000400047311 */ /* 0x000e24000020d800 */
[----:B0-----:R0:W-:Y:S01]  /*7250*/  STG.E.64 desc[UR36][R8.64], R4 ;  /* 0x0000000408007986 */ /* 0x0011e2000c101b24 */
[----:B------:R-:W-:Y:S05]  /*7260*/  BRA `(.L_x_3862) ;  /* 0x0000000400487947 */ /* 0x000fea0003800000 */
.L_x_3879:
[----:B----4-:R-:W-:-:S04]  /*7270*/  IMAD.U32 R18, R18, 0x10000, RZ ;  /* 0x0001000012127824 */ /* 0x010fc800078e00ff */
[----:B------:R-:W0:Y:S02]  /*7280*/  F2I.FTZ.U32.TRUNC.NTZ R3, R18 ;  /* 0x0000001200037305 */ /* 0x000e24000021f000 */
[----:B0-----:R0:W-:Y:S01]  /*7290*/  STG.E desc[UR36][R8.64], R3 ;  /* 0x0000000308007986 */ /* 0x0011e2000c101924 */
[----:B------:R-:W-:Y:S05]  /*72a0*/  BRA `(.L_x_3862) ;  /* 0x0000000400387947 */ /* 0x000fea0003800000 */
.L_x_3869:
        /* <DEDUP_REMOVED lines=11> */
.L_x_3882:
[----:B----4-:R-:W-:Y:S01]  /*7360*/  IMAD.U32 R18, R18, 0x10000, RZ ;  /* 0x0001000012127824 */ /* 0x010fe200078e00ff */
[----:B------:R-:W-:-:S03]  /*7370*/  CS2R R6, SRZ ;  /* 0x0000000000067805 */ /* 0x000fc6000001ff00 */
[----:B------:R-:W-:-:S06]  /*7380*/  FMUL.FTZ R4, R18, 1 ;  /* 0x3f80000012047820 */ /* 0x000fcc0000410000 */
[----:B------:R-:W0:Y:S02]  /*7390*/  F2F.F64.F32 R4, R4 ;  /* 0x0000000400047310 */ /* 0x000e240000201800 */
[----:B0-----:R4:W-:Y:S01]  /*73a0*/  STG.E.128 desc[UR36][R8.64], R4 ;  /* 0x0000000408007986 */ /* 0x0019e2000c101d24 */
[----:B------:R-:W-:Y:S05]  /*73b0*/  BRA `(.L_x_3862) ;  /* 0x0000000000f47947 */ /* 0x000fea0003800000 */
.L_x_3881:
[----:B------:R-:W-:-:S13]  /*73c0*/  ISETP.NE.AND P0, PT, R0, 0xf, PT ;  /* 0x0000000f0000780c */ /* 0x000fda0003f05270 */
[----:B------:R-:W-:Y:S05]  /*73d0*/  @!P0 BRA `(.L_x_3883) ;  /* 0x0000000000e88947 */ /* 0x000fea0003800000 */
[----:B------:R-:W-:-:S13]  /*73e0*/  ISETP.NE.AND P0, PT, R0, 0x17, PT ;  /* 0x000000170000780c */ /* 0x000fda0003f05270 */
[----:B------:R-:W-:Y:S05]  /*73f0*/  @!P0 BRA `(.L_x_3884) ;  /* 0x0000000000908947 */ /* 0x000fea0003800000 */
[----:B------:R-:W-:-:S13]  /*7400*/  ISETP.NE.AND P0, PT, R0, 0x18, PT ;  /* 0x000000180000780c */ /* 0x000fda0003f05270 */
[----:B------:R-:W-:Y:S05]  /*7410*/  @!P0 BRA `(.L_x_3885) ;  /* 0x0000000000448947 */ /* 0x000fea0003800000 */
.L_x_3861:
        /* <DEDUP_REMOVED lines=16> */
.L_x_3886:
[----:B------:R-:W-:Y:S05]  /*7520*/  BRA `(.L_x_3862) ;  /* 0x0000000000987947 */ /* 0x000fea0003800000 */
.L_x_3885:
        /* <DEDUP_REMOVED lines=13> */
.L_x_3888:
[----:B------:R-:W-:Y:S05]  /*7600*/  BSYNC.RECONVERGENT B0 ;  /* 0x0000000000007941 */ /* 0x000fea0003800200 */
.L_x_3887:
[----:B------:R-:W-:-:S05]  /*7610*/  LOP3.LUT R3, R0, 0x80, R3, 0xf8, !PT ;  /* 0x0000008000037812 */ /* 0x000fca00078ef803 */
[----:B------:R1:W-:Y:S01]  /*7620*/  STG.E.U8 desc[UR36][R8.64], R3 ;  /* 0x0000000308007986 */ /* 0x0003e2000c101124 */
[----:B------:R-:W-:Y:S05]  /*7630*/  BRA `(.L_x_3862) ;  /* 0x0000000000547947 */ /* 0x000fea0003800000 */
.L_x_3884:
        /* <DEDUP_REMOVED lines=12> */
.L_x_3890:
[----:B------:R-:W-:Y:S01]  /*7700*/  IMAD.MOV.U32 R0, RZ, RZ, 0x7f ;  /* 0x0000007fff007424 */ /* 0x000fe200078e00ff */
[----:B------:R-:W-:-:S04]  /*7710*/  ISETP.GT.U32.AND P0, PT, R4, 0x7f800000, PT ;  /* 0x7f8000000400780c */ /* 0x000fc80003f04070 */
[----:B------:R-:W-:-:S09]  /*7720*/  SEL R0, R0, 0x7c, P0 ;  /* 0x0000007c00007807 */ /* 0x000fd20000000000 */
.L_x_3891:
[----:B------:R-:W-:Y:S05]  /*7730*/  BSYNC.RECONVERGENT B0 ;  /* 0x0000000000007941 */ /* 0x000fea0003800200 */
.L_x_3889:
[----:B------:R-:W-:-:S04]  /*7740*/  SHF.R.U32.HI R3, RZ, 0x18, R3 ;  /* 0x00000018ff037819 */ /* 0x000fc80000011603 */
[----:B------:R-:W-:-:S05]  /*7750*/  LOP3.LUT R3, R0, 0x80, R3, 0xf8, !PT ;  /* 0x0000008000037812 */ /* 0x000fca00078ef803 */
[----:B------:R2:W-:Y:S01]  /*7760*/  STG.E.U8 desc[UR36][R8.64], R3 ;  /* 0x0000000308007986 */ /* 0x0005e2000c101124 */
[----:B------:R-:W-:Y:S05]  /*7770*/  BRA `(.L_x_3862) ;  /* 0x0000000000047947 */ /* 0x000fea0003800000 */
.L_x_3883:
[----:B----4-:R0:W-:Y:S02]  /*7780*/  STG.E.U16 desc[UR36][R8.64], R18 ;  /* 0x0000001208007986 */ /* 0x0101e4000c101524 */
.L_x_3862:
[----:B------:R-:W-:-:S07]  /*7790*/  VIADD R25, R25, 0x80 ;  /* 0x0000008019197836 */ /* 0x000fce0000000000 */
.L_x_3821:
[----:B------:R-:W-:Y:S05]  /*77a0*/  BSYNC.RECONVERGENT B6 ;  /* 0x0000000000067941 */ /* 0x000fea0003800200 */
.L_x_3820:
[----:B------:R-:W-:-:S13]  /*77b0*/  ISETP.GE.AND P0, PT, R25, R16, PT ;  /* 0x000000101900720c */ /* 0x000fda0003f06270 */
[----:B------:R-:W-:Y:S05]  /*77c0*/  @P0 EXIT ;  /* 0x000000000000094d */ /* 0x000fea0003800000 */
[----:B01-34-:R-:W0:Y:S01]  /*77d0*/  LDC.64 R4, c[0x0][0x3a0] ;  /* 0x0000e800ff047b82 */ /* 0x01be220000000a00 */
[----:B------:R-:W1:Y:S01]  /*77e0*/  LDCU UR4, c[0x0][0x3c0] ;  /* 0x00007800ff0477ac */ /* 0x000e620008000800 */
[----:B--2--5:R-:W-:Y:S01]  /*77f0*/  PRMT R0, R17, 0x9910, RZ ;  /* 0x0000991011007816 */ /* 0x024fe200000000ff */
        /* <DEDUP_REMOVED lines=18> */
.L_x_3895:
[----:B------:R-:W-:-:S06]  /*7920*/  IMAD.U32 R5, R19, 0x10000, RZ ;  /* 0x0001000013057824 */ /* 0x000fcc00078e00ff */
[----:B------:R-:W0:Y:S02]  /*7930*/  F2I.S64.TRUNC R4, R5 ;  /* 0x0000000500047311 */ /* 0x000e24000020d900 */
[----:B0-----:R-:W-:Y:S01]  /*7940*/  STG.E.U8 desc[UR36][R2.64], R4 ;  /* 0x0000000402007986 */ /* 0x001fe2000c101124 */
[----:B------:R-:W-:Y:S05]  /*7950*/  EXIT ;  /* 0x000000000000794d */ /* 0x000fea0003800000 */
.L_x_3894:
        /* <DEDUP_REMOVED lines=10> */
.L_x_3898:
[----:B------:R-:W-:-:S06]  /*7a00*/  IMAD.U32 R19, R19, 0x10000, RZ ;  /* 0x0001000013137824 */ /* 0x000fcc00078e00ff */
[----:B------:R-:W0:Y:S02]  /*7a10*/  F2I.FTZ.TRUNC.NTZ R19, R19 ;  /* 0x0000001300137305 */ /* 0x000e24000021f100 */
[----:B0-----:R-:W-:Y:S01]  /*7a20*/  STG.E desc[UR36][R2.64], R19 ;  /* 0x0000001302007986 */ /* 0x001fe2000c101924 */
[----:B------:R-:W-:Y:S05]  /*7a30*/  EXIT ;  /* 0x000000000000794d */ /* 0x000fea0003800000 */
.L_x_3897:
[----:B------:R-:W-:-:S06]  /*7a40*/  IMAD.U32 R19, R19, 0x10000, RZ ;  /* 0x0001000013137824 */ /* 0x000fcc00078e00ff */
[----:B------:R-:W0:Y:S02]  /*7a50*/  F2I.FTZ.TRUNC.NTZ R19, R19 ;  /* 0x0000001300137305 */ /* 0x000e24000021f100 */
[----:B0-----:R-:W-:Y:S01]  /*7a60*/  STG.E.U16 desc[UR36][R2.64], R19 ;  /* 0x0000001302007986 */ /* 0x001fe2000c101524 */
[----:B------:R-:W-:Y:S05]  /*7a70*/  EXIT ;  /* 0x000000000000794d */ /* 0x000fea0003800000 */
.L_x_3893:
        /* <DEDUP_REMOVED lines=9> */
.L_x_3900:
[----:B------:R-:W-:-:S05]  /*7b10*/  IMAD.U32 R0, R19, 0x10000, RZ ;  /* 0x0001000013007824 */ /* 0x000fca00078e00ff */
[----:B------:R-:W-:-:S05]  /*7b20*/  F2FP.F16.F32.PACK_AB R0, RZ, R0 ;  /* 0x00000000ff00723e */ /* 0x000fca00000000ff */
[----:B------:R-:W-:Y:S01]  /*7b30*/  STG.E.U16 desc[UR36][R2.64], R0 ;  /* 0x0000000002007986 */ /* 0x000fe2000c101524 */
[----:B------:R-:W-:Y:S05]  /*7b40*/  EXIT ;  /* 0x000000000000794d */ /* 0x000fea0003800000 */
.L_x_3899:
        /* <DEDUP_REMOVED lines=10> */
.L_x_3902:
[----:B------:R-:W-:-:S05]  /*7bf0*/  IMAD.U32 R19, R19, 0x10000, RZ ;  /* 0x0001000013137824 */ /* 0x000fca00078e00ff */
[----:B------:R-:W-:-:S04]  /*7c00*/  F2FP.F16.F32.PACK_AB R5, RZ, R19 ;  /* 0x00000013ff05723e */ /* 0x000fc800000000ff */
[----:B------:R-:W-:-:S05]  /*7c10*/  PRMT R5, R5, 0x5410, RZ ;  /* 0x0000541005057816 */ /* 0x000fca00000000ff */
[----:B------:R-:W-:Y:S01]  /*7c20*/  STG.E desc[UR36][R2.64], R5 ;  /* 0x0000000502007986 */ /* 0x000fe2000c101924 */
[----:B------:R-:W-:Y:S05]  /*7c30*/  EXIT ;  /* 0x000000000000794d */ /* 0x000fea0003800000 */
.L_x_3901:
[----:B------:R-:W-:-:S04]  /*7c40*/  IMAD.U32 R4, R19, 0x10000, RZ ;  /* 0x0001000013047824 */ /* 0x000fc800078e00ff */
[----:B------:R-:W-:-:S06]  /*7c50*/  FMUL.FTZ R4, R4, 1 ;  /* 0x3f80000004047820 */ /* 0x000fcc0000410000 */
[----:B------:R-:W0:Y:S02]  /*7c60*/  F2F.F64.F32 R4, R4 ;  /* 0x0000000400047310 */ /* 0x000e240000201800 */
[----:B0-----:R-:W-:Y:S01]  /*7c70*/  STG.E.64 desc[UR36][R2.64], R4 ;  /* 0x0000000402007986 */ /* 0x001fe2000c101b24 */
[----:B------:R-:W-:Y:S05]  /*7c80*/  EXIT ;  /* 0x000000000000794d */ /* 0x000fea0003800000 */
.L_x_3892:
        /* <DEDUP_REMOVED lines=14> */
.L_x_3906:
        /* <DEDUP_REMOVED lines=18> */
.L_x_3909:
[----:B------:R-:W-:-:S04]  /*7e90*/  SHF.R.U32.HI R5, RZ, 0x18, R5 ;  /* 0x00000018ff057819 */ /* 0x000fc80000011605 */
[----:B------:R-:W-:-:S07]  /*7ea0*/  LOP3.LUT R0, R0, 0x80, R5, 0xf8, !PT ;  /* 0x0000008000007812 */ /* 0x000fce00078ef805 */
.L_x_3908:
[----:B------:R-:W-:Y:S05]  /*7eb0*/  BSYNC.RECONVERGENT B0 ;  /* 0x0000000000007941 */ /* 0x000fea0003800200 */
.L_x_3907:
[----:B------:R-:W-:Y:S01]  /*7ec0*/  STG.E.U8 desc[UR36][R2.64], R0 ;  /* 0x0000000002007986 */ /* 0x000fe2000c101124 */
[----:B------:R-:W-:Y:S05]  /*7ed0*/  EXIT ;  /* 0x000000000000794d */ /* 0x000fea0003800000 */
.L_x_3905:
        /* <DEDUP_REMOVED lines=18> */
.L_x_3912:
[----:B------:R-:W-:-:S04]  /*8000*/  SHF.R.U32.HI R5, RZ, 0x18, R5 ;  /* 0x00000018ff057819 */ /* 0x000fc80000011605 */
[----:B------:R-:W-:-:S07]  /*8010*/  LOP3.LUT R0, R0, 0x80, R5, 0xf8, !PT ;  /* 0x0000008000007812 */ /* 0x000fce00078ef805 */
.L_x_3911:
[----:B------:R-:W-:Y:S05]  /*8020*/  BSYNC.RECONVERGENT B0 ;  /* 0x0000000000007941 */ /* 0x000fea0003800200 */
.L_x_3910:
[----:B------:R-:W-:Y:S01]  /*8030*/  STG.E.U8 desc[UR36][R2.64], R0 ;  /* 0x0000000002007986 */ /* 0x000fe2000c101124 */
[----:B------:R-:W-:Y:S05]  /*8040*/  EXIT ;  /* 0x000000000000794d */ /* 0x000fea0003800000 */
.L_x_3904:
        /* <DEDUP_REMOVED lines=22> */
.L_x_3914:
[----:B------:R-:W-:-:S06]  /*81b0*/  IMAD.U32 R4, R19, 0x10000, RZ ;  /* 0x0001000013047824 */ /* 0x000fcc00078e00ff */
[----:B------:R-:W0:Y:S02]  /*81c0*/  F2I.U64.TRUNC R4, R4 ;  /* 0x0000000400047311 */ /* 0x000e24000020d800 */
[----:B0-----:R-:W-:Y:S01]  /*81d0*/  STG.E.64 desc[UR36][R2.64], R4 ;  /* 0x0000000402007986 */ /* 0x001fe2000c101b24 */
[----:B------:R-:W-:Y:S05]  /*81e0*/  EXIT ;  /* 0x000000000000794d */ /* 0x000fea0003800000 */
.L_x_3913:
[----:B------:R-:W-:-:S06]  /*81f0*/  IMAD.U32 R19, R19, 0x10000, RZ ;  /* 0x0001000013137824 */ /* 0x000fcc00078e00ff */
[----:B------:R-:W0:Y:S02]  /*8200*/  F2I.FTZ.U32.TRUNC.NTZ R19, R19 ;  /* 0x0000001300137305 */ /* 0x000e24000021f000 */
[----:B0-----:R-:W-:Y:S01]  /*8210*/  STG.E desc[UR36][R2.64], R19 ;  /* 0x0000001302007986 */ /* 0x001fe2000c101924 */
[----:B------:R-:W-:Y:S05]  /*8220*/  EXIT ;  /* 0x000000000000794d */ /* 0x000fea0003800000 */
.L_x_3903:
        /* <DEDUP_REMOVED lines=11> */
.L_x_3916:
[----:B------:R-:W-:Y:S01]  /*82e0*/  IMAD.U32 R19, R19, 0x10000, RZ ;  /* 0x0001000013137824 */ /* 0x000fe200078e00ff */
[----:B------:R-:W-:-:S03]  /*82f0*/  CS2R R6, SRZ ;  /* 0x0000000000067805 */ /* 0x000fc6000001ff00 */
[----:B------:R-:W-:-:S06]  /*8300*/  FMUL.FTZ R4, R19, 1 ;  /* 0x3f80000013047820 */ /* 0x000fcc0000410000 */
[----:B------:R-:W0:Y:S02]  /*8310*/  F2F.F64.F32 R4, R4 ;  /* 0x0000000400047310 */ /* 0x000e240000201800 */
[----:B0-----:R-:W-:Y:S01]  /*8320*/  STG.E.128 desc[UR36][R2.64], R4 ;  /* 0x0000000402007986 */ /* 0x001fe2000c101d24 */
[----:B------:R-:W-:Y:S05]  /*8330*/  EXIT ;  /* 0x000000000000794d */ /* 0x000fea0003800000 */
.L_x_3915:
[----:B------:R-:W-:-:S13]  /*8340*/  ISETP.NE.AND P0, PT, R0, 0xf, PT ;  /* 0x0000000f0000780c */ /* 0x000fda0003f05270 */
[----:B------:R-:W-:Y:S05]  /*8350*/  @!P0 BRA `(.L_x_3917) ;  /* 0x0000000000e88947 */ /* 0x000fea0003800000 */
[----:B------:R-:W-:-:S13]  /*8360*/  ISETP.NE.AND P0, PT, R0, 0x17, PT ;  /* 0x000000170000780c */ /* 0x000fda0003f05270 */
[----:B------:R-:W-:Y:S05]  /*8370*/  @!P0 BRA `(.L_x_3918) ;  /* 0x0000000000908947 */ /* 0x000fea0003800000 */
[----:B------:R-:W-:-:S13]  /*8380*/  ISETP.NE.AND P0, PT, R0, 0x18, PT ;  /* 0x000000180000780c */ /* 0x000fda0003f05270 */
[----:B------:R-:W-:Y:S05]  /*8390*/  @!P0 BRA `(.L_x_3919) ;  /* 0x0000000000448947 */ /* 0x000fea0003800000 */
.L_x_3896:
        /* <DEDUP_REMOVED lines=16> */
.L_x_3920:
[----:B------:R-:W-:Y:S05]  /*84a0*/  EXIT ;  /* 0x000000000000794d */ /* 0x000fea0003800000 */
.L_x_3919:
        /* <DEDUP_REMOVED lines=13> */
.L_x_3922:
[----:B------:R-:W-:Y:S05]  /*8580*/  BSYNC.RECONVERGENT B0 ;  /* 0x0000000000007941 */ /* 0x000fea0003800200 */
.L_x_3921:
[----:B------:R-:W-:-:S05]  /*8590*/  LOP3.LUT R5, R0, 0x80, R5, 0xf8, !PT ;  /* 0x0000008000057812 */ /* 0x000fca00078ef805 */
[----:B------:R-:W-:Y:S01]  /*85a0*/  STG.E.U8 desc[UR36][R2.64], R5 ;  /* 0x0000000502007986 */ /* 0x000fe2000c101124 */
[----:B------:R-:W-:Y:S05]  /*85b0*/  EXIT ;  /* 0x000000000000794d */ /* 0x000fea0003800000 */
.L_x_3918:
        /* <DEDUP_REMOVED lines=12> */
.L_x_3924:
[----:B------:R-:W-:Y:S01]  /*8680*/  IMAD.MOV.U32 R0, RZ, RZ, 0x7f ;  /* 0x0000007fff007424 */ /* 0x000fe200078e00ff */
[----:B------:R-:W-:-:S04]  /*8690*/  ISETP.GT.U32.AND P0, PT, R4, 0x7f800000, PT ;  /* 0x7f8000000400780c */ /* 0x000fc80003f04070 */
[----:B------:R-:W-:-:S09]  /*86a0*/  SEL R0, R0, 0x7c, P0 ;  /* 0x0000007c00007807 */ /* 0x000fd20000000000 */
.L_x_3925:
[----:B------:R-:W-:Y:S05]  /*86b0*/  BSYNC.RECONVERGENT B0 ;  /* 0x0000000000007941 */ /* 0x000fea0003800200 */
.L_x_3923:
[----:B------:R-:W-:-:S04]  /*86c0*/  SHF.R.U32.HI R5, RZ, 0x18, R5 ;  /* 0x00000018ff057819 */ /* 0x000fc80000011605 */
[----:B------:R-:W-:-:S05]  /*86d0*/  LOP3.LUT R5, R0, 0x80, R5, 0xf8, !PT ;  /* 0x0000008000057812 */ /* 0x000fca00078ef805 */
[----:B------:R-:W-:Y:S01]  /*86e0*/  STG.E.U8 desc[UR36][R2.64], R5 ;  /* 0x0000000502007986 */ /* 0x000fe2000c101124 */
[----:B------:R-:W-:Y:S05]  /*86f0*/  EXIT ;  /* 0x000000000000794d */ /* 0x000fea0003800000 */
.L_x_3917:
[----:B------:R-:W-:Y:S01]  /*8700*/  STG.E.U16 desc[UR36][R2.64], R19 ;  /* 0x0000001302007986 */ /* 0x000fe2000c101524 */
[----:B------:R-:W-:Y:S05]  /*8710*/  EXIT ;  /* 0x000000000000794d */ /* 0x000fea0003800000 */
.L_x_3926:
        /* <DEDUP_REMOVED lines=14> */
.L_x_5930:


//--------------------- .text._ZN2at6native18elementwise_kernelILi128ELi4EZNS0_22gpu_kernel_impl_nocastIZZZNS0_68_GLOBAL__N__08176361_30_ActivationHardsigmoidKernel_cu_1520ed90_310218hardsigmoid_kernelERNS_18TensorIteratorBaseEENKUlvE_clEvENKUlvE2_clEvEUlN3c108BFloat16EE_EEvS5_RKT_EUliE_EEviT1_ --------------------------
	.section	.text._ZN2at6native18elementwise_kernelILi128ELi4EZNS0_22gpu_kernel_impl_nocastIZZZNS0_68_GLOBAL__N__08176361_30_ActivationHardsigmoidKernel_cu_1520ed90_310218hardsigmoid_kernelERNS_18TensorIteratorBaseEENKUlvE_clEvENKUlvE2_clEvEUlN3c108BFloat16EE_EEvS5_RKT_EUliE_EEviT1_,"ax",@progbits
	.align	128
        .global         _ZN2at6native18elementwise_kernelILi128ELi4EZNS0_22gpu_kernel_impl_nocastIZZZNS0_68_GLOBAL__N__08176361_30_ActivationHardsigmoidKernel_cu_1520ed90_310218hardsigmoid_kernelERNS_18TensorIteratorBaseEENKUlvE_clEvENKUlvE2_clEvEUlN3c108BFloat16EE_EEvS5_RKT_EUliE_EEviT1_
        .type           _ZN2at6native18elementwise_kernelILi128ELi4EZNS0_22gpu_kernel_impl_nocastIZZZNS0_68_GLOBAL__N__08176361_30_ActivationHardsigmoidKernel_cu_1520ed90_310218hardsigmoid_kernelERNS_18TensorIteratorBaseEENKUlvE_clEvENKUlvE2_clEvEUlN3c108BFloat16EE_EEvS5_RKT_EUliE_EEviT1_,@function
        .size           _ZN2at6native18elementwise_kernelILi128ELi4EZNS0_22gpu_kernel_impl_nocastIZZZNS0_68_GLOBAL__N__08176361_30_ActivationHardsigmoidKernel_cu_1520ed90_310218hardsigmoid_kernelERNS_18TensorIteratorBaseEENKUlvE_clEvENKUlvE2_clEvEUlN3c108BFloat16EE_EEvS5_RKT_EUliE_EEviT1_,(.L_x_5931 - _ZN2at6native18elementwise_kernelILi128ELi4EZNS0_22gpu_kernel_impl_nocastIZZZNS0_68_GLOBAL__N__08176361_30_ActivationHardsigmoidKernel_cu_1520ed90_310218hardsigmoid_kernelERNS_18TensorIteratorBaseEENKUlvE_clEvENKUlvE2_clEvEUlN3c108BFloat16EE_EEvS5_RKT_EUliE_EEviT1_)
        .other          _ZN2at6native18elementwise_kernelILi128ELi4EZNS0_22gpu_kernel_impl_nocastIZZZNS0_68_GLOBAL__N__08176361_30_ActivationHardsigmoidKernel_cu_1520ed90_310218hardsigmoid_kernelERNS_18TensorIteratorBaseEENKUlvE_clEvENKUlvE2_clEvEUlN3c108BFloat16EE_EEvS5_RKT_EUliE_EEviT1_,@"STO_CUDA_ENTRY STV_DEFAULT"
_ZN2at6native18elementwise_kernelILi128ELi4EZNS0_22gpu_kernel_impl_nocastIZZZNS0_68_GLOBAL__N__08176361_30_ActivationHardsigmoidKernel_cu_1520ed90_310218hardsigmoid_kernelERNS_18TensorIteratorBaseEENKUlvE_clEvENKUlvE2_clEvEUlN3c108BFloat16EE_EEvS5_RKT_EUliE_EEviT1_:
.text._ZN2at6native18elementwise_kernelILi128ELi4EZNS0_22gpu_kernel_impl_nocastIZZZNS0_68_GLOBAL__N__08176361_30_ActivationHardsigmoidKernel_cu_1520ed90_310218hardsigmoid_kernelERNS_18TensorIteratorBaseEENKUlvE_clEvENKUlvE2_clEvEUlN3c108BFloat16EE_EEvS5_RKT_EUliE_EEviT1_:
        /* <DEDUP_REMOVED lines=14> */
[----:B------:R-:W0:Y:S01]  /*00e0*/  LDC.64 R4, c[0x0][0x588] ;  /* 0x00016200ff047b82 */ /* 0x000e220000000a00 */
[----:B------:R-:W1:Y:S01]  /*00f0*/  LDCU UR5, c[0x0][0x590] ;  /* 0x0000b200ff0577ac */ /* 0x000e620008000800 */
[----:B------:R-:W2:Y:S01]  /*0100*/  LDCU UR8, c[0x0][0x59c] ;  /* 0x0000b380ff0877ac */ /* 0x000ea20008000800 */
[----:B0-----:R-:W3:Y:S05]  /*0110*/  LDG.E.U16 R4, desc[UR6][R4.64] ;  /* 0x0000000604047981 */ /* 0x001eea000c1e1500 */
[----:B------:R-:W0:Y:S01]  /*0120*/  LDC.64 R6, c[0x0][0x580] ;  /* 0x00016000ff067b82 */ /* 0x000e220000000a00 */
[----:B------:R-:W-:Y:S02]  /*0130*/  IADD3 R3, PT, PT, R3, 0x80, RZ ;  /* 0x0000008003037810 */ /* 0x000fe40007ffe0ff */
[----:B---3--:R-:W-:-:S05]  /*0140*/  SHF.L.U32 R0, R4, 0x10, RZ ;  /* 0x0000001004007819 */ /* 0x008fca00000006ff */
[----:B------:R-:W-:-:S05]  /*0150*/  FADD.FTZ R0, R0, 3 ;  /* 0x4040000000007421 */ /* 0x000fca0000010000 */
[----:B-1----:R-:W-:-:S04]  /*0160*/  FSETP.GEU.FTZ.AND P0, PT, R0, UR5, PT ;  /* 0x0000000500007c0b */ /* 0x002fc8000bf1e000 */
[----:B------:R-:W-:-:S04]  /*0170*/  FSEL R0, R0, UR5, P0 ;  /* 0x0000000500007c08 */ /* 0x000fc80008000000 */
[----:B--2---:R-:W-:-:S04]  /*0180*/  FSETP.GT.FTZ.AND P0, PT, R0, UR8, PT ;  /* 0x0000000800007c0b */ /* 0x004fc8000bf14000 */
[----:B------:R-:W-:Y:S02]  /*0190*/  FSEL R0, R0, UR8, !P0 ;  /* 0x0000000800007c08 */ /* 0x000fe4000c000000 */
[----:B------:R-:W-:-:S03]  /*01a0*/  ISETP.GE.AND P0, PT, R3, UR4, PT ;  /* 0x0000000403007c0c */ /* 0x000fc6000bf06270 */
[----:B------:R-:W-:-:S05]  /*01b0*/  FMUL.FTZ R0, R0, 0.16666667163372039795 ;  /* 0x3e2aaaab00007820 */ /* 0x000fca0000410000 */
[----:B------:R-:W-:-:S05]  /*01c0*/  F2FP.BF16.F32.PACK_AB R0, RZ, R0 ;  /* 0x00000000ff00723e */ /* 0x000fca00000010ff */
[----:B0-----:R0:W-:Y:S01]  /*01d0*/  STG.E.U16 desc[UR6][R6.64], R0 ;  /* 0x0000000006007986 */ /* 0x0011e2000c101506 */
[----:B------:R-:W-:Y:S05]  /*01e0*/  @P0 BREAK.RELIABLE B1 ;  /* 0x0000000000010942 */ /* 0x000fea0003800100 */
[----:B------:R-:W-:Y:S05]  /*01f0*/  @P0 BRA `(.L_x_3931) ;  /* 0x0000000000880947 */ /* 0x000fea0003800000 */
[----:B------:R-:W1:Y:S01]  /*0200*/  LDC.64 R4, c[0x0][0x588] ;  /* 0x00016200ff047b82 */ /* 0x000e620000000a00 */
[----:B------:R-:W2:Y:S01]  /*0210*/  LDCU UR5, c[0x0][0x590] ;  /* 0x0000b200ff0577ac */ /* 0x000ea20008000800 */
[----:B------:R-:W3:Y:S01]  /*0220*/  LDCU UR8, c[0x0][0x59c] ;  /* 0x0000b380ff0877ac */ /* 0x000ee20008000800 */
[----:B-1----:R-:W4:Y:S05]  /*0230*/  LDG.E.U16 R4, desc[UR6][R4.64] ;  /* 0x0000000604047981 */ /* 0x002f2a000c1e1500 */
[----:B0-----:R-:W0:Y:S01]  /*0240*/  LDC.64 R6, c[0x0][0x580] ;  /* 0x00016000ff067b82 */ /* 0x001e220000000a00 */
[----:B------:R-:W-:Y:S02]  /*0250*/  IADD3 R3, PT, PT, R3, 0x80, RZ ;  /* 0x0000008003037810 */ /* 0x000fe40007ffe0ff */
[----:B----4-:R-:W-:-:S05]  /*0260*/  SHF.L.U32 R0, R4, 0x10, RZ ;  /* 0x0000001004007819 */ /* 0x010fca00000006ff */
[----:B------:R-:W-:-:S05]  /*0270*/  FADD.FTZ R0, R0, 3 ;  /* 0x4040000000007421 */ /* 0x000fca0000010000 */
[----:B--2---:R-:W-:-:S04]  /*0280*/  FSETP.GEU.FTZ.AND P0, PT, R0, UR5, PT ;  /* 0x0000000500007c0b */ /* 0x004fc8000bf1e000 */
[----:B------:R-:W-:-:S04]  /*0290*/  FSEL R0, R0, UR5, P0 ;  /* 0x0000000500007c08 */ /* 0x000fc80008000000 */
[----:B---3--:R-:W-:-:S04]  /*02a0*/  FSETP.GT.FTZ.AND P0, PT, R0, UR8, PT ;  /* 0x0000000800007c0b */ /* 0x008fc8000bf14000 */
[----:B------:R-:W-:-:S05]  /*02b0*/  FSEL R0, R0, UR8, !P0 ;  /* 0x0000000800007c08 */ /* 0x000fca000c000000 */
[----:B------:R-:W-:-:S05]  /*02c0*/  FMUL.FTZ R0, R0, 0.16666667163372039795 ;  /* 0x3e2aaaab00007820 */ /* 0x000fca0000410000 */
[----:B------:R-:W-:-:S05]  /*02d0*/  F2FP.BF16.F32.PACK_AB R0, RZ, R0 ;  /* 0x00000000ff00723e */ /* 0x000fca00000010ff */
[----:B0-----:R0:W-:Y:S02]  /*02e0*/  STG.E.U16 desc[UR6][R6.64], R0 ;  /* 0x0000000006007986 */ /* 0x0011e4000c101506 */
.L_x_3930:
[----:B------:R-:W-:-:S13]  /*02f0*/  ISETP.GE.AND P0, PT, R3, UR4, PT ;  /* 0x0000000403007c0c */ /* 0x000fda000bf06270 */
[----:B------:R-:W-:Y:S05]  /*0300*/  @P0 BREAK.RELIABLE B1 ;  /* 0x0000000000010942 */ /* 0x000fea0003800100 */
[----:B------:R-:W-:Y:S05]  /*0310*/  @P0 BRA `(.L_x_3931) ;  /* 0x0000000000400947 */ /* 0x000fea0003800000 */
[----:B------:R-:W-:Y:S05]  /*0320*/  BSYNC.RELIABLE B1 ;  /* 0x0000000000017941 */ /* 0x000fea0003800100 */
.L_x_3929:
[----:B------:R-:W1:Y:S01]  /*0330*/  LDC.64 R4, c[0x0][0x588] ;  /* 0x00016200ff047b82 */ /* 0x000e620000000a00 */
[----:B------:R-:W2:Y:S01]  /*0340*/  LDCU UR5, c[0x0][0x590] ;  /* 0x0000b200ff0577ac */ /* 0x000ea20008000800 */
[----:B------:R-:W3:Y:S01]  /*0350*/  LDCU UR8, c[0x0][0x59c] ;  /* 0x0000b380ff0877ac */ /* 0x000ee20008000800 */
[----:B-1----:R-:W4:Y:S05]  /*0360*/  LDG.E.U16 R4, desc[UR6][R4.64] ;  /* 0x0000000604047981 */ /* 0x002f2a000c1e1500 */
[----:B0-----:R-:W0:Y:S01]  /*0370*/  LDC.64 R6, c[0x0][0x580] ;  /* 0x00016000ff067b82 */ /* 0x001e220000000a00 */
[----:B------:R-:W-:Y:S01]  /*0380*/  VIADD R3, R3, 0x80 ;  /* 0x0000008003037836 */ /* 0x000fe20000000000 */
        /* <DEDUP_REMOVED lines=9> */
.L_x_3931:
[----:B------:R-:W-:Y:S05]  /*0420*/  BSYNC.RECONVERGENT B0 ;  /* 0x0000000000007941 */ /* 0x000fea0003800200 */
.L_x_3928:
[----:B------:R-:W-:Y:S05]  /*0430*/  WARPSYNC.ALL ;  /* 0x0000000000007948 */ /* 0x000fea0003800000 */
[----:B------:R-:W-:-:S13]  /*0440*/  ISETP.GE.AND P0, PT, R3, UR4, PT ;  /* 0x0000000403007c0c */ /* 0x000fda000bf06270 */
[----:B------:R-:W-:Y:S05]  /*0450*/  @P0 EXIT ;  /* 0x000000000000094d */ /* 0x000fea0003800000 */
[----:B------:R-:W2:Y:S01]  /*0460*/  LDC.64 R2, c[0x0][0x588] ;  /* 0x00016200ff027b82 */ /* 0x000ea20000000a00 */
[----:B------:R-:W3:Y:S01]  /*0470*/  LDCU UR4, c[0x0][0x590] ;  /* 0x0000b200ff0477ac */ /* 0x000ee20008000800 */
[----:B------:R-:W4:Y:S01]  /*0480*/  LDCU UR5, c[0x0][0x59c] ;  /* 0x0000b380ff0577ac */ /* 0x000f220008000800 */
[----:B--2---:R-:W0:Y:S05]  /*0490*/  LDG.E.U16 R2, desc[UR6][R2.64] ;  /* 0x0000000602027981 */ /* 0x004e2a000c1e1500 */
[----:B------:R-:W2:Y:S01]  /*04a0*/  LDC.64 R4, c[0x0][0x580] ;  /* 0x00016000ff047b82 */ /* 0x000ea20000000a00 */
[----:B01----:R-:W-:-:S05]  /*04b0*/  SHF.L.U32 R0, R2, 0x10, RZ ;  /* 0x0000001002007819 */ /* 0x003fca00000006ff */
[----:B------:R-:W-:-:S05]  /*04c0*/  FADD.FTZ R0, R0, 3 ;  /* 0x4040000000007421 */ /* 0x000fca0000010000 */
[----:B---3--:R-:W-:-:S04]  /*04d0*/  FSETP.GEU.FTZ.AND P0, PT, R0, UR4, PT ;  /* 0x0000000400007c0b */ /* 0x008fc8000bf1e000 */
[----:B------:R-:W-:-:S04]  /*04e0*/  FSEL R0, R0, UR4, P0 ;  /* 0x0000000400007c08 */ /* 0x000fc80008000000 */
[----:B----4-:R-:W-:-:S04]  /*04f0*/  FSETP.GT.FTZ.AND P0, PT, R0, UR5, PT ;  /* 0x0000000500007c0b */ /* 0x010fc8000bf14000 */
[----:B------:R-:W-:-:S05]  /*0500*/  FSEL R0, R0, UR5, !P0 ;  /* 0x0000000500007c08 */ /* 0x000fca000c000000 */
[----:B------:R-:W-:-:S05]  /*0510*/  FMUL.FTZ R0, R0, 0.16666667163372039795 ;  /* 0x3e2aaaab00007820 */ /* 0x000fca0000410000 */
[----:B------:R-:W-:-:S05]  /*0520*/  F2FP.BF16.F32.PACK_AB R0, RZ, R0 ;  /* 0x00000000ff00723e */ /* 0x000fca00000010ff */
[----:B--2---:R-:W-:Y:S01]  /*0530*/  STG.E.U16 desc[UR6][R4.64], R0 ;  /* 0x0000000004007986 */ /* 0x004fe2000c101506 */
[----:B------:R-:W-:Y:S05]  /*0540*/  EXIT ;  /* 0x000000000000794d */ /* 0x000fea0003800000 */
.L_x_3927:
        /* <DEDUP_REMOVED lines=14> */
[----:B0-----:R-:W-:-:S05]  /*0630*/  IMAD.HI.U32 R6, R3, UR8, R4 ;  /* 0x0000000803067c27 */ /* 0x001fca000f8e0004 */
[----:B------:R-:W-:-:S05]  /*0640*/  SHF.R.U32.HI R7, RZ, UR9, R6 ;  /* 0x00000009ff077c19 */ /* 0x000fca0008011606 */
[----:B------:R-:W-:-:S04]  /*0650*/  IMAD.MOV R4, RZ, RZ, -R7 ;  /* 0x000000ffff047224 */ /* 0x000fc800078e0a07 */
[----:B-1----:R-:W-:-:S04]  /*0660*/  IMAD R4, R4, UR5, R3 ;  /* 0x0000000504047c24 */ /* 0x002fc8000f8e0203 */
[C---:B--2---:R-:W-:Y:S02]  /*0670*/  IMAD R5, R4.reuse, UR10, RZ ;  /* 0x0000000a04057c24 */ /* 0x044fe4000f8e02ff */
[----:B------:R-:W-:Y:S01]  /*0680*/  IMAD R4, R4, UR11, RZ ;  /* 0x0000000b04047c24 */ /* 0x000fe2000f8e02ff */
[----:B------:R-:W-:Y:S06]  /*0690*/  @!P0 BRA `(.L_x_3935) ;  /* 0x0000001000748947 */ /* 0x000fec0003800000 */
[----:B------:R-:W0:Y:S01]  /*06a0*/  LDCU.64 UR8, c[0x0][0x398] ;  /* 0x00007300ff0877ac */ /* 0x000e220008000a00 */
[----:B------:R-:W-:Y:S02]  /*06b0*/  MOV R6, RZ ;  /* 0x000000ff00067202 */ /* 0x000fe40000000f00 */
[----:B------:R-:W-:Y:S01]  /*06c0*/  ISETP.NE.AND P0, PT, R0, 0x2, PT ;  /* 0x000000020000780c */ /* 0x000fe20003f05270 */
[----:B------:R-:W1:Y:S01]  /*06d0*/  LDCU UR5, c[0x0][0x3a0] ;  /* 0x00007400ff0577ac */ /* 0x000e620008000800 */
[----:B------:R-:W2:Y:S01]  /*06e0*/  LDCU.64 UR10, c[0x0][0x4c0] ;  /* 0x00009800ff0a77ac */ /* 0x000ea20008000a00 */
[----:B0-----:R-:W-:-:S05]  /*06f0*/  IMAD.HI.U32 R8, R7, UR9, R6 ;  /* 0x0000000907087c27 */ /* 0x001fca000f8e0006 */
[----:B-1----:R-:W-:-:S04]  /*0700*/  SHF.R.U32.HI R9, RZ, UR5, R8 ;  /* 0x00000005ff097c19 */ /* 0x002fc80008011608 */
[----:B------:R-:W-:-:S05]  /*0710*/  IADD3 R6, PT, PT, -R9, RZ, RZ ;  /* 0x000000ff09067210 */ /* 0x000fca0007ffe1ff */
[----:B------:R-:W-:-:S04]  /*0720*/  IMAD R6, R6, UR8, R7 ;  /* 0x0000000806067c24 */ /* 0x000fc8000f8e0207 */
[C---:B--2---:R-:W-:Y:S02]  /*0730*/  IMAD R5, R6.reuse, UR10, R5 ;  /* 0x0000000a06057c24 */ /* 0x044fe4000f8e0205 */
[----:B------:R-:W-:Y:S01]  /*0740*/  IMAD R4, R6, UR11, R4 ;  /* 0x0000000b06047c24 */ /* 0x000fe2000f8e0204 */
[----:B------:R-:W-:Y:S06]  /*0750*/  @!P0 BRA `(.L_x_3935) ;  /* 0x0000001000448947 */ /* 0x000fec0003800000 */
[----:B------:R-:W0:Y:S01]  /*0760*/  LDCU.64 UR8, c[0x0][0x3a8] ;  /* 0x00007500ff0877ac */ /* 0x000e220008000a00 */
[----:B------:R-:W-:Y:S01]  /*0770*/  HFMA2 R8, -RZ, RZ, 0, 0 ;  /* 0x00000000ff087431 */ /* 0x000fe200000001ff */
[----:B------:R-:W-:Y:S01]  /*0780*/  ISETP.NE.AND P0, PT, R0, 0x3, PT ;  /* 0x000000030000780c */ /* 0x000fe20003f05270 */
[----:B------:R-:W1:Y:S01]  /*0790*/  LDCU UR5, c[0x0][0x3a4] ;  /* 0x00007480ff0577ac */ /* 0x000e620008000800 */
[----:B------:R-:W2:Y:S02]  /*07a0*/  LDCU.64 UR10, c[0x0][0x4c8] ;  /* 0x00009900ff0a77ac */ /* 0x000ea40008000a00 */
[----:B0-----:R-:W-:-:S05]  /*07b0*/  IMAD.HI.U32 R6, R9, UR8, R8 ;  /* 0x0000000809067c27 */ /* 0x001fca000f8e0008 */
[----:B------:R-:W-:-:S04]  /*07c0*/  SHF.R.U32.HI R7, RZ, UR9, R6 ;  /* 0x00000009ff077c19 */ /* 0x000fc80008011606 */
[----:B------:R-:W-:-:S05]  /*07d0*/  IADD3 R8, PT, PT, -R7, RZ, RZ ;  /* 0x000000ff07087210 */ /* 0x000fca0007ffe1ff */
[----:B-1----:R-:W-:-:S04]  /*07e0*/  IMAD R8, R8, UR5, R9 ;  /* 0x0000000508087c24 */ /* 0x002fc8000f8e0209 */
[C---:B--2---:R-:W-:Y:S02]  /*07f0*/  IMAD R5, R8.reuse, UR10, R5 ;  /* 0x0000000a08057c24 */ /* 0x044fe4000f8e0205 */
[----:B------:R-:W-:Y:S01]  /*0800*/  IMAD R4, R8, UR11, R4 ;  /* 0x0000000b08047c24 */ /* 0x000fe2000f8e0204 */
[----:B------:R-:W-:Y:S06]  /*0810*/  @!P0 BRA `(.L_x_3935) ;  /* 0x0000001000148947 */ /* 0x000fec0003800000 */
[----:B------:R-:W0:Y:S01]  /*0820*/  LDCU.64 UR8, c[0x0][0x3b0] ;  /* 0x00007600ff0877ac */ /* 0x000e220008000a00 */
[----:B------:R-:W-:Y:S02]  /*0830*/  MOV R6, RZ ;  /* 0x000000ff00067202 */ /* 0x000fe40000000f00 */
[----:B------:R-:W-:Y:S01]  /*0840*/  ISETP.NE.AND P0, PT, R0, 0x4, PT ;  /* 0x000000040000780c */ /* 0x000fe20003f05270 */
[----:B------:R-:W1:Y:S01]  /*0850*/  LDCU UR5, c[0x0][0x3b8] ;  /* 0x00007700ff0577ac */ /* 0x000e620008000800 */
[----:B------:R-:W2:Y:S01]  /*0860*/  LDCU.64 UR10, c[0x0][0x4d0] ;  /* 0x00009a00ff0a77ac */ /* 0x000ea20008000a00 */
[----:B0-----:R-:W-:-:S05]  /*0870*/  IMAD.HI.U32 R8, R7, UR9, R6 ;  /* 0x0000000907087c27 */ /* 0x001fca000f8e0006 */
[----:B-1----:R-:W-:-:S05]  /*0880*/  SHF.R.U32.HI R9, RZ, UR5, R8 ;  /* 0x00000005ff097c19 */ /* 0x002fca0008011608 */
[----:B------:R-:W-:-:S04]  /*0890*/  IMAD.MOV R6, RZ, RZ, -R9 ;  /* 0x000000ffff067224 */ /* 0x000fc800078e0a09 */
[----:B------:R-:W-:-:S04]  /*08a0*/  IMAD R6, R6, UR8, R7 ;  /* 0x0000000806067c24 */ /* 0x000fc8000f8e0207 */
        /* <DEDUP_REMOVED lines=33> */
[----:B------:R-:W-:-:S05]  /*0ac0*/  SHF.R.U32.HI R7, RZ, UR9, R6 ;  /* 0x00000009ff077c19 */ /* 0x000fca0008011606 */
[----:B------:R-:W-:-:S04]  /*0ad0*/  IMAD.MOV R8, RZ, RZ, -R7 ;  /* 0x000000ffff087224 */ /* 0x000fc800078e0a07 */
        /* <DEDUP_REMOVED lines=196> */
[----:B------:R-:W-:Y:S01]  /*1720*/  ISETP.NE.AND P0, PT, R0, 0x18, PT ;  /* 0x000000180000780c */ /* 0x000fe20003f05270 */
[----:B------:R-:W0:Y:S01]  /*1730*/  LDCU.64 UR8, c[0x0][0x4a0] ;  /* 0x00009400ff0877ac */ /* 0x000e220008000a00 */
[----:B------:R-:W-:Y:S01]  /*1740*/  HFMA2 R6, -RZ, RZ, 0, 0 ;  /* 0x00000000ff067431 */ /* 0x000fe200000001ff */
[----:B------:R-:W1:Y:S01]  /*1750*/  LDCU UR5, c[0x0][0x4a8] ;  /* 0x00009500ff0577ac */ /* 0x000e620008000800 */
[----:B------:R-:W2:Y:S09]  /*1760*/  LDCU.64 UR10, c[0x0][0x570] ;  /* 0x0000ae00ff0a77ac */ /* 0x000eb20008000a00 */
[----:B------:R-:W3:Y:S01]  /*1770*/  @P0 LDC.64 R14, c[0x0][0x4b0] ;  /* 0x00012c00ff0e0b82 */ /* 0x000ee20000000a00 */
[----:B0-----:R-:W-:-:S07]  /*1780*/  IMAD.HI.U32 R10, R7, UR9, R6 ;  /* 0x00000009070a7c27 */ /* 0x001fce000f8e0006 */
[----:B------:R-:W0:Y:S01]  /*1790*/  @P0 LDC R17, c[0x0][0x4ac] ;  /* 0x00012b00ff110b82 */ /* 0x000e220000000800 */
[----:B-1----:R-:W-:Y:S02]  /*17a0*/  SHF.R.U32.HI R11, RZ, UR5, R10 ;  /* 0x00000005ff0b7c19 */ /* 0x002fe4000801160a */
[----:B------:R-:W-:Y:S02]  /*17b0*/  @P0 MOV R10, RZ ;  /* 0x000000ff000a0202 */ /* 0x000fe40000000f00 */
[----:B------:R-:W-:-:S03]  /*17c0*/  IADD3 R13, PT, PT, -R11, RZ, RZ ;  /* 0x000000ff0b0d7210 */ /* 0x000fc60007ffe1ff */
[----:B------:R-:W1:Y:S01]  /*17d0*/  @P0 LDC.64 R8, c[0x0][0x578] ;  /* 0x00015e00ff080b82 */ /* 0x000e620000000a00 */
[----:B---3--:R-:W-:-:S05]  /*17e0*/  @P0 IMAD.HI.U32 R6, R11, R14, R10 ;  /* 0x0000000e0b060227 */ /* 0x008fca00078e000a */
[----:B------:R-:W-:Y:S01]  /*17f0*/  @P0 SHF.R.U32.HI R10, RZ, R15, R6 ;  /* 0x0000000fff0a0219 */ /* 0x000fe20000011606 */
[----:B------:R-:W-:-:S03]  /*1800*/  IMAD R6, R13, UR8, R7 ;  /* 0x000000080d067c24 */ /* 0x000fc6000f8e0207 */
[----:B------:R-:W-:Y:S01]  /*1810*/  @P0 IADD3 R10, PT, PT, -R10, RZ, RZ ;  /* 0x000000ff0a0a0210 */ /* 0x000fe20007ffe1ff */
[C---:B--2---:R-:W-:Y:S02]  /*1820*/  IMAD R5, R6.reuse, UR10, R5 ;  /* 0x0000000a06057c24 */ /* 0x044fe4000f8e0205 */
[----:B------:R-:W-:Y:S02]  /*1830*/  IMAD R4, R6, UR11, R4 ;  /* 0x0000000b06047c24 */ /* 0x000fe4000f8e0204 */
[----:B0-----:R-:W-:-:S04]  /*1840*/  @P0 IMAD R10, R10, R17, R11 ;  /* 0x000000110a0a0224 */ /* 0x001fc800078e020b */
[C---:B-1----:R-:W-:Y:S02]  /*1850*/  @P0 IMAD R5, R10.reuse, R8, R5 ;  /* 0x000000080a050224 */ /* 0x042fe400078e0205 */
[----:B------:R-:W-:-:S07]  /*1860*/  @P0 IMAD R4, R10, R9, R4 ;  /* 0x000000090a040224 */ /* 0x000fce00078e0204 */
.L_x_3935:
[----:B------:R-:W0:Y:S01]  /*1870*/  LDCU.128 UR8, c[0x0][0x580] ;  /* 0x0000b000ff0877ac */ /* 0x000e220008000c00 */
[----:B------:R-:W1:Y:S01]  /*1880*/  LDCU UR5, c[0x0][0x590] ;  /* 0x0000b200ff0577ac */ /* 0x000e620008000800 */
[----:B0-----:R-:W-:Y:S01]  /*1890*/  IADD3 R6, P0, PT, R4, UR10, RZ ;  /* 0x0000000a04067c10 */ /* 0x001fe2000ff1e0ff */
[----:B------:R-:W0:Y:S04]  /*18a0*/  LDCU UR10, c[0x0][0x59c] ;  /* 0x0000b380ff0a77ac */ /* 0x000e280008000800 */
[----:B------:R-:W-:-:S05]  /*18b0*/  IMAD.X R7, RZ, RZ, UR11, P0 ;  /* 0x0000000bff077e24 */ /* 0x000fca00080e06ff */
[----:B------:R-:W2:Y:S01]  /*18c0*/  LDG.E.U16 R6, desc[UR6][R6.64] ;  /* 0x0000000606067981 */ /* 0x000ea2000c1e1500 */
[----:B------:R-:W-:Y:S02]  /*18d0*/  IADD3 R3, PT, PT, R3, 0x80, RZ ;  /* 0x0000008003037810 */ /* 0x000fe40007ffe0ff */
[----:B--2---:R-:W-:-:S05]  /*18e0*/  SHF.L.U32 R4, R6, 0x10, RZ ;  /* 0x0000001006047819 */ /* 0x004fca00000006ff */
[----:B------:R-:W-:-:S05]  /*18f0*/  FADD.FTZ R4, R4, 3 ;  /* 0x4040000004047421 */ /* 0x000fca0000010000 */
[----:B-1----:R-:W-:-:S04]  /*1900*/  FSETP.GEU.FTZ.AND P0, PT, R4, UR5, PT ;  /* 0x0000000504007c0b */ /* 0x002fc8000bf1e000 */
[----:B------:R-:W-:-:S04]  /*1910*/  FSEL R4, R4, UR5, P0 ;  /* 0x0000000504047c08 */ /* 0x000fc80008000000 */
[----:B0-----:R-:W-:-:S04]  /*1920*/  FSETP.GT.FTZ.AND P0, PT, R4, UR10, PT ;  /* 0x0000000a04007c0b */ /* 0x001fc8000bf14000 */
[----:B------:R-:W-:-:S05]  /*1930*/  FSEL R4, R4, UR10, !P0 ;  /* 0x0000000a04047c08 */ /* 0x000fca000c000000 */
[----:B------:R-:W-:Y:S01]  /*1940*/  FMUL.FTZ R8, R4, 0.16666667163372039795 ;  /* 0x3e2aaaab04087820 */ /* 0x000fe20000410000 */
[----:B------:R-:W-:-:S04]  /*1950*/  IADD3 R4, P0, PT, R5, UR8, RZ ;  /* 0x0000000805047c10 */ /* 0x000fc8000ff1e0ff */
        /* <DEDUP_REMOVED lines=12> */
[----:B-1----:R-:W-:-:S05]  /*1a20*/  IMAD.HI.U32 R6, R3, UR8, R4 ;  /* 0x0000000803067c27 */ /* 0x002fca000f8e0004 */
[----:B------:R-:W-:-:S04]  /*1a30*/  SHF.R.U32.HI R7, RZ, UR9, R6 ;  /* 0x00000009ff077c19 */ /* 0x000fc80008011606 */
[----:B------:R-:W-:-:S05]  /*1a40*/  IADD3 R4, PT, PT, -R7, RZ, RZ ;  /* 0x000000ff07047210 */ /* 0x000fca0007ffe1ff */
[----:B0-----:R-:W-:-:S04]  /*1a50*/  IMAD R4, R4, UR5, R3 ;  /* 0x0000000504047c24 */ /* 0x001fc8000f8e0203 */
[C---:B--2---:R-:W-:Y:S02]  /*1a60*/  IMAD R5, R4.reuse, UR10, RZ ;  /* 0x0000000a04057c24 */ /* 0x044fe4000f8e02ff */
[----:B------:R-:W-:Y:S01]  /*1a70*/  IMAD R4, R4, UR11, RZ ;  /* 0x0000000b04047c24 */ /* 0x000fe2000f8e02ff */
[----:B------:R-:W-:Y:S06]  /*1a80*/  @!P0 BRA `(.L_x_3937) ;  /* 0x0000001000748947 */ /* 0x000fec0003800000 */
[----:B------:R-:W0:Y:S01]  /*1a90*/  LDCU.64 UR8, c[0x0][0x398] ;  /* 0x00007300ff0877ac */ /* 0x000e220008000a00 */
[----:B------:R-:W-:Y:S01]  /*1aa0*/  IMAD.MOV.U32 R6, RZ, RZ, RZ ;  /* 0x000000ffff067224 */ /* 0x000fe200078e00ff */
        /* <DEDUP_REMOVED lines=83> */
[----:B------:R-:W-:Y:S01]  /*1fe0*/  IMAD.MOV.U32 R8, RZ, RZ, RZ ;  /* 0x000000ffff087224 */ /* 0x000fe200078e00ff */
        /* <DEDUP_REMOVED lines=199> */
.L_x_3937:
[----:B------:R-:W0:Y:S01]  /*2c60*/  LDCU.128 UR8, c[0x0][0x580] ;  /* 0x0000b000ff0877ac */ /* 0x000e220008000c00 */
[----:B------:R-:W1:Y:S01]  /*2c70*/  LDCU UR5, c[0x0][0x590] ;  /* 0x0000b200ff0577ac */ /* 0x000e620008000800 */
[----:B0-----:R-:W-:Y:S01]  /*2c80*/  IADD3 R6, P0, PT, R4, UR10, RZ ;  /* 0x0000000a04067c10 */ /* 0x001fe2000ff1e0ff */
[----:B------:R-:W0:Y:S03]  /*2c90*/  LDCU UR10, c[0x0][0x59c] ;  /* 0x0000b380ff0a77ac */ /* 0x000e260008000800 */
[----:B------:R-:W-:-:S05]  /*2ca0*/  IADD3.X R7, PT, PT, RZ, UR11, RZ, P0, !PT ;  /* 0x0000000bff077c10 */ /* 0x000fca00087fe4ff */
[----:B------:R-:W2:Y:S01]  /*2cb0*/  LDG.E.U16 R6, desc[UR6][R6.64] ;  /* 0x0000000606067981 */ /* 0x000ea2000c1e1500 */
[----:B------:R-:W-:Y:S01]  /*2cc0*/  IADD3 R3, PT, PT, R3, 0x80, RZ ;  /* 0x0000008003037810 */ /* 0x000fe20007ffe0ff */
[----:B--2---:R-:W-:-:S04]  /*2cd0*/  IMAD.U32 R4, R6, 0x10000, RZ ;  /* 0x0001000006047824 */ /* 0x004fc800078e00ff */
        /* <DEDUP_REMOVED lines=8> */
[----:B------:R-:W-:-:S05]  /*2d60*/  IADD3.X R5, PT, PT, RZ, UR9, RZ, P0, !PT ;  /* 0x00000009ff057c10 */ /* 0x000fca00087fe4ff */
[----:B------:R0:W-:Y:S02]  /*2d70*/  STG.E.U16 desc[UR6][R4.64], R8 ;  /* 0x0000000804007986 */ /* 0x0001e4000c101506 */
.L_x_3934:
[----:B------:R-:W-:-:S13]  /*2d80*/  ISETP.GE.AND P0, PT, R3, UR4, PT ;  /* 0x0000000403007c0c */ /* 0x000fda000bf06270 */
[----:B------:R-:W-:Y:S05]  /*2d90*/  @P0 BREAK.RELIABLE B1 ;  /* 0x0000000000010942 */ /* 0x000fea0003800100 */
[----:B------:R-:W-:Y:S05]  /*2da0*/  @P0 BRA `(.L_x_3936) ;  /* 0x0000001000f40947 */ /* 0x000fea0003800000 */
[----:B------:R-:W-:Y:S05]  /*2db0*/  BSYNC.RELIABLE B1 ;  /* 0x0000000000017941 */ /* 0x000fea0003800100 */
.L_x_3933:
        /* <DEDUP_REMOVED lines=298> */
.L_x_3938:
[----:B------:R-:W0:Y:S01]  /*4060*/  LDCU.128 UR8, c[0x0][0x580] ;  /* 0x0000b000ff0877ac */ /* 0x000e220008000c00 */
[----:B------:R-:W1:Y:S01]  /*4070*/  LDCU UR5, c[0x0][0x590] ;  /* 0x0000b200ff0577ac */ /* 0x000e620008000800 */
[----:B0-----:R-:W-:Y:S01]  /*4080*/  IADD3 R6, P0, PT, R4, UR10, RZ ;  /* 0x0000000a04067c10 */ /* 0x001fe2000ff1e0ff */
[----:B------:R-:W0:Y:S03]  /*4090*/  LDCU UR10, c[0x0][0x59c] ;  /* 0x0000b380ff0a77ac */ /* 0x000e260008000800 */
[----:B------:R-:W-:-:S05]  /*40a0*/  IADD3.X R7, PT, PT, RZ, UR11, RZ, P0, !PT ;  /* 0x0000000bff077c10 */ /* 0x000fca00087fe4ff */
        /* <DEDUP_REMOVED lines=10> */
[----:B------:R-:W-:Y:S01]  /*4150*/  F2FP.BF16.F32.PACK_AB R8, RZ, R8 ;  /* 0x00000008ff08723e */ /* 0x000fe200000010ff */
[----:B------:R-:W-:-:S05]  /*4160*/  IMAD.X R5, RZ, RZ, UR9, P0 ;  /* 0x00000009ff057e24 */ /* 0x000fca00080e06ff */
[----:B------:R1:W-:Y:S03]  /*4170*/  STG.E.U16 desc[UR6][R4.64], R8 ;  /* 0x0000000804007986 */ /* 0x0003e6000c101506 */
.L_x_3936:
[----:B------:R-:W-:Y:S05]  /*4180*/  BSYNC.RECONVERGENT B0 ;  /* 0x0000000000007941 */ /* 0x000fea0003800200 */
.L_x_3932:
        /* <DEDUP_REMOVED lines=9> */
[----:B--2---:R-:W-:-:S05]  /*4220*/  IMAD.HI.U32 R4, R3, UR4, R4 ;  /* 0x0000000403047c27 */ /* 0x004fca000f8e0004 */
[----:B------:R-:W-:-:S04]  /*4230*/  SHF.R.U32.HI R5, RZ, UR5, R4 ;  /* 0x00000005ff057c19 */ /* 0x000fc80008011604 */
[----:B------:R-:W-:-:S05]  /*4240*/  IADD3 R6, PT, PT, -R5, RZ, RZ ;  /* 0x000000ff05067210 */ /* 0x000fca0007ffe1ff */
[----:B0-----:R-:W-:-:S04]  /*4250*/  IMAD R2, R6, UR8, R3 ;  /* 0x0000000806027c24 */ /* 0x001fc8000f8e0203 */
[C---:B-1----:R-:W-:Y:S02]  /*4260*/  IMAD R3, R2.reuse, UR10, RZ ;  /* 0x0000000a02037c24 */ /* 0x042fe4000f8e02ff */
        /* <DEDUP_REMOVED lines=268> */
[----:B------:R-:W-:Y:S01]  /*5330*/  IMAD.MOV.U32 R4, RZ, RZ, RZ ;  /* 0x000000ffff047224 */ /* 0x000fe200078e00ff */
[----:B------:R-:W1:Y:S10]  /*5340*/  LDCU UR4, c[0x0][0x4a8] ;  /* 0x00009500ff0477ac */ /* 0x000e740008000800 */
[----:B------:R-:W2:Y:S01]  /*5350*/  @P0 LDC.64 R8, c[0x0][0x4b0] ;  /* 0x00012c00ff080b82 */ /* 0x000ea20000000a00 */
[----:B0-----:R-:W-:-:S07]  /*5360*/  IMAD.HI.U32 R6, R5, UR9, R4 ;  /* 0x0000000905067c27 */ /* 0x001fce000f8e0004 */
[----:B------:R-:W0:Y:S01]  /*5370*/  @P0 LDC R11, c[0x0][0x4ac] ;  /* 0x00012b00ff0b0b82 */ /* 0x000e220000000800 */
[----:B-1----:R-:W-:Y:S01]  /*5380*/  SHF.R.U32.HI R7, RZ, UR4, R6 ;  /* 0x00000004ff077c19 */ /* 0x002fe20008011606 */
[----:B------:R-:W1:Y:S01]  /*5390*/  LDCU.64 UR4, c[0x0][0x570] ;  /* 0x0000ae00ff0477ac */ /* 0x000e620008000a00 */
[----:B------:R-:W-:Y:S02]  /*53a0*/  @P0 MOV R6, RZ ;  /* 0x000000ff00060202 */ /* 0x000fe40000000f00 */
[----:B------:R-:W-:-:S03]  /*53b0*/  IADD3 R4, PT, PT, -R7, RZ, RZ ;  /* 0x000000ff07047210 */ /* 0x000fc60007ffe1ff */
[----:B------:R-:W3:Y:S02]  /*53c0*/  @P0 LDC.64 R12, c[0x0][0x578] ;  /* 0x00015e00ff0c0b82 */ /* 0x000ee40000000a00 */
[----:B------:R-:W-:Y:S02]  /*53d0*/  IMAD R4, R4, UR8, R5 ;  /* 0x0000000804047c24 */ /* 0x000fe4000f8e0205 */
[----:B--2---:R-:W-:-:S05]  /*53e0*/  @P0 IMAD.HI.U32 R0, R7, R8, R6 ;  /* 0x0000000807000227 */ /* 0x004fca00078e0006 */
[----:B------:R-:W-:Y:S01]  /*53f0*/  @P0 SHF.R.U32.HI R0, RZ, R9, R0 ;  /* 0x00000009ff000219 */ /* 0x000fe20000011600 */
[C---:B-1----:R-:W-:Y:S02]  /*5400*/  IMAD R3, R4.reuse, UR4, R3 ;  /* 0x0000000404037c24 */ /* 0x042fe4000f8e0203 */
[----:B------:R-:W-:Y:S01]  /*5410*/  IMAD R2, R4, UR5, R2 ;  /* 0x0000000504027c24 */ /* 0x000fe2000f8e0202 */
[----:B------:R-:W-:-:S05]  /*5420*/  @P0 IADD3 R6, PT, PT, -R0, RZ, RZ ;  /* 0x000000ff00060210 */ /* 0x000fca0007ffe1ff */
[----:B0-----:R-:W-:-:S04]  /*5430*/  @P0 IMAD R6, R11, R6, R7 ;  /* 0x000000060b060224 */ /* 0x001fc800078e0207 */
[C---:B---3--:R-:W-:Y:S02]  /*5440*/  @P0 IMAD R3, R6.reuse, R12, R3 ;  /* 0x0000000c06030224 */ /* 0x048fe400078e0203 */
[----:B------:R-:W-:-:S07]  /*5450*/  @P0 IMAD R2, R6, R13, R2 ;  /* 0x0000000d06020224 */ /* 0x000fce00078e0202 */
.L_x_3939:
[----:B------:R-:W0:Y:S01]  /*5460*/  LDCU.128 UR8, c[0x0][0x580] ;  /* 0x0000b000ff0877ac */ /* 0x000e220008000c00 */
[----:B------:R-:W1:Y:S01]  /*5470*/  LDCU UR4, c[0x0][0x590] ;  /* 0x0000b200ff0477ac */ /* 0x000e620008000800 */
[----:B------:R-:W2:Y:S01]  /*5480*/  LDCU UR5, c[0x0][0x59c] ;  /* 0x0000b380ff0577ac */ /* 0x000ea20008000800 */
[----:B0-----:R-:W-:-:S04]  /*5490*/  IADD3 R4, P0, PT, R2, UR10, RZ ;  /* 0x0000000a02047c10 */ /* 0x001fc8000ff1e0ff */
[----:B------:R-:W-:-:S05]  /*54a0*/  IADD3.X R5, PT, PT, RZ, UR11, RZ, P0, !PT ;  /* 0x0000000bff057c10 */ /* 0x000fca00087fe4ff */
[----:B------:R-:W3:Y:S02]  /*54b0*/  LDG.E.U16 R4, desc[UR6][R4.64] ;  /* 0x0000000604047981 */ /* 0x000ee4000c1e1500 */
[----:B---3--:R-:W-:-:S05]  /*54c0*/  SHF.L.U32 R0, R4, 0x10, RZ ;  /* 0x0000001004007819 */ /* 0x008fca00000006ff */
[----:B------:R-:W-:-:S05]  /*54d0*/  FADD.FTZ R0, R0, 3 ;  /* 0x4040000000007421 */ /* 0x000fca0000010000 */
[----:B-1----:R-:W-:-:S04]  /*54e0*/  FSETP.GEU.FTZ.AND P0, PT, R0, UR4, PT ;  /* 0x0000000400007c0b */ /* 0x002fc8000bf1e000 */
[----:B------:R-:W-:-:S04]  /*54f0*/  FSEL R0, R0, UR4, P0 ;  /* 0x0000000400007c08 */ /* 0x000fc80008000000 */
[----:B--2---:R-:W-:-:S04]  /*5500*/  FSETP.GT.FTZ.AND P0, PT, R0, UR5, PT ;  /* 0x0000000500007c0b */ /* 0x004fc8000bf14000 */
[----:B------:R-:W-:Y:S02]  /*5510*/  FSEL R0, R0, UR5, !P0 ;  /* 0x0000000500007c08 */ /* 0x000fe4000c000000 */
[----:B------:R-:W-:-:S03]  /*5520*/  IADD3 R2, P0, PT, R3, UR8, RZ ;  /* 0x0000000803027c10 */ /* 0x000fc6000ff1e0ff */
[----:B------:R-:W-:Y:S01]  /*5530*/  FMUL.FTZ R0, R0, 0.16666667163372039795 ;  /* 0x3e2aaaab00007820 */ /* 0x000fe20000410000 */
[----:B------:R-:W-:-:S04]  /*5540*/  IADD3.X R3, PT, PT, RZ, UR9, RZ, P0, !PT ;  /* 0x00000009ff037c10 */ /* 0x000fc800087fe4ff */
[----:B------:R-:W-:-:S05]  /*5550*/  F2FP.BF16.F32.PACK_AB R0, RZ, R0 ;  /* 0x00000000ff00723e */ /* 0x000fca00000010ff */
[----:B------:R-:W-:Y:S01]  /*5560*/  STG.E.U16 desc[UR6][R2.64], R0 ;  /* 0x0000000002007986 */ /* 0x000fe2000c101506 */
[----:B------:R-:W-:Y:S05]  /*5570*/  EXIT ;  /* 0x000000000000794d */ /* 0x000fea0003800000 */
.L_x_3940:
        /* <DEDUP_REMOVED lines=16> */
.L_x_5931:


//--------------------- .text._ZN2at6native27unrolled_elementwise_kernelIZZZNS0_68_GLOBAL__N__08176361_30_ActivationHardsigmoidKernel_cu_1520ed90_310218hardsigmoid_kernelERNS_18TensorIteratorBaseEENKUlvE_clEvENKUlvE2_clEvEUlN3c108BFloat16EE_St5arrayIPcLm2EELi4E23TrivialOffsetCalculatorILi1EjESE_NS0_6memory15LoadWithoutCastENSF_16StoreWithoutCastEEEviT_T0_T2_T3_T4_T5_ --------------------------
	.section	.text._ZN2at6native27unrolled_elementwise_kernelIZZZNS0_68_GLOBAL__N__08176361_30_ActivationHardsigmoidKernel_cu_1520ed90_310218hardsigmoid_kernelERNS_18TensorIteratorBaseEENKUlvE_clEvENKUlvE2_clEvEUlN3c108BFloat16EE_St5arrayIPcLm2EELi4E23TrivialOffsetCalculatorILi1EjESE_NS0_6memory15LoadWithoutCastENSF_16StoreWithoutCastEEEviT_T0_T2_T3_T4_T5_,"ax",@progbits
	.align	128
        .global         _ZN2at6native27unrolled_elementwise_kernelIZZZNS0_68_GLOBAL__N__08176361_30_ActivationHardsigmoidKernel_cu_1520ed90_310218hardsigmoid_kernelERNS_18TensorIteratorBaseEENKUlvE_clEvENKUlvE2_clEvEUlN3c108BFloat16EE_St5arrayIPcLm2EELi4E23TrivialOffsetCalculatorILi1EjESE_NS0_6memory15LoadWithoutCastENSF_16StoreWithoutCastEEEviT_T0_T2_T3_T4_T5_
        .type           _ZN2at6native27unrolled_elementwise_kernelIZZZNS0_68_GLOBAL__N__08176361_30_ActivationHardsigmoidKernel_cu_1520ed90_310218hardsigmoid_kernelERNS_18TensorIteratorBaseEENKUlvE_clEvENKUlvE2_clEvEUlN3c108BFloat16EE_St5arrayIPcLm2EELi4E23TrivialOffsetCalculatorILi1EjESE_NS0_6memory15LoadWithoutCastENSF_16StoreWithoutCastEEEviT_T0_T2_T3_T4_T5_,@function
        .size           _ZN2at6native27unrolled_elementwise_kernelIZZZNS0_68_GLOBAL__N__08176361_30_ActivationHardsigmoidKernel_cu_1520ed90_310218hardsigmoid_kernelERNS_18TensorIteratorBaseEENKUlvE_clEvENKUlvE2_clEvEUlN3c108BFloat16EE_St5arrayIPcLm2EELi4E23TrivialOffsetCalculatorILi1EjESE_NS0_6memory15LoadWithoutCastENSF_16StoreWithoutCastEEEviT_T0_T2_T3_T4_T5_,(.L_x_5932 - _ZN2at6native27unrolled_elementwise_kernelIZZZNS0_68_GLOBAL__N__08176361_30_ActivationHardsigmoidKernel_cu_1520ed90_310218hardsigmoid_kernelERNS_18TensorIteratorBaseEENKUlvE_clEvENKUlvE2_clEvEUlN3c108BFloat16EE_St5arrayIPcLm2EELi4E23TrivialOffsetCalculatorILi1EjESE_NS0_6memory15LoadWithoutCastENSF_16StoreWithoutCastEEEviT_T0_T2_T3_T4_T5_)
        .other          _ZN2at6native27unrolled_elementwise_kernelIZZZNS0_68_GLOBAL__N__08176361_30_ActivationHardsigmoidKernel_cu_1520ed90_310218hardsigmoid_kernelERNS_18TensorIteratorBaseEENKUlvE_clEvENKUlvE2_clEvEUlN3c108BFloat16EE_St5arrayIPcLm2EELi4E23TrivialOffsetCalculatorILi1EjESE_NS0_6memory15LoadWithoutCastENSF_16StoreWithoutCastEEEviT_T0_T2_T3_T4_T5_,@"STO_CUDA_ENTRY STV_DEFAULT"
_ZN2at6native27unrolled_elementwise_kernelIZZZNS0_68_GLOBAL__N__08176361_30_ActivationHardsigmoidKernel_cu_1520ed90_310218hardsigmoid_kernelERNS_18TensorIteratorBaseEENKUlvE_clEvENKUlvE2_clEvEUlN3c108BFloat16EE_St5arrayIPcLm2EELi4E23TrivialOffsetCalculatorILi1EjESE_NS0_6memory15LoadWithoutCastENSF_16StoreWithoutCastEEEviT_T0_T2_T3_T4_T5_:
.text._ZN2at6native27unrolled_elementwise_kernelIZZZNS0_68_GLOBAL__N__08176361_30_ActivationHardsigmoidKernel_cu_1520ed90_310218hardsigmoid_kernelERNS_18TensorIteratorBaseEENKUlvE_clEvENKUlvE2_clEvEUlN3c108BFloat16EE_St5arrayIPcLm2EELi4E23TrivialOffsetCalculatorILi1EjESE_NS0_6memory15LoadWithoutCastENSF_16StoreWithoutCastEEEviT_T0_T2_T3_T4_T5_:
        /* <DEDUP_REMOVED lines=10> */
[----:B------:R-:W-:-:S05]  /*00a0*/  @!P0 VIADD R7, R3, 0x80 ;  /* 0x0000008003078836 */ /* 0x000fca0000000000 */
[----:B------:R-:W-:-:S13]  /*00b0*/  ISETP.GE.AND P1, PT, R7, R2, PT ;  /* 0x000000020700720c */ /* 0x000fda0003f26270 */
[----:B------:R-:W-:Y:S01]  /*00c0*/  @!P1 IMAD R9, R0, 0x200, R7 ;  /* 0x0000020000099824 */ /* 0x000fe200078e0207 */
[----:B------:R-:W0:Y:S01]  /*00d0*/  @!P1 LDC.64 R10, c[0x0][0x3a8] ;  /* 0x0000ea00ff0a9b82 */ /* 0x000e220000000a00 */
[----:B------:R-:W-:-:S05]  /*00e0*/  @!P1 VIADD R7, R7, 0x80 ;  /* 0x0000008007079836 */ /* 0x000fca0000000000 */
[----:B------:R-:W-:-:S13]  /*00f0*/  ISETP.GE.AND P3, PT, R7, R2, PT ;  /* 0x000000020700720c */ /* 0x000fda0003f66270 */
[----:B------:R-:W2:Y:S01]  /*0100*/  @!P3 LDC.64 R4, c[0x0][0x3a8] ;  /* 0x0000ea00ff04bb82 */ /* 0x000ea20000000a00 */
[----:B------:R-:W-:Y:S02]  /*0110*/  @!P3 IMAD R17, R0, 0x200, R7 ;  /* 0x000002000011b824 */ /* 0x000fe400078e0207 */
[----:B------:R-:W-:Y:S02]  /*0120*/  @!P3 VIADD R7, R7, 0x80 ;  /* 0x000000800707b836 */ /* 0x000fe40000000000 */
[----:B0-----:R-:W-:-:S04]  /*0130*/  @!P1 IMAD.WIDE.U32 R10, R9, 0x2, R10 ;  /* 0x00000002090a9825 */ /* 0x001fc800078e000a */
[----:B--2---:R-:W-:Y:S01]  /*0140*/  @!P3 IMAD.WIDE.U32 R16, R17, 0x2, R4 ;  /* 0x000000021110b825 */ /* 0x004fe200078e0004 */
[----:B------:R-:W-:Y:S01]  /*0150*/  ISETP.GE.AND P2, PT, R7, R2, PT ;  /* 0x000000020700720c */ /* 0x000fe20003f46270 */
[----:B------:R-:W0:Y:S01]  /*0160*/  @!P0 LDC.64 R4, c[0x0][0x3a8] ;  /* 0x0000ea00ff048b82 */ /* 0x000e220000000a00 */
[C---:B------:R-:W-:Y:S01]  /*0170*/  @!P0 LEA R9, R0.reuse, R3, 0x9 ;  /* 0x0000000300098211 */ /* 0x040fe200078e48ff */
[----:B------:R-:W-:Y:S01]  /*0180*/  VIADD R19, R3, 0x80 ;  /* 0x0000008003137836 */ /* 0x000fe20000000000 */
[----:B-1----:R1:W5:Y:S04]  /*0190*/  @!P1 LDG.E.U16 R8, desc[UR4][R10.64] ;  /* 0x000000040a089981 */ /* 0x002368000c1e1500 */
[----:B------:R2:W5:Y:S05]  /*01a0*/  @!P3 LDG.E.U16 R6, desc[UR4][R16.64] ;  /* 0x000000041006b981 */ /* 0x00056a000c1e1500 */
[----:B------:R-:W3:Y:S01]  /*01b0*/  @!P2 LDC.64 R12, c[0x0][0x3a8] ;  /* 0x0000ea00ff0cab82 */ /* 0x000ee20000000a00 */
[----:B------:R-:W-:-:S02]  /*01c0*/  @!P2 IMAD R7, R0, 0x200, R7 ;  /* 0x000002000007a824 */ /* 0x000fc400078e0207 */
[----:B0-----:R-:W-:Y:S01]  /*01d0*/  @!P0 IMAD.WIDE.U32 R4, R9, 0x2, R4 ;  /* 0x0000000209048825 */ /* 0x001fe200078e0004 */
[----:B------:R-:W-:-:S06]  /*01e0*/  PRMT R9, RZ, 0x7610, R9 ;  /* 0x00007610ff097816 */ /* 0x000fcc0000000009 */
[----:B------:R-:W5:Y:S01]  /*01f0*/  @!P0 LDG.E.U16 R9, desc[UR4][R4.64] ;  /* 0x0000000404098981 */ /* 0x000f62000c1e1500 */
[----:B------:R-:W-:Y:S01]  /*0200*/  ISETP.GE.AND P0, PT, R3, R2, PT ;  /* 0x000000020300720c */ /* 0x000fe20003f06270 */
[----:B---3--:R-:W-:Y:S01]  /*0210*/  @!P2 IMAD.WIDE.U32 R12, R7, 0x2, R12 ;  /* 0x00000002070ca825 */ /* 0x008fe200078e000c */
[----:B------:R-:W-:-:S03]  /*0220*/  PRMT R7, RZ, 0x7610, R7 ;  /* 0x00007610ff077816 */ /* 0x000fc60000000007 */
[C---:B-1----:R-:W-:Y:S02]  /*0230*/  VIADD R11, R3.reuse, 0x100 ;  /* 0x00000100030b7836 */ /* 0x042fe40000000000 */
[----:B--2---:R-:W-:Y:S01]  /*0240*/  VIADD R17, R3, 0x180 ;  /* 0x0000018003117836 */ /* 0x004fe20000000000 */
[----:B------:R0:W5:Y:S05]  /*0250*/  @!P2 LDG.E.U16 R7, desc[UR4][R12.64] ;  /* 0x000000040c07a981 */ /* 0x00016a000c1e1500 */
[----:B------:R-:W1:Y:S01]  /*0260*/  @!P0 LDC.64 R14, c[0x0][0x3a0] ;  /* 0x0000e800ff0e8b82 */ /* 0x000e620000000a00 */
[----:B------:R-:W-:Y:S01]  /*0270*/  BSSY.RECONVERGENT B0, `(.L_x_3941) ;  /* 0x0000013000007945 */ /* 0x000fe20003800200 */
[----:B------:R-:W-:Y:S01]  /*0280*/  ISETP.GE.AND P4, PT, R19, R2, PT ;  /* 0x000000021300720c */ /* 0x000fe20003f86270 */
[----:B0-----:R-:W-:-:S02]  /*0290*/  @!P0 IMAD R13, R0, 0x200, R3 ;  /* 0x00000200000d8824 */ /* 0x001fc400078e0203 */
[----:B------:R-:W-:Y:S01]  /*02a0*/  @!P0 IMAD.MOV.U32 R3, RZ, RZ, R19 ;  /* 0x000000ffff038224 */ /* 0x000fe200078e0013 */
[-C--:B------:R-:W-:Y:S02]  /*02b0*/  ISETP.GE.AND P1, PT, R11, R2.reuse, PT ;  /* 0x000000020b00720c */ /* 0x080fe40003f26270 */
[-C--:B------:R-:W-:Y:S02]  /*02c0*/  ISETP.GE.AND P2, PT, R17, R2.reuse, PT ;  /* 0x000000021100720c */ /* 0x080fe40003f46270 */
[----:B------:R-:W-:Y:S01]  /*02d0*/  ISETP.GE.AND P3, PT, R3, R2, PT ;  /* 0x000000020300720c */ /* 0x000fe20003f66270 */
[----:B-1----:R-:W-:Y:S01]  /*02e0*/  @!P0 IMAD.WIDE.U32 R4, R13, 0x2, R14 ;  /* 0x000000020d048825 */ /* 0x002fe200078e000e */
[----:B------:R-:W-:Y:S11]  /*02f0*/  @P0 BRA `(.L_x_3942) ;  /* 0x0000000000280947 */ /* 0x000ff60003800000 */
[----:B------:R-:W0:Y:S01]  /*0300*/  LDCU UR6, c[0x0][0x388] ;  /* 0x00007100ff0677ac */ /* 0x000e220008000800 */
[----:B-----5:R-:W-:Y:S01]  /*0310*/  SHF.L.U32 R9, R9, 0x10, RZ ;  /* 0x0000001009097819 */ /* 0x020fe200000006ff */
[----:B------:R-:W1:Y:S04]  /*0320*/  LDCU UR7, c[0x0][0x394] ;  /* 0x00007280ff0777ac */ /* 0x000e680008000800 */
[----:B------:R-:W-:-:S05]  /*0330*/  FADD.FTZ R9, R9, 3 ;  /* 0x4040000009097421 */ /* 0x000fca0000010000 */
[----:B0-----:R-:W-:-:S04]  /*0340*/  FSETP.GEU.FTZ.AND P5, PT, R9, UR6, PT ;  /* 0x0000000609007c0b */ /* 0x001fc8000bfbe000 */
[----:B------:R-:W-:-:S04]  /*0350*/  FSEL R9, R9, UR6, P5 ;  /* 0x0000000609097c08 */ /* 0x000fc8000a800000 */
[----:B-1----:R-:W-:-:S04]  /*0360*/  FSETP.GT.FTZ.AND P5, PT, R9, UR7, PT ;  /* 0x0000000709007c0b */ /* 0x002fc8000bfb4000 */
[----:B------:R-:W-:-:S05]  /*0370*/  FSEL R9, R9, UR7, !P5 ;  /* 0x0000000709097c08 */ /* 0x000fca000e800000 */
[----:B------:R-:W-:-:S05]  /*0380*/  FMUL.FTZ R9, R9, 0.16666667163372039795 ;  /* 0x3e2aaaab09097820 */ /* 0x000fca0000410000 */
[----:B------:R-:W-:-:S07]  /*0390*/  F2FP.BF16.F32.PACK_AB R9, RZ, R9 ;  /* 0x00000009ff09723e */ /* 0x000fce00000010ff */
.L_x_3942:
[----:B------:R-:W-:Y:S05]  /*03a0*/  BSYNC.RECONVERGENT B0 ;  /* 0x0000000000007941 */ /* 0x000fea0003800200 */
.L_x_3941:
        /* <DEDUP_REMOVED lines=10> */
[----:B------:R-:W-:-:S05]  /*0450*/  FMUL.FTZ R8, R8, 0.16666667163372039795 ;  /* 0x3e2aaaab08087820 */ /* 0x000fca0000410000 */
[----:B------:R-:W-:-:S07]  /*0460*/  F2FP.BF16.F32.PACK_AB R8, RZ, R8 ;  /* 0x00000008ff08723e */ /* 0x000fce00000010ff */
.L_x_3944:
[----:B------:R-:W-:Y:S05]  /*0470*/  BSYNC.RECONVERGENT B0 ;  /* 0x0000000000007941 */ /* 0x000fea0003800200 */
.L_x_3943:
        /* <DEDUP_REMOVED lines=12> */
.L_x_3946:
[----:B------:R-:W-:Y:S05]  /*0540*/  BSYNC.RECONVERGENT B0 ;  /* 0x0000000000007941 */ /* 0x000fea0003800200 */
.L_x_3945:
        /* <DEDUP_REMOVED lines=12> */
.L_x_3948:
[----:B------:R-:W-:Y:S05]  /*0610*/  BSYNC.RECONVERGENT B0 ;  /* 0x0000000000007941 */ /* 0x000fea0003800200 */
.L_x_3947:
[----:B-----5:R0:W-:Y:S01]  /*0620*/  @!P0 STG.E.U16 desc[UR4][R4.64], R9 ;  /* 0x0000000904008986 */ /* 0x0201e2000c101504 */
[----:B------:R-:W-:Y:S04]  /*0630*/  BSSY.RECONVERGENT B0, `(.L_x_3949) ;  /* 0x000000c000007945 */ /* 0x000fe80003800200 */
[----:B------:R-:W-:Y:S05]  /*0640*/  @P3 BRA `(.L_x_3950) ;  /* 0x0000000000283947 */ /* 0x000fea0003800000 */
[----:B0-----:R-:W0:Y:S01]  /*0650*/  LDC.64 R4, c[0x0][0x3a0] ;  /* 0x0000e800ff047b82 */ /* 0x001e220000000a00 */
[----:B------:R-:W-:Y:S01]  /*0660*/  IMAD R7, R0, 0x200, R3 ;  /* 0x0000020000077824 */ /* 0x000fe200078e0203 */
[----:B------:R-:W-:-:S04]  /*0670*/  IADD3 R3, PT, PT, R3, 0x80, RZ ;  /* 0x0000008003037810 */ /* 0x000fc80007ffe0ff */
[----:B------:R-:W-:-:S13]  /*0680*/  ISETP.GE.AND P0, PT, R3, R2, PT ;  /* 0x000000020300720c */ /* 0x000fda0003f06270 */
[----:B------:R-:W-:Y:S02]  /*0690*/  @!P0 IMAD R9, R0, 0x200, R3 ;  /* 0x0000020000098824 */ /* 0x000fe400078e0203 */
[----:B------:R-:W-:Y:S02]  /*06a0*/  @!P0 VIADD R3, R3, 0x80 ;  /* 0x0000008003038836 */ /* 0x000fe40000000000 */
[----:B0-----:R-:W-:-:S04]  /*06b0*/  IMAD.WIDE.U32 R6, R7, 0x2, R4 ;  /* 0x0000000207067825 */ /* 0x001fc800078e0004 */
[----:B------:R-:W-:Y:S01]  /*06c0*/  @!P0 IMAD.WIDE.U32 R4, R9, 0x2, R4 ;  /* 0x0000000209048825 */ /* 0x000fe200078e0004 */
[----:B------:R1:W-:Y:S04]  /*06d0*/  STG.E.U16 desc[UR4][R6.64], R8 ;  /* 0x0000000806007986 */ /* 0x0003e8000c101504 */
[----:B------:R1:W-:Y:S02]  /*06e0*/  @!P0 STG.E.U16 desc[UR4][R4.64], R10 ;  /* 0x0000000a04008986 */ /* 0x0003e4000c101504 */
.L_x_3950:
[----:B------:R-:W-:Y:S05]  /*06f0*/  BSYNC.RECONVERGENT B0 ;  /* 0x0000000000007941 */ /* 0x000fea0003800200 */
.L_x_3949:
[----:B------:R-:W-:-:S13]  /*0700*/  ISETP.GE.AND P0, PT, R3, R2, PT ;  /* 0x000000020300720c */ /* 0x000fda0003f06270 */
[----:B------:R-:W-:Y:S05]  /*0710*/  @P0 EXIT ;  /* 0x000000000000094d */ /* 0x000fea0003800000 */
[----:B01----:R-:W0:Y:S01]  /*0720*/  LDC.64 R4, c[0x0][0x3a0] ;  /* 0x0000e800ff047b82 */ /* 0x003e220000000a00 */
[----:B------:R-:W-:-:S04]  /*0730*/  IMAD R3, R0, 0x200, R3 ;  /* 0x0000020000037824 */ /* 0x000fc800078e0203 */
[----:B0-----:R-:W-:-:S05]  /*0740*/  IMAD.WIDE.U32 R2, R3, 0x2, R4 ;  /* 0x0000000203027825 */ /* 0x001fca00078e0004 */
[----:B------:R-:W-:Y:S01]  /*0750*/  STG.E.U16 desc[UR4][R2.64], R11 ;  /* 0x0000000b02007986 */ /* 0x000fe2000c101504 */
[----:B------:R-:W-:Y:S05]  /*0760*/  EXIT ;  /* 0x000000000000794d */ /* 0x000fea0003800000 */
.L_x_3951:
        /* <DEDUP_REMOVED lines=9> */
.L_x_5932:


//--------------------- .text._ZN2at6native29vectorized_elementwise_kernelILi2EZZZNS0_68_GLOBAL__N__08176361_30_ActivationHardsigmoidKernel_cu_1520ed90_310218hardsigmoid_kernelERNS_18TensorIteratorBaseEENKUlvE_clEvENKUlvE2_clEvEUlN3c108BFloat16EE_St5arrayIPcLm2EEEEviT0_T1_ --------------------------
	.section	.text._ZN2at6native29vectorized_elementwise_kernelILi2EZZZNS0_68_GLOBAL__N__08176361_30_ActivationHardsigmoidKernel_cu_1520ed90_310218hardsigmoid_kernelERNS_18TensorIteratorBaseEENKUlvE_clEvENKUlvE2_clEvEUlN3c108BFloat16EE_St5arrayIPcLm2EEEEviT0_T1_,"ax",@progbits
	.align	128
        .global         _ZN2at6native29vectorized_elementwise_kernelILi2EZZZNS0_68_GLOBAL__N__08176361_30_ActivationHardsigmoidKernel_cu_1520ed90_310218hardsigmoid_kernelERNS_18TensorIteratorBaseEENKUlvE_clEvENKUlvE2_clEvEUlN3c108BFloat16EE_St5arrayIPcLm2EEEEviT0_T1_
        .type           _ZN2at6native29vectorized_elementwise_kernelILi2EZZZNS0_68_GLOBAL__N__08176361_30_ActivationHardsigmoidKernel_cu_1520ed90_310218hardsigmoid_kernelERNS_18TensorIteratorBaseEENKUlvE_clEvENKUlvE2_clEvEUlN3c108BFloat16EE_St5arrayIPcLm2EEEEviT0_T1_,@function
        .size           _ZN2at6native29vectorized_elementwise_kernelILi2EZZZNS0_68_GLOBAL__N__08176361_30_ActivationHardsigmoidKernel_cu_1520ed90_310218hardsigmoid_kernelERNS_18TensorIteratorBaseEENKUlvE_clEvENKUlvE2_clEvEUlN3c108BFloat16EE_St5arrayIPcLm2EEEEviT0_T1_,(.L_x_5933 - _ZN2at6native29vectorized_elementwise_kernelILi2EZZZNS0_68_GLOBAL__N__08176361_30_ActivationHardsigmoidKernel_cu_1520ed90_310218hardsigmoid_kernelERNS_18TensorIteratorBaseEENKUlvE_clEvENKUlvE2_clEvEUlN3c108BFloat16EE_St5arrayIPcLm2EEEEviT0_T1_)
        .other          _ZN2at6native29vectorized_elementwise_kernelILi2EZZZNS0_68_GLOBAL__N__08176361_30_ActivationHardsigmoidKernel_cu_1520ed90_310218hardsigmoid_kernelERNS_18TensorIteratorBaseEENKUlvE_clEvENKUlvE2_clEvEUlN3c108BFloat16EE_St5arrayIPcLm2EEEEviT0_T1_,@"STO_CUDA_ENTRY STV_DEFAULT"
_ZN2at6native29vectorized_elementwise_kernelILi2EZZZNS0_68_GLOBAL__N__08176361_30_ActivationHardsigmoidKernel_cu_1520ed90_310218hardsigmoid_kernelERNS_18TensorIteratorBaseEENKUlvE_clEvENKUlvE2_clEvEUlN3c108BFloat16EE_St5arrayIPcLm2EEEEviT0_T1_:
.text._ZN2at6native29vectorized_elementwise_kernelILi2EZZZNS0_68_GLOBAL__N__08176361_30_ActivationHardsigmoidKernel_cu_1520ed90_310218hardsigmoid_kernelERNS_18TensorIteratorBaseEENKUlvE_clEvENKUlvE2_clEvEUlN3c108BFloat16EE_St5arrayIPcLm2EEEEviT0_T1_:
        /* <DEDUP_REMOVED lines=12> */
[----:B------:R-:W-:-:S05]  /*00c0*/  @!P0 VIADD R18, R4, 0x80 ;  /* 0x0000008004128836 */ /* 0x000fca0000000000 */
[----:B------:R-:W-:-:S13]  /*00d0*/  ISETP.GE.U32.AND P6, PT, R18, R5, PT ;  /* 0x000000051200720c */ /* 0x000fda0003fc6070 */
[----:B------:R-:W-:Y:S01]  /*00e0*/  @!P6 IMAD.IADD R3, R7, 0x1, R18 ;  /* 0x000000010703e824 */ /* 0x000fe200078e0212 */
[----:B------:R-:W0:Y:S01]  /*00f0*/  @!P6 LDC.64 R26, c[0x0][0x3a8] ;  /* 0x0000ea00ff1aeb82 */ /* 0x000e220000000a00 */
[----:B------:R-:W-:-:S05]  /*0100*/  @!P6 VIADD R18, R18, 0x80 ;  /* 0x000000801212e836 */ /* 0x000fca0000000000 */
[----:B------:R-:W-:-:S13]  /*0110*/  ISETP.GE.U32.AND P5, PT, R18, R5, PT ;  /* 0x000000051200720c */ /* 0x000fda0003fa6070 */
[----:B------:R-:W-:Y:S01]  /*0120*/  @!P5 IMAD.IADD R29, R7, 0x1, R18 ;  /* 0x00000001071dd824 */ /* 0x000fe200078e0212 */
[----:B------:R-:W1:Y:S01]  /*0130*/  @!P5 LDC.64 R16, c[0x0][0x3a8] ;  /* 0x0000ea00ff10db82 */ /* 0x000e620000000a00 */
[----:B------:R-:W-:Y:S02]  /*0140*/  @!P5 VIADD R18, R18, 0x80 ;  /* 0x000000801212d836 */ /* 0x000fe40000000000 */
[----:B0-----:R-:W-:-:S03]  /*0150*/  @!P6 IMAD.WIDE.U32 R26, R3, 0x2, R26 ;  /* 0x00000002031ae825 */ /* 0x001fc600078e001a */
[C---:B------:R-:W-:Y:S02]  /*0160*/  ISETP.GE.U32.AND P4, PT, R18.reuse, R5, PT ;  /* 0x000000051200720c */ /* 0x040fe40003f86070 */
[----:B------:R-:W-:Y:S01]  /*0170*/  PRMT R0, RZ, 0x7610, R0 ;  /* 0x00007610ff007816 */ /* 0x000fe20000000000 */
[----:B------:R-:W5:Y:S10]  /*0180*/  @!P6 LDG.E.U16 R6, desc[UR4][R26.64] ;  /* 0x000000041a06e981 */ /* 0x000f74000c1e1500 */
[----:B------:R-:W-:Y:S01]  /*0190*/  @!P4 IMAD.IADD R25, R7, 0x1, R18 ;  /* 0x000000010719c824 */ /* 0x000fe200078e0212 */
[----:B------:R-:W0:Y:S01]  /*01a0*/  @!P4 LDC.64 R8, c[0x0][0x3a8] ;  /* 0x0000ea00ff08cb82 */ /* 0x000e220000000a00 */
[----:B------:R-:W-:-:S05]  /*01b0*/  @!P4 VIADD R18, R18, 0x80 ;  /* 0x000000801212c836 */ /* 0x000fca0000000000 */
[----:B------:R-:W-:-:S13]  /*01c0*/  ISETP.GE.U32.AND P3, PT, R18, R5, PT ;  /* 0x000000051200720c */ /* 0x000fda0003f66070 */
[----:B------:R-:W-:Y:S01]  /*01d0*/  @!P3 IMAD.IADD R23, R7, 0x1, R18 ;  /* 0x000000010717b824 */ /* 0x000fe200078e0212 */
[----:B------:R-:W2:Y:S01]  /*01e0*/  @!P3 LDC.64 R10, c[0x0][0x3a8] ;  /* 0x0000ea00ff0abb82 */ /* 0x000ea20000000a00 */
[----:B------:R-:W-:-:S05]  /*01f0*/  @!P3 VIADD R18, R18, 0x80 ;  /* 0x000000801212b836 */ /* 0x000fca0000000000 */
[----:B------:R-:W-:-:S13]  /*0200*/  ISETP.GE.U32.AND P2, PT, R18, R5, PT ;  /* 0x000000051200720c */ /* 0x000fda0003f46070 */
[----:B------:R-:W-:Y:S01]  /*0210*/  @!P2 IMAD.IADD R21, R7, 0x1, R18 ;  /* 0x000000010715a824 */ /* 0x000fe200078e0212 */
[----:B------:R-:W3:Y:S01]  /*0220*/  @!P2 LDC.64 R12, c[0x0][0x3a8] ;  /* 0x0000ea00ff0cab82 */ /* 0x000ee20000000a00 */
[----:B------:R-:W-:Y:S02]  /*0230*/  @!P2 VIADD R18, R18, 0x80 ;  /* 0x000000801212a836 */ /* 0x000fe40000000000 */
[----:B--2---:R-:W-:-:S03]  /*0240*/  @!P3 IMAD.WIDE.U32 R10, R23, 0x2, R10 ;  /* 0x00000002170ab825 */ /* 0x004fc600078e000a */
[----:B------:R-:W-:Y:S02]  /*0250*/  ISETP.GE.U32.AND P1, PT, R18, R5, PT ;  /* 0x000000051200720c */ /* 0x000fe40003f26070 */
[----:B------:R-:W2:Y:S01]  /*0260*/  @!P0 LDC.64 R22, c[0x0][0x3a8] ;  /* 0x0000ea00ff168b82 */ /* 0x000ea20000000a00 */
[----:B-1----:R-:W-:-:S05]  /*0270*/  @!P5 IMAD.WIDE.U32 R16, R29, 0x2, R16 ;  /* 0x000000021d10d825 */ /* 0x002fca00078e0010 */
[----:B------:R1:W5:Y:S05]  /*0280*/  @!P5 LDG.E.U16 R0, desc[UR4][R16.64] ;  /* 0x000000041000d981 */ /* 0x00036a000c1e1500 */
[----:B------:R-:W-:Y:S01]  /*0290*/  @!P1 IMAD.IADD R19, R7, 0x1, R18 ;  /* 0x0000000107139824 */ /* 0x000fe200078e0212 */
[----:B------:R-:W4:Y:S01]  /*02a0*/  @!P1 LDC.64 R14, c[0x0][0x3a8] ;  /* 0x0000ea00ff0e9b82 */ /* 0x000f220000000a00 */
[----:B------:R-:W-:-:S05]  /*02b0*/  @!P1 VIADD R18, R18, 0x80 ;  /* 0x0000008012129836 */ /* 0x000fca0000000000 */
[----:B------:R-:W-:Y:S01]  /*02c0*/  ISETP.GE.U32.AND P6, PT, R18, R5, PT ;  /* 0x000000051200720c */ /* 0x000fe20003fc6070 */
[----:B-1----:R-:W-:-:S04]  /*02d0*/  @!P0 IMAD.IADD R17, R7, 0x1, R4 ;  /* 0x0000000107118824 */ /* 0x002fc800078e0204 */
[----:B--2---:R-:W-:Y:S01]  /*02e0*/  @!P0 IMAD.WIDE.U32 R22, R17, 0x2, R22 ;  /* 0x0000000211168825 */ /* 0x004fe200078e0016 */
[----:B------:R-:W-:-:S07]  /*02f0*/  PRMT R17, RZ, 0x7610, R17 ;  /* 0x00007610ff117816 */ /* 0x000fce0000000011 */
[----:B------:R-:W1:Y:S01]  /*0300*/  @!P6 LDC.64 R2, c[0x0][0x3a8] ;  /* 0x0000ea00ff02eb82 */ /* 0x000e620000000a00 */
[----:B------:R-:W5:Y:S01]  /*0310*/  @!P0 LDG.E.U16 R17, desc[UR4][R22.64] ;  /* 0x0000000416118981 */ /* 0x000f62000c1e1500 */
[----:B------:R-:W-:Y:S01]  /*0320*/  ISETP.GE.U32.AND P0, PT, R4, R5, PT ;  /* 0x000000050400720c */ /* 0x000fe20003f06070 */
[----:B0-----:R-:W-:Y:S01]  /*0330*/  @!P4 IMAD.WIDE.U32 R8, R25, 0x2, R8 ;  /* 0x000000021908c825 */ /* 0x001fe200078e0008 */
[----:B------:R-:W-:-:S06]  /*0340*/  PRMT R20, RZ, 0x7610, R20 ;  /* 0x00007610ff147816 */ /* 0x000fcc0000000014 */
[----:B------:R0:W5:Y:S01]  /*0350*/  @!P4 LDG.E.U16 R20, desc[UR4][R8.64] ;  /* 0x000000040814c981 */ /* 0x000162000c1e1500 */
[----:B------:R-:W-:Y:S01]  /*0360*/  @!P6 IMAD.IADD R27, R7, 0x1, R18 ;  /* 0x00000001071be824 */ /* 0x000fe200078e0212 */
[----:B------:R-:W-:Y:S01]  /*0370*/  PRMT R16, RZ, 0x7610, R16 ;  /* 0x00007610ff107816 */ /* 0x000fe20000000010 */
[----:B---3--:R-:W-:Y:S02]  /*0380*/  @!P2 IMAD.WIDE.U32 R12, R21, 0x2, R12 ;  /* 0x00000002150ca825 */ /* 0x008fe400078e000c */
[----:B0-----:R-:W0:Y:S02]  /*0390*/  @!P0 LDC.64 R8, c[0x0][0x3a0] ;  /* 0x0000e800ff088b82 */ /* 0x001e240000000a00 */
[----:B----4-:R-:W-:Y:S01]  /*03a0*/  @!P1 IMAD.WIDE.U32 R14, R19, 0x2, R14 ;  /* 0x00000002130e9825 */ /* 0x010fe200078e000e */
[----:B------:R-:W-:Y:S02]  /*03b0*/  PRMT R21, RZ, 0x7610, R21 ;  /* 0x00007610ff157816 */ /* 0x000fe40000000015 */
[----:B------:R-:W-:Y:S01]  /*03c0*/  PRMT R19, RZ, 0x7610, R19 ;  /* 0x00007610ff137816 */ /* 0x000fe20000000013 */
[----:B-1----:R-:W-:Y:S01]  /*03d0*/  @!P6 IMAD.WIDE.U32 R2, R27, 0x2, R2 ;  /* 0x000000021b02e825 */ /* 0x002fe200078e0002 */
[----:B------:R-:W-:-:S02]  /*03e0*/  PRMT R18, RZ, 0x7610, R18 ;  /* 0x00007610ff127816 */ /* 0x000fc40000000012 */
[----:B------:R1:W5:Y:S04]  /*03f0*/  @!P3 LDG.E.U16 R21, desc[UR4][R10.64] ;  /* 0x000000040a15b981 */ /* 0x000368000c1e1500 */
[----:B------:R2:W5:Y:S01]  /*0400*/  @!P6 LDG.E.U16 R16, desc[UR4][R2.64] ;  /* 0x000000040210e981 */ /* 0x000562000c1e1500 */
[----:B------:R-:W-:Y:S03]  /*0410*/  BSSY.RECONVERGENT B0, `(.L_x_3953) ;  /* 0x0000018000007945 */ /* 0x000fe60003800200 */
[----:B------:R3:W5:Y:S01]  /*0420*/  @!P2 LDG.E.U16 R19, desc[UR4][R12.64] ;  /* 0x000000040c13a981 */ /* 0x000762000c1e1500 */
[----:B-1----:R-:W-:-:S03]  /*0430*/  VIADD R10, R4, 0x100 ;  /* 0x00000100040a7836 */ /* 0x002fc60000000000 */
[----:B------:R1:W5:Y:S01]  /*0440*/  @!P1 LDG.E.U16 R18, desc[UR4][R14.64] ;  /* 0x000000040e129981 */ /* 0x000362000c1e1500 */
[C---:B--2---:R-:W-:Y:S02]  /*0450*/  VIADD R2, R4.reuse, 0x280 ;  /* 0x0000028004027836 */ /* 0x044fe40000000000 */
[C---:B---3--:R-:W-:Y:S02]  /*0460*/  VIADD R12, R4.reuse, 0x180 ;  /* 0x00000180040c7836 */ /* 0x048fe40000000000 */
[----:B-1----:R-:W-:Y:S01]  /*0470*/  VIADD R14, R4, 0x200 ;  /* 0x00000200040e7836 */ /* 0x002fe20000000000 */
[-C--:B------:R-:W-:Y:S01]  /*0480*/  ISETP.GE.U32.AND P1, PT, R10, R5.reuse, PT ;  /* 0x000000050a00720c */ /* 0x080fe20003f26070 */
[----:B------:R-:W-:Y:S01]  /*0490*/  VIADD R10, R4, 0x80 ;  /* 0x00000080040a7836 */ /* 0x000fe20000000000 */
[-C--:B------:R-:W-:Y:S01]  /*04a0*/  ISETP.GE.U32.AND P4, PT, R2, R5.reuse, PT ;  /* 0x000000050200720c */ /* 0x080fe20003f86070 */
[----:B------:R-:W-:Y:S01]  /*04b0*/  VIADD R2, R4, 0x300 ;  /* 0x0000030004027836 */ /* 0x000fe20000000000 */
[----:B------:R-:W-:-:S02]  /*04c0*/  ISETP.GE.U32.AND P2, PT, R12, R5, PT ;  /* 0x000000050c00720c */ /* 0x000fc40003f46070 */
[----:B------:R-:W-:Y:S01]  /*04d0*/  ISETP.GE.U32.AND P3, PT, R14, R5, PT ;  /* 0x000000050e00720c */ /* 0x000fe20003f66070 */
[----:B0-----:R-:W-:-:S12]  /*04e0*/  @P0 BRA `(.L_x_3954) ;  /* 0x0000000000280947 */ /* 0x001fd80003800000 */
        /* <DEDUP_REMOVED lines=10> */
.L_x_3954:
[----:B------:R-:W-:Y:S05]  /*0590*/  BSYNC.RECONVERGENT B0 ;  /* 0x0000000000007941 */ /* 0x000fea0003800200 */
.L_x_3953:
[-C--:B------:R-:W-:Y:S01]  /*05a0*/  ISETP.GE.U32.AND P6, PT, R10, R5.reuse, PT ;  /* 0x000000050a00720c */ /* 0x080fe20003fc6070 */
[----:B------:R-:W-:Y:S01]  /*05b0*/  BSSY.RECONVERGENT B0, `(.L_x_3955) ;  /* 0x000000e000007945 */ /* 0x000fe20003800200 */
[----:B------:R-:W-:Y:S01]  /*05c0*/  ISETP.GE.U32.AND P5, PT, R2, R5, PT ;  /* 0x000000050200720c */ /* 0x000fe20003fa6070 */
[----:B------:R-:W-:-:S10]  /*05d0*/  VIADD R2, R4, 0x380 ;  /* 0x0000038004027836 */ /* 0x000fd40000000000 */
        /* <DEDUP_REMOVED lines=11> */
.L_x_3956:
[----:B------:R-:W-:Y:S05]  /*0690*/  BSYNC.RECONVERGENT B0 ;  /* 0x0000000000007941 */ /* 0x000fea0003800200 */
.L_x_3955:
[----:B------:R-:W-:Y:S01]  /*06a0*/  @!P0 IMAD.IADD R3, R7, 0x1, R4 ;  /* 0x0000000107038824 */ /* 0x000fe200078e0204 */
[----:B------:R-:W-:Y:S01]  /*06b0*/  BSSY.RECONVERGENT B0, `(.L_x_3957) ;  /* 0x000000e000007945 */ /* 0x000fe20003800200 */
[----:B------:R-:W-:Y:S02]  /*06c0*/  ISETP.GE.U32.AND P6, PT, R2, R5, PT ;  /* 0x000000050200720c */ /* 0x000fe40003fc6070 */
[----:B------:R-:W-:Y:S01]  /*06d0*/  @!P0 IMAD.WIDE.U32 R2, R3, 0x2, R8 ;  /* 0x0000000203028825 */ /* 0x000fe200078e0008 */
        /* <DEDUP_REMOVED lines=11> */
.L_x_3958:
[----:B------:R-:W-:Y:S05]  /*0790*/  BSYNC.RECONVERGENT B0 ;  /* 0x0000000000007941 */ /* 0x000fea0003800200 */
.L_x_3957:
        /* <DEDUP_REMOVED lines=12> */
.L_x_3960:
[----:B------:R-:W-:Y:S05]  /*0860*/  BSYNC.RECONVERGENT B0 ;  /* 0x0000000000007941 */ /* 0x000fea0003800200 */
.L_x_3959:
        /* <DEDUP_REMOVED lines=12> */
.L_x_3962:
[----:B------:R-:W-:Y:S05]  /*0930*/  BSYNC.RECONVERGENT B0 ;  /* 0x0000000000007941 */ /* 0x000fea0003800200 */
.L_x_3961:
        /* <DEDUP_REMOVED lines=12> */
.L_x_3964:
[----:B------:R-:W-:Y:S05]  /*0a00*/  BSYNC.RECONVERGENT B0 ;  /* 0x0000000000007941 */ /* 0x000fea0003800200 */
.L_x_3963:
        /* <DEDUP_REMOVED lines=12> */
.L_x_3966:
[----:B------:R-:W-:Y:S05]  /*0ad0*/  BSYNC.RECONVERGENT B0 ;  /* 0x0000000000007941 */ /* 0x000fea0003800200 */
.L_x_3965:
        /* <DEDUP_REMOVED lines=12> */
.L_x_3968:
[----:B------:R-:W-:Y:S05]  /*0ba0*/  BSYNC.RECONVERGENT B0 ;  /* 0x0000000000007941 */ /* 0x000fea0003800200 */
.L_x_3967:
[----:B------:R-:W-:Y:S01]  /*0bb0*/  @!P0 IMAD.MOV.U32 R4, RZ, RZ, R10 ;  /* 0x000000ffff048224 */ /* 0x000fe200078e000a */
[----:B------:R0:W-:Y:S01]  /*0bc0*/  @!P0 STG.E.U16 desc[UR4][R2.64], R11 ;  /* 0x0000000b02008986 */ /* 0x0001e2000c101504 */
[----:B------:R-:W-:Y:S04]  /*0bd0*/  BSSY.RECONVERGENT B0, `(.L_x_3969) ;  /* 0x000002d000007945 */ /* 0x000fe80003800200 */
[----:B------:R-:W-:Y:S01]  /*0be0*/  BSSY.RELIABLE B1, `(.L_x_3970) ;  /* 0x0000025000017945 */ /* 0x000fe20003800100 */
[----:B------:R-:W-:-:S13]  /*0bf0*/  ISETP.GE.U32.AND P0, PT, R4, R5, PT ;  /* 0x000000050400720c */ /* 0x000fda0003f06070 */
[----:B0-----:R-:W-:Y:S05]  /*0c00*/  @P0 BRA `(.L_x_3971) ;  /* 0x0000000000300947 */ /* 0x001fea0003800000 */
[----:B------:R-:W0:Y:S01]  /*0c10*/  LDC.64 R2, c[0x0][0x3a0] ;  /* 0x0000e800ff027b82 */ /* 0x000e220000000a00 */
[----:B------:R-:W-:Y:S02]  /*0c20*/  IMAD.IADD R11, R7, 0x1, R4 ;  /* 0x00000001070b7824 */ /* 0x000fe400078e0204 */
        /* <DEDUP_REMOVED lines=10> */
.L_x_3971:
[----:B------:R-:W-:-:S13]  /*0cd0*/  ISETP.GE.U32.AND P0, PT, R4, R5, PT ;  /* 0x000000050400720c */ /* 0x000fda0003f06070 */
[----:B------:R-:W-:Y:S05]  /*0ce0*/  @P0 BRA `(.L_x_3973) ;  /* 0x0000000000300947 */ /* 0x000fea0003800000 */
[----:B0-----:R-:W0:Y:S01]  /*0cf0*/  LDC.64 R2, c[0x0][0x3a0] ;  /* 0x0000e800ff027b82 */ /* 0x001e220000000a00 */
[----:B------:R-:W-:Y:S02]  /*0d00*/  IMAD.IADD R11, R7, 0x1, R4 ;  /* 0x00000001070b7824 */ /* 0x000fe400078e0204 */
[----:B------:R-:W-:Y:S02]  /*0d10*/  VIADD R4, R4, 0x80 ;  /* 0x0000008004047836 */ /* 0x000fe40000000000 */
[----:B0-----:R-:W-:-:S05]  /*0d20*/  IMAD.WIDE.U32 R2, R11, 0x2, R2 ;  /* 0x000000020b027825 */ /* 0x001fca00078e0002 */
[----:B------:R1:W-:Y:S02]  /*0d30*/  STG.E.U16 desc[UR4][R2.64], R14 ;  /* 0x0000000e02007986 */ /* 0x0003e4000c101504 */
.L_x_3972:
[----:B------:R-:W-:-:S13]  /*0d40*/  ISETP.GE.U32.AND P0, PT, R4, R5, PT ;  /* 0x000000050400720c */ /* 0x000fda0003f06070 */
[----:B------:R-:W-:Y:S05]  /*0d50*/  @P0 BRA `(.L_x_3974) ;  /* 0x0000000000340947 */ /* 0x000fea0003800000 */
[----:B01----:R-:W0:Y:S01]  /*0d60*/  LDC.64 R2, c[0x0][0x3a0] ;  /* 0x0000e800ff027b82 */ /* 0x003e220000000a00 */
[----:B------:R-:W-:Y:S02]  /*0d70*/  IMAD.IADD R11, R7, 0x1, R4 ;  /* 0x00000001070b7824 */ /* 0x000fe400078e0204 */
[----:B------:R-:W-:Y:S02]  /*0d80*/  VIADD R4, R4, 0x80 ;  /* 0x0000008004047836 */ /* 0x000fe40000000000 */
[----:B0-----:R-:W-:-:S05]  /*0d90*/  IMAD.WIDE.U32 R2, R11, 0x2, R2 ;  /* 0x000000020b027825 */ /* 0x001fca00078e0002 */
[----:B-----5:R1:W-:Y:S02]  /*0da0*/  STG.E.U16 desc[UR4][R2.64], R6 ;  /* 0x0000000602007986 */ /* 0x0203e4000c101504 */
.L_x_3973:
[----:B------:R-:W-:-:S13]  /*0db0*/  ISETP.GE.U32.AND P0, PT, R4, R5, PT ;  /* 0x000000050400720c */ /* 0x000fda0003f06070 */
[----:B------:R-:W-:Y:S05]  /*0dc0*/  @P0 BREAK.RELIABLE B1 ;  /* 0x0000000000010942 */ /* 0x000fea0003800100 */
[----:B------:R-:W-:Y:S05]  /*0dd0*/  @P0 BRA `(.L_x_3975) ;  /* 0x0000000000300947 */ /* 0x000fea0003800000 */
[----:B01----:R-:W0:Y:S01]  /*0de0*/  LDC.64 R2, c[0x0][0x3a0] ;  /* 0x0000e800ff027b82 */ /* 0x003e220000000a00 */
[----:B------:R-:W-:Y:S02]  /*0df0*/  IMAD.IADD R11, R7, 0x1, R4 ;  /* 0x00000001070b7824 */ /* 0x000fe400078e0204 */
[----:B------:R-:W-:Y:S02]  /*0e00*/  VIADD R4, R4, 0x80 ;  /* 0x0000008004047836 */ /* 0x000fe40000000000 */
[----:B0-----:R-:W-:-:S05]  /*0e10*/  IMAD.WIDE.U32 R2, R11, 0x2, R2 ;  /* 0x000000020b027825 */ /* 0x001fca00078e0002 */
[----:B-----5:R2:W-:Y:S02]  /*0e20*/  STG.E.U16 desc[UR4][R2.64], R0 ;  /* 0x0000000002007986 */ /* 0x0205e4000c101504 */
.L_x_3974:
[----:B------:R-:W-:Y:S05]  /*0e30*/  BSYNC.RELIABLE B1 ;  /* 0x0000000000017941 */ /* 0x000fea0003800100 */
.L_x_3970:
[----:B------:R-:W-:-:S13]  /*0e40*/  ISETP.GE.U32.AND P0, PT, R4, R5, PT ;  /* 0x000000050400720c */ /* 0x000fda0003f06070 */
[----:B012---:R-:W0:Y:S01]  /*0e50*/  @!P0 LDC.64 R2, c[0x0][0x3a0] ;  /* 0x0000e800ff028b82 */ /* 0x007e220000000a00 */
[----:B------:R-:W-:Y:S02]  /*0e60*/  @!P0 IMAD.IADD R11, R7, 0x1, R4 ;  /* 0x00000001070b8824 */ /* 0x000fe400078e0204 */
[----:B------:R-:W-:Y:S02]  /*0e70*/  @!P0 VIADD R4, R4, 0x80 ;  /* 0x0000008004048836 */ /* 0x000fe40000000000 */
[----:B0-----:R-:W-:-:S05]  /*0e80*/  @!P0 IMAD.WIDE.U32 R2, R11, 0x2, R2 ;  /* 0x000000020b028825 */ /* 0x001fca00078e0002 */
[----:B------:R2:W-:Y:S02]  /*0e90*/  @!P0 STG.E.U16 desc[UR4][R2.64], R9 ;  /* 0x0000000902008986 */ /* 0x0005e4000c101504 */
.L_x_3975:
[----:B------:R-:W-:Y:S05]  /*0ea0*/  BSYNC.RECONVERGENT B0 ;  /* 0x0000000000007941 */ /* 0x000fea0003800200 */
.L_x_3969:
        /* <DEDUP_REMOVED lines=8> */
.L_x_3952:
[----:B------:R-:W0:Y:S01]  /*0f30*/  S2R R5, SR_TID.X ;  /* 0x0000000000057919 */ /* 0x000e220000002100 */
[----:B------:R-:W1:Y:S01]  /*0f40*/  LDC.64 R2, c[0x0][0x3a8] ;  /* 0x0000ea00ff027b82 */ /* 0x000e620000000a00 */
[----:B------:R-:W2:Y:S01]  /*0f50*/  LDCU UR6, c[0x0][0x388] ;  /* 0x00007100ff0677ac */ /* 0x000ea20008000800 */
[----:B------:R-:W3:Y:S01]  /*0f60*/  LDCU UR7, c[0x0][0x394] ;  /* 0x00007280ff0777ac */ /* 0x000ee20008000800 */
[----:B-1----:R-:W-:-:S04]  /*0f70*/  IMAD.WIDE.U32 R2, R7, 0x2, R2 ;  /* 0x0000000207027825 */ /* 0x002fc800078e0002 */
[----:B0-----:R-:W-:Y:S02]  /*0f80*/  IMAD.WIDE.U32 R8, R5, 0x4, R2 ;  /* 0x0000000405087825 */ /* 0x001fe400078e0002 */
[----:B------:R-:W0:Y:S03]  /*0f90*/  LDC.64 R2, c[0x0][0x3a0] ;  /* 0x0000e800ff027b82 */ /* 0x000e260000000a00 */
[----:B------:R-:W4:Y:S04]  /*0fa0*/  LDG.E R0, desc[UR4][R8.64] ;  /* 0x0000000408007981 */ /* 0x000f28000c1e1900 */
[----:B------:R-:W5:Y:S04]  /*0fb0*/  LDG.E R6, desc[UR4][R8.64+0x200] ;  /* 0x0002000408067981 */ /* 0x000f68000c1e1900 */
[----:B------:R-:W2:Y:S04]  /*0fc0*/  LDG.E R10, desc[UR4][R8.64+0x400] ;  /* 0x00040004080a7981 */ /* 0x000ea8000c1e1900 */
[----:B------:R-:W3:Y:S01]  /*0fd0*/  LDG.E R11, desc[UR4][R8.64+0x600] ;  /* 0x00060004080b7981 */ /* 0x000ee2000c1e1900 */
[----:B0-----:R-:W-:-:S04]  /*0fe0*/  IMAD.WIDE.U32 R2, R7, 0x2, R2 ;  /* 0x0000000207027825 */ /* 0x001fc800078e0002 */
[----:B------:R-:W-:Y:S01]  /*0ff0*/  IMAD.WIDE.U32 R2, R5, 0x4, R2 ;  /* 0x0000000405027825 */ /* 0x000fe200078e0002 */
[----:B----4-:R-:W-:-:S03]  /*1000*/  PRMT R4, R0, 0x7632, R4 ;  /* 0x0000763200047816 */ /* 0x010fc60000000004 */
[----:B------:R-:W-:Y:S01]  /*1010*/  IMAD.U32 R12, R0, 0x10000, RZ ;  /* 0x00010000000c7824 */ /* 0x000fe200078e00ff */
[C---:B-----5:R-:W-:Y:S01]  /*1020*/  PRMT R0, R6.reuse, 0x7632, R0 ;  /* 0x0000763206007816 */ /* 0x060fe20000000000 */
[----:B------:R-:W-:Y:S02]  /*1030*/  IMAD.U32 R13, R6, 0x10000, RZ ;  /* 0x00010000060d7824 */ /* 0x000fe400078e00ff */
[----:B------:R-:W-:Y:S01]  /*1040*/  FADD.FTZ R12, R12, 3 ;  /* 0x404000000c0c7421 */ /* 0x000fe20000010000 */
[----:B------:R-:W-:Y:S01]  /*1050*/  IMAD.U32 R4, R4, 0x10000, RZ ;  /* 0x0001000004047824 */ /* 0x000fe200078e00ff */
[C---:B--2---:R-:W-:Y:S01]  /*1060*/  PRMT R6, R10.reuse, 0x7632, R6 ;  /* 0x000076320a067816 */ /* 0x044fe20000000006 */
[----:B------:R-:W-:Y:S02]  /*1070*/  IMAD.U32 R10, R10, 0x10000, RZ ;  /* 0x000100000a0a7824 */ /* 0x000fe400078e00ff */
[----:B------:R-:W-:Y:S01]  /*1080*/  FADD.FTZ R13, R13, 3 ;  /* 0x404000000d0d7421 */ /* 0x000fe20000010000 */
[----:B------:R-:W-:Y:S01]  /*1090*/  IMAD.U32 R0, R0, 0x10000, RZ ;  /* 0x0001000000007824 */ /* 0x000fe200078e00ff */
[C---:B---3--:R-:W-:Y:S01]  /*10a0*/  PRMT R7, R11.reuse, 0x7632, R7 ;  /* 0x000076320b077816 */ /* 0x048fe20000000007 */
[----:B------:R-:W-:Y:S01]  /*10b0*/  FADD.FTZ R10, R10, 3 ;  /* 0x404000000a0a7421 */ /* 0x000fe20000010000 */
[----:B------:R-:W-:-:S02]  /*10c0*/  IMAD.U32 R11, R11, 0x10000, RZ ;  /* 0x000100000b0b7824 */ /* 0x000fc400078e00ff */
[----:B------:R-:W-:Y:S01]  /*10d0*/  FADD.FTZ R4, R4, 3 ;  /* 0x4040000004047421 */ /* 0x000fe20000010000 */
[----:B------:R-:W-:Y:S02]  /*10e0*/  IMAD.U32 R6, R6, 0x10000, RZ ;  /* 0x0001000006067824 */ /* 0x000fe400078e00ff */
[----:B------:R-:W-:Y:S01]  /*10f0*/  FADD.FTZ R0, R0, 3 ;  /* 0x4040000000007421 */ /* 0x000fe20000010000 */
[----:B------:R-:W-:Y:S02]  /*1100*/  IMAD.U32 R7, R7, 0x10000, RZ ;  /* 0x0001000007077824 */ /* 0x000fe400078e00ff */
[----:B------:R-:W-:Y:S01]  /*1110*/  FADD.FTZ R11, R11, 3 ;  /* 0x404000000b0b7421 */ /* 0x000fe20000010000 */
[----:B------:R-:W-:Y:S01]  /*1120*/  FSETP.GEU.FTZ.AND P0, PT, R12, UR6, PT ;  /* 0x000000060c007c0b */ /* 0x000fe2000bf1e000 */
[----:B------:R-:W-:Y:S01]  /*1130*/  FADD.FTZ R6, R6, 3 ;  /* 0x4040000006067421 */ /* 0x000fe20000010000 */
[----:B------:R-:W-:Y:S01]  /*1140*/  FSETP.GEU.FTZ.AND P1, PT, R13, UR6, PT ;  /* 0x000000060d007c0b */ /* 0x000fe2000bf3e000 */
[----:B------:R-:W-:Y:S01]  /*1150*/  FADD.FTZ R7, R7, 3 ;  /* 0x4040000007077421 */ /* 0x000fe20000010000 */
[----:B------:R-:W-:-:S02]  /*1160*/  FSETP.GEU.FTZ.AND P4, PT, R10, UR6, PT ;  /* 0x000000060a007c0b */ /* 0x000fc4000bf9e000 */
[----:B------:R-:W-:Y:S02]  /*1170*/  FSETP.GEU.FTZ.AND P2, PT, R4, UR6, PT ;  /* 0x0000000604007c0b */ /* 0x000fe4000bf5e000 */
[----:B------:R-:W-:Y:S02]  /*1180*/  FSETP.GEU.FTZ.AND P3, PT, R0, UR6, PT ;  /* 0x0000000600007c0b */ /* 0x000fe4000bf7e000 */
[----:B------:R-:W-:Y:S02]  /*1190*/  FSEL R12, R12, UR6, P0 ;  /* 0x000000060c0c7c08 */ /* 0x000fe40008000000 */
[----:B------:R-:W-:Y:S02]  /*11a0*/  FSEL R13, R13, UR6, P1 ;  /* 0x000000060d0d7c08 */ /* 0x000fe40008800000 */
[----:B------:R-:W-:Y:S02]  /*11b0*/  FSEL R10, R10, UR6, P4 ;  /* 0x000000060a0a7c08 */ /* 0x000fe4000a000000 */
[----:B------:R-:W-:-:S02]  /*11c0*/  FSETP.GEU.FTZ.AND P5, PT, R11, UR6, PT ;  /* 0x000000060b007c0b */ /* 0x000fc4000bfbe000 */
[----:B------:R-:W-:Y:S02]  /*11d0*/  FSETP.GEU.FTZ.AND P4, PT, R6, UR6, PT ;  /* 0x0000000606007c0b */ /* 0x000fe4000bf9e000 */
[----:B------:R-:W-:Y:S02]  /*11e0*/  FSETP.GEU.FTZ.AND P0, PT, R7, UR6, PT ;  /* 0x0000000607007c0b */ /* 0x000fe4000bf1e000 */
[----:B------:R-:W-:Y:S02]  /*11f0*/  FSEL R4, R4, UR6, P2 ;  /* 0x0000000604047c08 */ /* 0x000fe40009000000 */
[----:B------:R-:W-:Y:S02]  /*1200*/  FSEL R0, R0, UR6, P3 ;  /* 0x0000000600007c08 */ /* 0x000fe40009800000 */
[----:B------:R-:W-:Y:S02]  /*1210*/  FSETP.GT.FTZ.AND P1, PT, R12, UR7, PT ;  /* 0x000000070c007c0b */ /* 0x000fe4000bf34000 */
[----:B------:R-:W-:-:S02]  /*1220*/  FSETP.GT.FTZ.AND P2, PT, R13, UR7, PT ;  /* 0x000000070d007c0b */ /* 0x000fc4000bf54000 */
[----:B------:R-:W-:Y:S02]  /*1230*/  FSETP.GT.FTZ.AND P3, PT, R10, UR7, PT ;  /* 0x000000070a007c0b */ /* 0x000fe4000bf74000 */
[----:B------:R-:W-:Y:S02]  /*1240*/  FSEL R11, R11, UR6, P5 ;  /* 0x000000060b0b7c08 */ /* 0x000fe4000a800000 */
[----:B------:R-:W-:Y:S02]  /*1250*/  FSEL R6, R6, UR6, P4 ;  /* 0x0000000606067c08 */ /* 0x000fe4000a000000 */
[----:B------:R-:W-:Y:S02]  /*1260*/  FSEL R7, R7, UR6, P0 ;  /* 0x0000000607077c08 */ /* 0x000fe40008000000 */
[----:B------:R-:W-:Y:S02]  /*1270*/  FSEL R12, R12, UR7, !P1 ;  /* 0x000000070c0c7c08 */ /* 0x000fe4000c800000 */
[----:B------:R-:W-:-:S02]  /*1280*/  FSEL R13, R13, UR7, !P2 ;  /* 0x000000070d0d7c08 */ /* 0x000fc4000d000000 */
[----:B------:R-:W-:Y:S01]  /*1290*/  FSEL R10, R10, UR7, !P3 ;  /* 0x000000070a0a7c08 */ /* 0x000fe2000d800000 */
[----:B------:R-:W-:Y:S01]  /*12a0*/  FMUL.FTZ R12, R12, 0.16666667163372039795 ;  /* 0x3e2aaaab0c0c7820 */ /* 0x000fe20000410000 */
[----:B------:R-:W-:Y:S01]  /*12b0*/  FSETP.GT.FTZ.AND P4, PT, R11, UR7, PT ;  /* 0x000000070b007c0b */ /* 0x000fe2000bf94000 */
[----:B------:R-:W-:Y:S01]  /*12c0*/  FMUL.FTZ R13, R13, 0.16666667163372039795 ;  /* 0x3e2aaaab0d0d7820 */ /* 0x000fe20000410000 */
[----:B------:R-:W-:Y:S01]  /*12d0*/  FSETP.GT.FTZ.AND P0, PT, R4, UR7, PT ;  /* 0x0000000704007c0b */ /* 0x000fe2000bf14000 */
[----:B------:R-:W-:Y:S01]  /*12e0*/  FMUL.FTZ R10, R10, 0.16666667163372039795 ;  /* 0x3e2aaaab0a0a7820 */ /* 0x000fe20000410000 */
[----:B------:R-:W-:Y:S02]  /*12f0*/  FSETP.GT.FTZ.AND P1, PT, R0, UR7, PT ;  /* 0x0000000700007c0b */ /* 0x000fe4000bf34000 */
[----:B------:R-:W-:Y:S02]  /*1300*/  FSETP.GT.FTZ.AND P2, PT, R6, UR7, PT ;  /* 0x0000000706007c0b */ /* 0x000fe4000bf54000 */
[----:B------:R-:W-:-:S02]  /*1310*/  FSETP.GT.FTZ.AND P3, PT, R7, UR7, PT ;  /* 0x0000000707007c0b */ /* 0x000fc4000bf74000 */
[----:B------:R-:W-:Y:S02]  /*1320*/  FSEL R11, R11, UR7, !P4 ;  /* 0x000000070b0b7c08 */ /* 0x000fe4000e000000 */
[----:B------:R-:W-:Y:S02]  /*1330*/  FSEL R4, R4, UR7, !P0 ;  /* 0x0000000704047c08 */ /* 0x000fe4000c000000 */
[----:B------:R-:W-:Y:S01]  /*1340*/  FSEL R0, R0, UR7, !P1 ;  /* 0x0000000700007c08 */ /* 0x000fe2000c800000 */
[----:B------:R-:W-:Y:S01]  /*1350*/  FMUL.FTZ R11, R11, 0.16666667163372039795 ;  /* 0x3e2aaaab0b0b7820 */ /* 0x000fe20000410000 */
[----:B------:R-:W-:Y:S02]  /*1360*/  FSEL R6, R6, UR7, !P2 ;  /* 0x0000000706067c08 */ /* 0x000fe4000d000000 */
[----:B------:R-:W-:Y:S01]  /*1370*/  FSEL R8, R7, UR7, !P3 ;  /* 0x0000000707087c08 */ /* 0x000fe2000d800000 */
[----:B------:R-:W-:Y:S01]  /*1380*/  FMUL.FTZ R7, R4, 0.16666667163372039795 ;  /* 0x3e2aaaab04077820 */ /* 0x000fe20000410000 */
[----:B------:R-:W-:Y:S01]  /*1390*/  FMUL.FTZ R0, R0, 0.16666667163372039795 ;  /* 0x3e2aaaab00007820 */ /* 0x000fe20000410000 */
[----:B------:R-:W-:-:S02]  /*13a0*/  FMUL.FTZ R9, R6, 0.16666667163372039795 ;  /* 0x3e2aaaab06097820 */ /* 0x000fc40000410000 */
[----:B------:R-:W-:Y:S01]  /*13b0*/  FMUL.FTZ R8, R8, 0.16666667163372039795 ;  /* 0x3e2aaaab08087820 */ /* 0x000fe20000410000 */
[----:B------:R-:W-:Y:S02]  /*13c0*/  F2FP.BF16.F32.PACK_AB R7, R7, R12 ;  /* 0x0000000c0707723e */ /* 0x000fe400000010ff */
[----:B------:R-:W-:Y:S02]  /*13d0*/  F2FP.BF16.F32.PACK_AB R13, R0, R13 ;  /* 0x0000000d000d723e */ /* 0x000fe400000010ff */
[----:B------:R-:W-:Y:S01]  /*13e0*/  F2FP.BF16.F32.PACK_AB R9, R9, R10 ;  /* 0x0000000a0909723e */ /* 0x000fe200000010ff */
[----:B------:R-:W-:Y:S01]  /*13f0*/  STG.E desc[UR4][R2.64], R7 ;  /* 0x0000000702007986 */ /* 0x000fe2000c101904 */
[----:B------:R-:W-:-:S03]  /*1400*/  F2FP.BF16.F32.PACK_AB R11, R8, R11 ;  /* 0x0000000b080b723e */ /* 0x000fc600000010ff */
[----:B------:R-:W-:Y:S04]  /*1410*/  STG.E desc[UR4][R2.64+0x200], R13 ;  /* 0x0002000d02007986 */ /* 0x000fe8000c101904 */
[----:B------:R-:W-:Y:S04]  /*1420*/  STG.E desc[UR4][R2.64+0x400], R9 ;  /* 0x0004000902007986 */ /* 0x000fe8000c101904 */
[----:B------:R-:W-:Y:S01]  /*1430*/  STG.E desc[UR4][R2.64+0x600], R11 ;  /* 0x0006000b02007986 */ /* 0x000fe2000c101904 */
[----:B------:R-:W-:Y:S05]  /*1440*/  EXIT ;  /* 0x000000000000794d */ /* 0x000fea0003800000 */
.L_x_3976:
        /* <DEDUP_REMOVED lines=11> */
.L_x_5933:


//--------------------- .text._ZN2at6native29vectorized_elementwise_kernelILi4EZZZNS0_68_GLOBAL__N__08176361_30_ActivationHardsigmoidKernel_cu_1520ed90_310218hardsigmoid_kernelERNS_18TensorIteratorBaseEENKUlvE_clEvENKUlvE2_clEvEUlN3c108BFloat16EE_St5arrayIPcLm2EEEEviT0_T1_ --------------------------
	.section	.text._ZN2at6native29vectorized_elementwise_kernelILi4EZZZNS0_68_GLOBAL__N__08176361_30_ActivationHardsigmoidKernel_cu_1520ed90_310218hardsigmoid_kernelERNS_18TensorIteratorBaseEENKUlvE_clEvENKUlvE2_clEvEUlN3c108BFloat16EE_St5arrayIPcLm2EEEEviT0_T1_,"ax",@progbits
	.align	128
        .global         _ZN2at6native29vectorized_elementwise_kernelILi4EZZZNS0_68_GLOBAL__N__08176361_30_ActivationHardsigmoidKernel_cu_1520ed90_310218hardsigmoid_kernelERNS_18TensorIteratorBaseEENKUlvE_clEvENKUlvE2_clEvEUlN3c108BFloat16EE_St5arrayIPcLm2EEEEviT0_T1_
        .type           _ZN2at6native29vectorized_elementwise_kernelILi4EZZZNS0_68_GLOBAL__N__08176361_30_ActivationHardsigmoidKernel_cu_1520ed90_310218hardsigmoid_kernelERNS_18TensorIteratorBaseEENKUlvE_clEvENKUlvE2_clEvEUlN3c108BFloat16EE_St5arrayIPcLm2EEEEviT0_T1_,@function
        .size           _ZN2at6native29vectorized_elementwise_kernelILi4EZZZNS0_68_GLOBAL__N__08176361_30_ActivationHardsigmoidKernel_cu_1520ed90_310218hardsigmoid_kernelERNS_18TensorIteratorBaseEENKUlvE_clEvENKUlvE2_clEvEUlN3c108BFloat16EE_St5arrayIPcLm2EEEEviT0_T1_,(.L_x_5934 - _ZN2at6native29vectorized_elementwise_kernelILi4EZZZNS0_68_GLOBAL__N__08176361_30_ActivationHardsigmoidKernel_cu_1520ed90_310218hardsigmoid_kernelERNS_18TensorIteratorBaseEENKUlvE_clEvENKUlvE2_clEvEUlN3c108BFloat16EE_St5arrayIPcLm2EEEEviT0_T1_)
        .other          _ZN2at6native29vectorized_elementwise_kernelILi4EZZZNS0_68_GLOBAL__N__08176361_30_ActivationHardsigmoidKernel_cu_1520ed90_310218hardsigmoid_kernelERNS_18TensorIteratorBaseEENKUlvE_clEvENKUlvE2_clEvEUlN3c108BFloat16EE_St5arrayIPcLm2EEEEviT0_T1_,@"STO_CUDA_ENTRY STV_DEFAULT"
_ZN2at6native29vectorized_elementwise_kernelILi4EZZZNS0_68_GLOBAL__N__08176361_30_ActivationHardsigmoidKernel_cu_1520ed90_310218hardsigmoid_kernelERNS_18TensorIteratorBaseEENKUlvE_clEvENKUlvE2_clEvEUlN3c108BFloat16EE_St5arrayIPcLm2EEEEviT0_T1_:
.text._ZN2at6native29vectorized_elementwise_kernelILi4EZZZNS0_68_GLOBAL__N__08176361_30_ActivationHardsigmoidKernel_cu_1520ed90_310218hardsigmoid_kernelERNS_18TensorIteratorBaseEENKUlvE_clEvENKUlvE2_clEvEUlN3c108BFloat16EE_St5arrayIPcLm2EEEEviT0_T1_:
        /* <DEDUP_REMOVED lines=89> */
.L_x_3979:
[----:B------:R-:W-:Y:S05]  /*0590*/  BSYNC.RECONVERGENT B0 ;  /* 0x0000000000007941 */ /* 0x000fea0003800200 */
.L_x_3978:
        /* <DEDUP_REMOVED lines=15> */
.L_x_3981:
[----:B------:R-:W-:Y:S05]  /*0690*/  BSYNC.RECONVERGENT B0 ;  /* 0x0000000000007941 */ /* 0x000fea0003800200 */
.L_x_3980:
        /* <DEDUP_REMOVED lines=15> */
.L_x_3983:
[----:B------:R-:W-:Y:S05]  /*0790*/  BSYNC.RECONVERGENT B0 ;  /* 0x0000000000007941 */ /* 0x000fea0003800200 */
.L_x_3982:
        /* <DEDUP_REMOVED lines=12> */
.L_x_3985:
[----:B------:R-:W-:Y:S05]  /*0860*/  BSYNC.RECONVERGENT B0 ;  /* 0x0000000000007941 */ /* 0x000fea0003800200 */
.L_x_3984:
        /* <DEDUP_REMOVED lines=12> */
.L_x_3987:
[----:B------:R-:W-:Y:S05]  /*0930*/  BSYNC.RECONVERGENT B0 ;  /* 0x0000000000007941 */ /* 0x000fea0003800200 */
.L_x_3986:
        /* <DEDUP_REMOVED lines=12> */
.L_x_3989:
[----:B------:R-:W-:Y:S05]  /*0a00*/  BSYNC.RECONVERGENT B0 ;  /* 0x0000000000007941 */ /* 0x000fea0003800200 */
.L_x_3988:
        /* <DEDUP_REMOVED lines=12> */
.L_x_3991:
[----:B------:R-:W-:Y:S05]  /*0ad0*/  BSYNC.RECONVERGENT B0 ;  /* 0x0000000000007941 */ /* 0x000fea0003800200 */
.L_x_3990:
        /* <DEDUP_REMOVED lines=12> */
.L_x_3993:
[----:B------:R-:W-:Y:S05]  /*0ba0*/  BSYNC.RECONVERGENT B0 ;  /* 0x0000000000007941 */ /* 0x000fea0003800200 */
.L_x_3992:
        /* <DEDUP_REMOVED lines=18> */
.L_x_3996:
[----:B------:R-:W-:-:S13]  /*0cd0*/  ISETP.GE.U32.AND P0, PT, R4, R5, PT ;  /* 0x000000050400720c */ /* 0x000fda0003f06070 */
[----:B------:R-:W-:Y:S05]  /*0ce0*/  @P0 BRA `(.L_x_3998) ;  /* 0x0000000000300947 */ /* 0x000fea0003800000 */
[----:B0-----:R-:W0:Y:S01]  /*0cf0*/  LDC.64 R2, c[0x0][0x3a0] ;  /* 0x0000e800ff027b82 */ /* 0x001e220000000a00 */
[----:B------:R-:W-:Y:S02]  /*0d00*/  IMAD.IADD R11, R7, 0x1, R4 ;  /* 0x00000001070b7824 */ /* 0x000fe400078e0204 */
[----:B------:R-:W-:Y:S02]  /*0d10*/  VIADD R4, R4, 0x80 ;  /* 0x0000008004047836 */ /* 0x000fe40000000000 */
[----:B0-----:R-:W-:-:S05]  /*0d20*/  IMAD.WIDE.U32 R2, R11, 0x2, R2 ;  /* 0x000000020b027825 */ /* 0x001fca00078e0002 */
[----:B------:R1:W-:Y:S02]  /*0d30*/  STG.E.U16 desc[UR4][R2.64], R14 ;  /* 0x0000000e02007986 */ /* 0x0003e4000c101504 */
.L_x_3997:
[----:B------:R-:W-:-:S13]  /*0d40*/  ISETP.GE.U32.AND P0, PT, R4, R5, PT ;  /* 0x000000050400720c */ /* 0x000fda0003f06070 */
[----:B------:R-:W-:Y:S05]  /*0d50*/  @P0 BRA `(.L_x_3999) ;  /* 0x0000000000340947 */ /* 0x000fea0003800000 */
[----:B01----:R-:W0:Y:S01]  /*0d60*/  LDC.64 R2, c[0x0][0x3a0] ;  /* 0x0000e800ff027b82 */ /* 0x003e220000000a00 */
[----:B------:R-:W-:Y:S02]  /*0d70*/  IMAD.IADD R11, R7, 0x1, R4 ;  /* 0x00000001070b7824 */ /* 0x000fe400078e0204 */
[----:B------:R-:W-:Y:S02]  /*0d80*/  VIADD R4, R4, 0x80 ;  /* 0x0000008004047836 */ /* 0x000fe40000000000 */
[----:B0-----:R-:W-:-:S05]  /*0d90*/  IMAD.WIDE.U32 R2, R11, 0x2, R2 ;  /* 0x000000020b027825 */ /* 0x001fca00078e0002 */
[----:B-----5:R1:W-:Y:S02]  /*0da0*/  STG.E.U16 desc[UR4][R2.64], R6 ;  /* 0x0000000602007986 */ /* 0x0203e4000c101504 */
.L_x_3998:
        /* <DEDUP_REMOVED lines=8> */
.L_x_3999:
[----:B------:R-:W-:Y:S05]  /*0e30*/  BSYNC.RELIABLE B1 ;  /* 0x0000000000017941 */ /* 0x000fea0003800100 */
.L_x_3995:
[----:B------:R-:W-:-:S13]  /*0e40*/  ISETP.GE.U32.AND P0, PT, R4, R5, PT ;  /* 0x000000050400720c */ /* 0x000fda0003f06070 */
[----:B012---:R-:W0:Y:S01]  /*0e50*/  @!P0 LDC.64 R2, c[0x0][0x3a0] ;  /* 0x0000e800ff028b82 */ /* 0x007e220000000a00 */
[----:B------:R-:W-:Y:S02]  /*0e60*/  @!P0 IMAD.IADD R11, R7, 0x1, R4 ;  /* 0x00000001070b8824 */ /* 0x000fe400078e0204 */
[----:B------:R-:W-:Y:S02]  /*0e70*/  @!P0 VIADD R4, R4, 0x80 ;  /* 0x0000008004048836 */ /* 0x000fe40000000000 */
[----:B0-----:R-:W-:-:S05]  /*0e80*/  @!P0 IMAD.WIDE.U32 R2, R11, 0x2, R2 ;  /* 0x000000020b028825 */ /* 0x001fca00078e0002 */
[----:B------:R2:W-:Y:S02]  /*0e90*/  @!P0 STG.E.U16 desc[UR4][R2.64], R9 ;  /* 0x0000000902008986 */ /* 0x0005e4000c101504 */
.L_x_4000:
[----:B------:R-:W-:Y:S05]  /*0ea0*/  BSYNC.RECONVERGENT B0 ;  /* 0x0000000000007941 */ /* 0x000fea0003800200 */
.L_x_3994:
        /* <DEDUP_REMOVED lines=8> */
.L_x_3977:
[----:B------:R-:W0:Y:S01]  /*0f30*/  S2R R5, SR_TID.X ;  /* 0x0000000000057919 */ /* 0x000e220000002100 */
[----:B------:R-:W1:Y:S01]  /*0f40*/  LDC.64 R2, c[0x0][0x3a8] ;  /* 0x0000ea00ff027b82 */ /* 0x000e620000000a00 */
[----:B------:R-:W2:Y:S01]  /*0f50*/  LDCU UR6, c[0x0][0x388] ;  /* 0x00007100ff0677ac */ /* 0x000ea20008000800 */
[----:B------:R-:W3:Y:S01]  /*0f60*/  LDCU UR7, c[0x0][0x394] ;  /* 0x00007280ff0777ac */ /* 0x000ee20008000800 */
[----:B-1----:R-:W-:-:S04]  /*0f70*/  IMAD.WIDE.U32 R2, R7, 0x2, R2 ;  /* 0x0000000207027825 */ /* 0x002fc800078e0002 */
[----:B0-----:R-:W-:Y:S02]  /*0f80*/  IMAD.WIDE.U32 R8, R5, 0x8, R2 ;  /* 0x0000000805087825 */ /* 0x001fe400078e0002 */
[----:B------:R-:W0:Y:S03]  /*0f90*/  LDC.64 R2, c[0x0][0x3a0] ;  /* 0x0000e800ff027b82 */ /* 0x000e260000000a00 */
[----:B------:R-:W4:Y:S04]  /*0fa0*/  LDG.E.64 R10, desc[UR4][R8.64] ;  /* 0x00000004080a7981 */ /* 0x000f28000c1e1b00 */
[----:B------:R-:W5:Y:S01]  /*0fb0*/  LDG.E.64 R12, desc[UR4][R8.64+0x400] ;  /* 0x00040004080c7981 */ /* 0x000f62000c1e1b00 */
[----:B0-----:R-:W-:-:S04]  /*0fc0*/  IMAD.WIDE.U32 R2, R7, 0x2, R2 ;  /* 0x0000000207027825 */ /* 0x001fc800078e0002 */
[----:B------:R-:W-:Y:S01]  /*0fd0*/  IMAD.WIDE.U32 R2, R5, 0x8, R2 ;  /* 0x0000000805027825 */ /* 0x000fe200078e0002 */
[----:B----4-:R-:W-:-:S03]  /*0fe0*/  PRMT R0, R10, 0x7632, R0 ;  /* 0x000076320a007816 */ /* 0x010fc60000000000 */
[----:B------:R-:W-:Y:S01]  /*0ff0*/  IMAD.U32 R10, R10, 0x10000, RZ ;  /* 0x000100000a0a7824 */ /* 0x000fe200078e00ff */
[C---:B------:R-:W-:Y:S01]  /*1000*/  PRMT R4, R11.reuse, 0x7632, R4 ;  /* 0x000076320b047816 */ /* 0x040fe20000000004 */
[----:B------:R-:W-:Y:S01]  /*1010*/  IMAD.U32 R11, R11, 0x10000, RZ ;  /* 0x000100000b0b7824 */ /* 0x000fe200078e00ff */
[C---:B-----5:R-:W-:Y:S01]  /*1020*/  PRMT R6, R12.reuse, 0x7632, R6 ;  /* 0x000076320c067816 */ /* 0x060fe20000000006 */
[----:B------:R-:W-:Y:S01]  /*1030*/  IMAD.U32 R12, R12, 0x10000, RZ ;  /* 0x000100000c0c7824 */ /* 0x000fe200078e00ff */
[----:B------:R-:W-:Y:S01]  /*1040*/  PRMT R7, R13, 0x7632, R7 ;  /* 0x000076320d077816 */ /* 0x000fe20000000007 */
[----:B------:R-:W-:Y:S02]  /*1050*/  IMAD.U32 R0, R0, 0x10000, RZ ;  /* 0x0001000000007824 */ /* 0x000fe400078e00ff */
[----:B------:R-:W-:Y:S01]  /*1060*/  FADD.FTZ R10, R10, 3 ;  /* 0x404000000a0a7421 */ /* 0x000fe20000010000 */
[----:B------:R-:W-:Y:S02]  /*1070*/  IMAD.U32 R4, R4, 0x10000, RZ ;  /* 0x0001000004047824 */ /* 0x000fe400078e00ff */
[----:B------:R-:W-:Y:S01]  /*1080*/  FADD.FTZ R11, R11, 3 ;  /* 0x404000000b0b7421 */ /* 0x000fe20000010000 */
[----:B------:R-:W-:Y:S01]  /*1090*/  FADD.FTZ R12, R12, 3 ;  /* 0x404000000c0c7421 */ /* 0x000fe20000010000 */
[----:B------:R-:W-:-:S02]  /*10a0*/  IMAD.U32 R8, R13, 0x10000, RZ ;  /* 0x000100000d087824 */ /* 0x000fc400078e00ff */
[----:B------:R-:W-:Y:S01]  /*10b0*/  FADD.FTZ R0, R0, 3 ;  /* 0x4040000000007421 */ /* 0x000fe20000010000 */
[----:B------:R-:W-:Y:S02]  /*10c0*/  IMAD.U32 R6, R6, 0x10000, RZ ;  /* 0x0001000006067824 */ /* 0x000fe400078e00ff */
[----:B------:R-:W-:Y:S01]  /*10d0*/  FADD.FTZ R4, R4, 3 ;  /* 0x4040000004047421 */ /* 0x000fe20000010000 */
[----:B------:R-:W-:Y:S02]  /*10e0*/  IMAD.U32 R7, R7, 0x10000, RZ ;  /* 0x0001000007077824 */ /* 0x000fe400078e00ff */
[----:B------:R-:W-:Y:S01]  /*10f0*/  FADD.FTZ R8, R8, 3 ;  /* 0x4040000008087421 */ /* 0x000fe20000010000 */
[----:B--2---:R-:W-:Y:S01]  /*1100*/  FSETP.GEU.FTZ.AND P0, PT, R10, UR6, PT ;  /* 0x000000060a007c0b */ /* 0x004fe2000bf1e000 */
        /* <DEDUP_REMOVED lines=14> */
[----:B---3--:R-:W-:Y:S02]  /*11f0*/  FSETP.GT.FTZ.AND P1, PT, R10, UR7, PT ;  /* 0x000000070a007c0b */ /* 0x008fe4000bf34000 */
        /* <DEDUP_REMOVED lines=28> */
[----:B------:R-:W-:Y:S02]  /*13c0*/  F2FP.BF16.F32.PACK_AB R12, R9, R12 ;  /* 0x0000000c090c723e */ /* 0x000fe400000010ff */
[----:B------:R-:W-:Y:S01]  /*13d0*/  F2FP.BF16.F32.PACK_AB R13, R13, R8 ;  /* 0x000000080d0d723e */ /* 0x000fe200000010ff */
[----:B------:R-:W-:Y:S04]  /*13e0*/  STG.E.64 desc[UR4][R2.64], R10 ;  /* 0x0000000a02007986 */ /* 0x000fe8000c101b04 */
[----:B------:R-:W-:Y:S01]  /*13f0*/  STG.E.64 desc[UR4][R2.64+0x400], R12 ;  /* 0x0004000c02007986 */ /* 0x000fe2000c101b04 */
[----:B------:R-:W-:Y:S05]  /*1400*/  EXIT ;  /* 0x000000000000794d */ /* 0x000fea0003800000 */
.L_x_4001:
        /* <DEDUP_REMOVED lines=15> */
.L_x_5934:


//--------------------- .text._ZN2at6native29vectorized_elementwise_kernelILi8EZZZNS0_68_GLOBAL__N__08176361_30_ActivationHardsigmoidKernel_cu_1520ed90_310218hardsigmoid_kernelERNS_18TensorIteratorBaseEENKUlvE_clEvENKUlvE2_clEvEUlN3c108BFloat16EE_St5arrayIPcLm2EEEEviT0_T1_ --------------------------
	.section	.text._ZN2at6native29vectorized_elementwise_kernelILi8EZZZNS0_68_GLOBAL__N__08176361_30_ActivationHardsigmoidKernel_cu_1520ed90_310218hardsigmoid_kernelERNS_18TensorIteratorBaseEENKUlvE_clEvENKUlvE2_clEvEUlN3c108BFloat16EE_St5arrayIPcLm2EEEEviT0_T1_,"ax",@progbits
	.align	128
        .global         _ZN2at6native29vectorized_elementwise_kernelILi8EZZZNS0_68_GLOBAL__N__08176361_30_ActivationHardsigmoidKernel_cu_1520ed90_310218hardsigmoid_kernelERNS_18TensorIteratorBaseEENKUlvE_clEvENKUlvE2_clEvEUlN3c108BFloat16EE_St5arrayIPcLm2EEEEviT0_T1_
        .type           _ZN2at6native29vectorized_elementwise_kernelILi8EZZZNS0_68_GLOBAL__N__08176361_30_ActivationHardsigmoidKernel_cu_1520ed90_310218hardsigmoid_kernelERNS_18TensorIteratorBaseEENKUlvE_clEvENKUlvE2_clEvEUlN3c108BFloat16EE_St5arrayIPcLm2EEEEviT0_T1_,@function
        .size           _ZN2at6native29vectorized_elementwise_kernelILi8EZZZNS0_68_GLOBAL__N__08176361_30_ActivationHardsigmoidKernel_cu_1520ed90_310218hardsigmoid_kernelERNS_18TensorIteratorBaseEENKUlvE_clEvENKUlvE2_clEvEUlN3c108BFloat16EE_St5arrayIPcLm2EEEEviT0_T1_,(.L_x_5935 - _ZN2at6native29vectorized_elementwise_kernelILi8EZZZNS0_68_GLOBAL__N__08176361_30_ActivationHardsigmoidKernel_cu_1520ed90_310218hardsigmoid_kernelERNS_18TensorIteratorBaseEENKUlvE_clEvENKUlvE2_clEvEUlN3c108BFloat16EE_St5arrayIPcLm2EEEEviT0_T1_)
        .other          _ZN2at6native29vectorized_elementwise_kernelILi8EZZZNS0_68_GLOBAL__N__08176361_30_ActivationHardsigmoidKernel_cu_1520ed90_310218hardsigmoid_kernelERNS_18TensorIteratorBaseEENKUlvE_clEvENKUlvE2_clEvEUlN3c108BFloat16EE_St5arrayIPcLm2EEEEviT0_T1_,@"STO_CUDA_ENTRY STV_DEFAULT"
_ZN2at6native29vectorized_elementwise_kernelILi8EZZZNS0_68_GLOBAL__N__08176361_30_ActivationHardsigmoidKernel_cu_1520ed90_310218hardsigmoid_kernelERNS_18TensorIteratorBaseEENKUlvE_clEvENKUlvE2_clEvEUlN3c108BFloat16EE_St5arrayIPcLm2EEEEviT0_T1_:
.text._ZN2at6native29vectorized_elementwise_kernelILi8EZZZNS0_68_GLOBAL__N__08176361_30_ActivationHardsigmoidKernel_cu_1520ed90_310218hardsigmoid_kernelERNS_18TensorIteratorBaseEENKUlvE_clEvENKUlvE2_clEvEUlN3c108BFloat16EE_St5arrayIPcLm2EEEEviT0_T1_:
        /* <DEDUP_REMOVED lines=89> */
.L_x_4004:
[----:B------:R-:W-:Y:S05]  /*0590*/  BSYNC.RECONVERGENT B0 ;  /* 0x0000000000007941 */ /* 0x000fea0003800200 */
.L_x_4003:
        /* <DEDUP_REMOVED lines=15> */
.L_x_4006:
[----:B------:R-:W-:Y:S05]  /*0690*/  BSYNC.RECONVERGENT B0 ;  /* 0x0000000000007941 */ /* 0x000fea0003800200 */
.L_x_4005:
        /* <DEDUP_REMOVED lines=15> */
.L_x_4008:
[----:B------:R-:W-:Y:S05]  /*0790*/  BSYNC.RECONVERGENT B0 ;  /* 0x0000000000007941 */ /* 0x000fea0003800200 */
.L_x_4007:
        /* <DEDUP_REMOVED lines=12> */
.L_x_4010:
[----:B------:R-:W-:Y:S05]  /*0860*/  BSYNC.RECONVERGENT B0 ;  /* 0x0000000000007941 */ /* 0x000fea0003800200 */
.L_x_4009:
        /* <DEDUP_REMOVED lines=12> */
.L_x_4012:
[----:B------:R-:W-:Y:S05]  /*0930*/  BSYNC.RECONVERGENT B0 ;  /* 0x0000000000007941 */ /* 0x000fea0003800200 */
.L_x_4011:
        /* <DEDUP_REMOVED lines=12> */
.L_x_4014:
[----:B------:R-:W-:Y:S05]  /*0a00*/  BSYNC.RECONVERGENT B0 ;  /* 0x0000000000007941 */ /* 0x000fea0003800200 */
.L_x_4013:
        /* <DEDUP_REMOVED lines=12> */
.L_x_4016:
[----:B------:R-:W-:Y:S05]  /*0ad0*/  BSYNC.RECONVERGENT B0 ;  /* 0x0000000000007941 */ /* 0x000fea0003800200 */
.L_x_4015:
        /* <DEDUP_REMOVED lines=12> */
.L_x_4018:
[----:B------:R-:W-:Y:S05]  /*0ba0*/  BSYNC.RECONVERGENT B0 ;  /* 0x0000000000007941 */ /* 0x000fea0003800200 */
.L_x_4017:
        /* <DEDUP_REMOVED lines=18> */
.L_x_4021:
[----:B------:R-:W-:-:S13]  /*0cd0*/  ISETP.GE.U32.AND P0, PT, R4, R5, PT ;  /* 0x000000050400720c */ /* 0x000fda0003f06070 */
[----:B------:R-:W-:Y:S05]  /*0ce0*/  @P0 BRA `(.L_x_4023) ;  /* 0x0000000000300947 */ /* 0x000fea0003800000 */
[----:B0-----:R-:W0:Y:S01]  /*0cf0*/  LDC.64 R2, c[0x0][0x3a0] ;  /* 0x0000e800ff027b82 */ /* 0x001e220000000a00 */
[----:B------:R-:W-:Y:S02]  /*0d00*/  IMAD.IADD R11, R7, 0x1, R4 ;  /* 0x00000001070b7824 */ /* 0x000fe400078e0204 */
[----:B------:R-:W-:Y:S02]  /*0d10*/  VIADD R4, R4, 0x80 ;  /* 0x0000008004047836 */ /* 0x000fe40000000000 */
[----:B0-----:R-:W-:-:S05]  /*0d20*/  IMAD.WIDE.U32 R2, R11, 0x2, R2 ;  /* 0x000000020b027825 */ /* 0x001fca00078e0002 */
[----:B------:R1:W-:Y:S02]  /*0d30*/  STG.E.U16 desc[UR4][R2.64], R14 ;  /* 0x0000000e02007986 */ /* 0x0003e4000c101504 */
.L_x_4022:
[----:B------:R-:W-:-:S13]  /*0d40*/  ISETP.GE.U32.AND P0, PT, R4, R5, PT ;  /* 0x000000050400720c */ /* 0x000fda0003f06070 */
[----:B------:R-:W-:Y:S05]  /*0d50*/  @P0 BRA `(.L_x_4024) ;  /* 0x0000000000340947 */ /* 0x000fea0003800000 */
[----:B01----:R-:W0:Y:S01]  /*0d60*/  LDC.64 R2, c[0x0][0x3a0] ;  /* 0x0000e800ff027b82 */ /* 0x003e220000000a00 */
[----:B------:R-:W-:Y:S02]  /*0d70*/  IMAD.IADD R11, R7, 0x1, R4 ;  /* 0x00000001070b7824 */ /* 0x000fe400078e0204 */
[----:B------:R-:W-:Y:S02]  /*0d80*/  VIADD R4, R4, 0x80 ;  /* 0x0000008004047836 */ /* 0x000fe40000000000 */
[----:B0-----:R-:W-:-:S05]  /*0d90*/  IMAD.WIDE.U32 R2, R11, 0x2, R2 ;  /* 0x000000020b027825 */ /* 0x001fca00078e0002 */
[----:B-----5:R1:W-:Y:S02]  /*0da0*/  STG.E.U16 desc[UR4][R2.64], R6 ;  /* 0x0000000602007986 */ /* 0x0203e4000c101504 */
.L_x_4023:
        /* <DEDUP_REMOVED lines=8> */
.L_x_4024:
[----:B------:R-:W-:Y:S05]  /*0e30*/  BSYNC.RELIABLE B1 ;  /* 0x0000000000017941 */ /* 0x000fea0003800100 */
.L_x_4020:
[----:B------:R-:W-:-:S13]  /*0e40*/  ISETP.GE.U32.AND P0, PT, R4, R5, PT ;  /* 0x000000050400720c */ /* 0x000fda0003f06070 */
[----:B012---:R-:W0:Y:S01]  /*0e50*/  @!P0 LDC.64 R2, c[0x0][0x3a0] ;  /* 0x0000e800ff028b82 */ /* 0x007e220000000a00 */
[----:B------:R-:W-:Y:S02]  /*0e60*/  @!P0 IMAD.IADD R11, R7, 0x1, R4 ;  /* 0x00000001070b8824 */ /* 0x000fe400078e0204 */
[----:B------:R-:W-:Y:S02]  /*0e70*/  @!P0 VIADD R4, R4, 0x80 ;  /* 0x0000008004048836 */ /* 0x000fe40000000000 */
[----:B0-----:R-:W-:-:S05]  /*0e80*/  @!P0 IMAD.WIDE.U32 R2, R11, 0x2, R2 ;  /* 0x000000020b028825 */ /* 0x001fca00078e0002 */
[----:B------:R2:W-:Y:S02]  /*0e90*/  @!P0 STG.E.U16 desc[UR4][R2.64], R9 ;  /* 0x0000000902008986 */ /* 0x0005e4000c101504 */
.L_x_4025:
[----:B------:R-:W-:Y:S05]  /*0ea0*/  BSYNC.RECONVERGENT B0 ;  /* 0x0000000000007941 */ /* 0x000fea0003800200 */
.L_x_4019:
        /* <DEDUP_REMOVED lines=8> */
.L_x_4002:
[----:B------:R-:W0:Y:S01]  /*0f30*/  S2R R5, SR_TID.X ;  /* 0x0000000000057919 */ /* 0x000e220000002100 */
[----:B------:R-:W1:Y:S01]  /*0f40*/  LDC.64 R2, c[0x0][0x3a8] ;  /* 0x0000ea00ff027b82 */ /* 0x000e620000000a00 */
[----:B------:R-:W2:Y:S01]  /*0f50*/  LDCU UR6, c[0x0][0x388] ;  /* 0x00007100ff0677ac */ /* 0x000ea20008000800 */
[----:B------:R-:W3:Y:S06]  /*0f60*/  LDCU UR7, c[0x0][0x394] ;  /* 0x00007280ff0777ac */ /* 0x000eec0008000800 */
[----:B------:R-:W4:Y:S01]  /*0f70*/  LDC.64 R12, c[0x0][0x3a0] ;  /* 0x0000e800ff0c7b82 */ /* 0x000f220000000a00 */
[----:B-1----:R-:W-:-:S04]  /*0f80*/  IMAD.WIDE.U32 R2, R7, 0x2, R2 ;  /* 0x0000000207027825 */ /* 0x002fc800078e0002 */
[----:B0-----:R-:W-:-:S05]  /*0f90*/  IMAD.WIDE.U32 R2, R5, 0x10, R2 ;  /* 0x0000001005027825 */ /* 0x001fca00078e0002 */
[----:B------:R4:W5:Y:S02]  /*0fa0*/  LDG.E.128 R8, desc[UR4][R2.64] ;  /* 0x0000000402087981 */ /* 0x000964000c1e1d00 */
[----:B----4-:R-:W-:-:S04]  /*0fb0*/  IMAD.WIDE.U32 R2, R7, 0x2, R12 ;  /* 0x0000000207027825 */ /* 0x010fc800078e000c */
[----:B------:R-:W-:Y:S01]  /*0fc0*/  IMAD.WIDE.U32 R2, R5, 0x10, R2 ;  /* 0x0000001005027825 */ /* 0x000fe200078e0002 */
[----:B-----5:R-:W-:-:S03]  /*0fd0*/  PRMT R4, R10, 0x7632, R4 ;  /* 0x000076320a047816 */ /* 0x020fc60000000004 */
[----:B------:R-:W-:Y:S01]  /*0fe0*/  IMAD.U32 R14, R10, 0x10000, RZ ;  /* 0x000100000a0e7824 */ /* 0x000fe200078e00ff */
[C---:B------:R-:W-:Y:S01]  /*0ff0*/  PRMT R6, R9.reuse, 0x7632, R6 ;  /* 0x0000763209067816 */ /* 0x040fe20000000006 */
[----:B------:R-:W-:Y:S01]  /*1000*/  IMAD.U32 R10, R9, 0x10000, RZ ;  /* 0x00010000090a7824 */ /* 0x000fe200078e00ff */
[C---:B------:R-:W-:Y:S01]  /*1010*/  PRMT R9, R8.reuse, 0x7632, R9 ;  /* 0x0000763208097816 */ /* 0x040fe20000000009 */
[----:B------:R-:W-:Y:S01]  /*1020*/  IMAD.U32 R8, R8, 0x10000, RZ ;  /* 0x0001000008087824 */ /* 0x000fe200078e00ff */
[C---:B------:R-:W-:Y:S01]  /*1030*/  PRMT R0, R11.reuse, 0x7632, R0 ;  /* 0x000076320b007816 */ /* 0x040fe20000000000 */
[----:B------:R-:W-:Y:S02]  /*1040*/  IMAD.U32 R11, R11, 0x10000, RZ ;  /* 0x000100000b0b7824 */ /* 0x000fe400078e00ff */
[----:B------:R-:W-:Y:S01]  /*1050*/  FADD.FTZ R14, R14, 3 ;  /* 0x404000000e0e7421 */ /* 0x000fe20000010000 */
[----:B------:R-:W-:Y:S02]  /*1060*/  IMAD.U32 R4, R4, 0x10000, RZ ;  /* 0x0001000004047824 */ /* 0x000fe400078e00ff */
        /* <DEDUP_REMOVED lines=9> */
[----:B------:R-:W-:Y:S01]  /*1100*/  FADD.FTZ R9, R9, 3 ;  /* 0x4040000009097421 */ /* 0x000fe20000010000 */
[----:B------:R-:W-:Y:S01]  /*1110*/  FSETP.GEU.FTZ.AND P0, PT, R8, UR6, PT ;  /* 0x0000000608007c0b */ /* 0x000fe2000bf1e000 */
[----:B------:R-:W-:Y:S01]  /*1120*/  FADD.FTZ R0, R0, 3 ;  /* 0x4040000000007421 */ /* 0x000fe20000010000 */
[----:B------:R-:W-:-:S02]  /*1130*/  FSETP.GEU.FTZ.AND P4, PT, R11, UR6, PT ;  /* 0x000000060b007c0b */ /* 0x000fc4000bf9e000 */
[----:B------:R-:W-:Y:S02]  /*1140*/  FSETP.GEU.FTZ.AND P1, PT, R10, UR6, PT ;  /* 0x000000060a007c0b */ /* 0x000fe4000bf3e000 */
[----:B------:R-:W-:Y:S02]  /*1150*/  FSEL R14, R14, UR6, P2 ;  /* 0x000000060e0e7c08 */ /* 0x000fe40009000000 */
[----:B------:R-:W-:Y:S02]  /*1160*/  FSETP.GEU.FTZ.AND P2, PT, R4, UR6, PT ;  /* 0x0000000604007c0b */ /* 0x000fe4000bf5e000 */
[----:B------:R-:W-:Y:S02]  /*1170*/  FSETP.GEU.FTZ.AND P3, PT, R6, UR6, PT ;  /* 0x0000000606007c0b */ /* 0x000fe4000bf7e000 */
[----:B------:R-:W-:Y:S02]  /*1180*/  FSEL R8, R8, UR6, P0 ;  /* 0x0000000608087c08 */ /* 0x000fe40008000000 */
[----:B------:R-:W-:-:S02]  /*1190*/  FSEL R11, R11, UR6, P4 ;  /* 0x000000060b0b7c08 */ /* 0x000fc4000a000000 */
[----:B------:R-:W-:Y:S02]  /*11a0*/  FSETP.GEU.FTZ.AND P5, PT, R9, UR6, PT ;  /* 0x0000000609007c0b */ /* 0x000fe4000bfbe000 */
[----:B------:R-:W-:Y:S02]  /*11b0*/  FSETP.GEU.FTZ.AND P0, PT, R0, UR6, PT ;  /* 0x0000000600007c0b */ /* 0x000fe4000bf1e000 */
[----:B------:R-:W-:Y:S02]  /*11c0*/  FSEL R10, R10, UR6, P1 ;  /* 0x000000060a0a7c08 */ /* 0x000fe40008800000 */
[----:B---3--:R-:W-:Y:S02]  /*11d0*/  FSETP.GT.FTZ.AND P1, PT, R14, UR7, PT ;  /* 0x000000070e007c0b */ /* 0x008fe4000bf34000 */
[----:B------:R-:W-:Y:S02]  /*11e0*/  FSEL R4, R4, UR6, P2 ;  /* 0x0000000604047c08 */ /* 0x000fe40009000000 */
[----:B------:R-:W-:-:S02]  /*11f0*/  FSEL R6, R6, UR6, P3 ;  /* 0x0000000606067c08 */ /* 0x000fc40009800000 */
[----:B------:R-:W-:Y:S02]  /*1200*/  FSETP.GT.FTZ.AND P2, PT, R11, UR7, PT ;  /* 0x000000070b007c0b */ /* 0x000fe4000bf54000 */
[----:B------:R-:W-:Y:S02]  /*1210*/  FSEL R9, R9, UR6, P5 ;  /* 0x0000000609097c08 */ /* 0x000fe4000a800000 */
[----:B------:R-:W-:Y:S02]  /*1220*/  FSEL R7, R0, UR6, P0 ;  /* 0x0000000600077c08 */ /* 0x000fe40008000000 */
[----:B------:R-:W-:Y:S02]  /*1230*/  FSETP.GT.FTZ.AND P3, PT, R8, UR7, PT ;  /* 0x0000000708007c0b */ /* 0x000fe4000bf74000 */
[----:B------:R-:W-:Y:S02]  /*1240*/  FSEL R14, R14, UR7, !P1 ;  /* 0x000000070e0e7c08 */ /* 0x000fe4000c800000 */
[----:B------:R-:W-:-:S02]  /*1250*/  FSETP.GT.FTZ.AND P4, PT, R10, UR7, PT ;  /* 0x000000070a007c0b */ /* 0x000fc4000bf94000 */
[----:B------:R-:W-:Y:S01]  /*1260*/  FSETP.GT.FTZ.AND P1, PT, R6, UR7, PT ;  /* 0x0000000706007c0b */ /* 0x000fe2000bf34000 */
[----:B------:R-:W-:Y:S01]  /*1270*/  FMUL.FTZ R14, R14, 0.16666667163372039795 ;  /* 0x3e2aaaab0e0e7820 */ /* 0x000fe20000410000 */
[----:B------:R-:W-:Y:S02]  /*1280*/  FSEL R11, R11, UR7, !P2 ;  /* 0x000000070b0b7c08 */ /* 0x000fe4000d000000 */
[----:B------:R-:W-:Y:S02]  /*1290*/  FSETP.GT.FTZ.AND P5, PT, R4, UR7, PT ;  /* 0x0000000704007c0b */ /* 0x000fe4000bfb4000 */
[----:B------:R-:W-:Y:S02]  /*12a0*/  FSETP.GT.FTZ.AND P0, PT, R9, UR7, PT ;  /* 0x0000000709007c0b */ /* 0x000fe4000bf14000 */
[----:B------:R-:W-:Y:S02]  /*12b0*/  FSETP.GT.FTZ.AND P2, PT, R7, UR7, PT ;  /* 0x0000000707007c0b */ /* 0x000fe4000bf54000 */
[----:B------:R-:W-:-:S02]  /*12c0*/  FSEL R8, R8, UR7, !P3 ;  /* 0x0000000708087c08 */ /* 0x000fc4000d800000 */
[----:B------:R-:W-:Y:S02]  /*12d0*/  FSEL R10, R10, UR7, !P4 ;  /* 0x000000070a0a7c08 */ /* 0x000fe4000e000000 */
[----:B------:R-:W-:Y:S02]  /*12e0*/  FSEL R6, R6, UR7, !P1 ;  /* 0x0000000706067c08 */ /* 0x000fe4000c800000 */
[----:B------:R-:W-:Y:S01]  /*12f0*/  FSEL R0, R4, UR7, !P5 ;  /* 0x0000000704007c08 */ /* 0x000fe2000e800000 */
[----:B------:R-:W-:Y:S01]  /*1300*/  FMUL.FTZ R4, R8, 0.16666667163372039795 ;  /* 0x3e2aaaab08047820 */ /* 0x000fe20000410000 */
[----:B------:R-:W-:Y:S01]  /*1310*/  FSEL R9, R9, UR7, !P0 ;  /* 0x0000000709097c08 */ /* 0x000fe2000c000000 */
[----:B------:R-:W-:Y:S01]  /*1320*/  FMUL.FTZ R10, R10, 0.16666667163372039795 ;  /* 0x3e2aaaab0a0a7820 */ /* 0x000fe20000410000 */
[----:B------:R-:W-:Y:S01]  /*1330*/  FSEL R12, R7, UR7, !P2 ;  /* 0x00000007070c7c08 */ /* 0x000fe2000d000000 */
[----:B------:R-:W-:Y:S01]  /*1340*/  FMUL.FTZ R8, R11, 0.16666667163372039795 ;  /* 0x3e2aaaab0b087820 */ /* 0x000fe20000410000 */
[----:B------:R-:W-:Y:S01]  /*1350*/  FMUL.FTZ R7, R6, 0.16666667163372039795 ;  /* 0x3e2aaaab06077820 */ /* 0x000fe20000410000 */
[----:B------:R-:W-:Y:S01]  /*1360*/  FMUL.FTZ R11, R0, 0.16666667163372039795 ;  /* 0x3e2aaaab000b7820 */ /* 0x000fe20000410000 */
[----:B------:R-:W-:Y:S01]  /*1370*/  FMUL.FTZ R9, R9, 0.16666667163372039795 ;  /* 0x3e2aaaab09097820 */ /* 0x000fe20000410000 */
[----:B------:R-:W-:-:S02]  /*1380*/  FMUL.FTZ R13, R12, 0.16666667163372039795 ;  /* 0x3e2aaaab0c0d7820 */ /* 0x000fc40000410000 */
[----:B------:R-:W-:Y:S02]  /*1390*/  F2FP.BF16.F32.PACK_AB R5, R7, R10 ;  /* 0x0000000a0705723e */ /* 0x000fe400000010ff */
[----:B------:R-:W-:Y:S02]  /*13a0*/  F2FP.BF16.F32.PACK_AB R6, R11, R14 ;  /* 0x0000000e0b06723e */ /* 0x000fe400000010ff */
[----:B------:R-:W-:Y:S02]  /*13b0*/  F2FP.BF16.F32.PACK_AB R4, R9, R4 ;  /* 0x000000040904723e */ /* 0x000fe400000010ff */
[----:B------:R-:W-:-:S05]  /*13c0*/  F2FP.BF16.F32.PACK_AB R7, R13, R8 ;  /* 0x000000080d07723e */ /* 0x000fca00000010ff */
[----:B------:R-:W-:Y:S01]  /*13d0*/  STG.E.128 desc[UR4][R2.64], R4 ;  /* 0x0000000402007986 */ /* 0x000fe2000c101d04 */
[----:B------:R-:W-:Y:S05]  /*13e0*/  EXIT ;  /* 0x000000000000794d */ /* 0x000fea0003800000 */
.L_x_4026:
        /* <DEDUP_REMOVED lines=9> */
.L_x_5935:


//--------------------- .text._ZN2at6native18elementwise_kernelILi128ELi4EZNS0_15gpu_kernel_implIZZZNS0_68_GLOBAL__N__08176361_30_ActivationHardsigmoidKernel_cu_1520ed90_310218hardsigmoid_kernelERNS_18TensorIteratorBaseEENKUlvE_clEvENKUlvE1_clEvEUlN3c104HalfEE_EEvS5_RKT_EUliE_EEviT1_ --------------------------
	.section	.text._ZN2at6native18elementwise_kernelILi128ELi4EZNS0_15gpu_kernel_implIZZZNS0_68_GLOBAL__N__08176361_30_ActivationHardsigmoidKernel_cu_1520ed90_310218hardsigmoid_kernelERNS_18TensorIteratorBaseEENKUlvE_clEvENKUlvE1_clEvEUlN3c104HalfEE_EEvS5_RKT_EUliE_EEviT1_,"ax",@progbits
	.align	128
        .global         _ZN2at6native18elementwise_kernelILi128ELi4EZNS0_15gpu_kernel_implIZZZNS0_68_GLOBAL__N__08176361_30_ActivationHardsigmoidKernel_cu_1520ed90_310218hardsigmoid_kernelERNS_18TensorIteratorBaseEENKUlvE_clEvENKUlvE1_clEvEUlN3c104HalfEE_EEvS5_RKT_EUliE_EEviT1_
        .type           _ZN2at6native18elementwise_kernelILi128ELi4EZNS0_15gpu_kernel_implIZZZNS0_68_GLOBAL__N__08176361_30_ActivationHardsigmoidKernel_cu_1520ed90_310218hardsigmoid_kernelERNS_18TensorIteratorBaseEENKUlvE_clEvENKUlvE1_clEvEUlN3c104HalfEE_EEvS5_RKT_EUliE_EEviT1_,@function
        .size           _ZN2at6native18elementwise_kernelILi128ELi4EZNS0_15gpu_kernel_implIZZZNS0_68_GLOBAL__N__08176361_30_ActivationHardsigmoidKernel_cu_1520ed90_310218hardsigmoid_kernelERNS_18TensorIteratorBaseEENKUlvE_clEvENKUlvE1_clEvEUlN3c104HalfEE_EEvS5_RKT_EUliE_EEviT1_,(.L_x_5936 - _ZN2at6native18elementwise_kernelILi128ELi4EZNS0_15gpu_kernel_implIZZZNS0_68_GLOBAL__N__08176361_30_ActivationHardsigmoidKernel_cu_1520ed90_310218hardsigmoid_kernelERNS_18TensorIteratorBaseEENKUlvE_clEvENKUlvE1_clEvEUlN3c104HalfEE_EEvS5_RKT_EUliE_EEviT1_)
        .other          _ZN2at6native18elementwise_kernelILi128ELi4EZNS0_15gpu_kernel_implIZZZNS0_68_GLOBAL__N__08176361_30_ActivationHardsigmoidKernel_cu_1520ed90_310218hardsigmoid_kernelERNS_18TensorIteratorBaseEENKUlvE_clEvENKUlvE1_clEvEUlN3c104HalfEE_EEvS5_RKT_EUliE_EEviT1_,@"STO_CUDA_ENTRY STV_DEFAULT"
_ZN2at6native18elementwise_kernelILi128ELi4EZNS0_15gpu_kernel_implIZZZNS0_68_GLOBAL__N__08176361_30_ActivationHardsigmoidKernel_cu_1520ed90_310218hardsigmoid_kernelERNS_18TensorIteratorBaseEENKUlvE_clEvENKUlvE1_clEvEUlN3c104HalfEE_EEvS5_RKT_EUliE_EEviT1_:
.text._ZN2at6native18elementwise_kernelILi128ELi4EZNS0_15gpu_kernel_implIZZZNS0_68_GLOBAL__N__08176361_30_ActivationHardsigmoidKernel_cu_1520ed90_310218hardsigmoid_kernelERNS_18TensorIteratorBaseEENKUlvE_clEvENKUlvE1_clEvEUlN3c104HalfEE_EEvS5_RKT_EUliE_EEviT1_:
        /* <DEDUP_REMOVED lines=22> */
[----:B------:R-:W-:Y:S01]  /*0160*/  HFMA2 R16, -RZ, RZ, 0, 0 ;  /* 0x00000000ff107431 */ /* 0x000fe200000001ff */
[----:B------:R-:W1:Y:S01]  /*0170*/  LDCU UR6, c[0x0][0x38c] ;  /* 0x00007180ff0677ac */ /* 0x000e620008000800 */
[----:B------:R-:W2:Y:S01]  /*0180*/  LDCU.64 UR8, c[0x0][0x4b8] ;  /* 0x00009700ff0877ac */ /* 0x000ea20008000a00 */
[----:B------:R-:W-:Y:S02]  /*0190*/  UISETP.NE.AND UP0, UPT, UR40, URZ, UPT ;  /* 0x000000ff2800728c */ /* 0x000fe4000bf05270 */
[----:B0-----:R-:W-:-:S05]  /*01a0*/  IMAD.HI.U32 R2, R17, UR4, R16 ;  /* 0x0000000411027c27 */ /* 0x001fca000f8e0010 */
[----:B------:R-:W-:-:S05]  /*01b0*/  SHF.R.U32.HI R3, RZ, UR5, R2 ;  /* 0x00000005ff037c19 */ /* 0x000fca0008011602 */
[----:B------:R-:W-:-:S04]  /*01c0*/  IMAD.MOV R0, RZ, RZ, -R3 ;  /* 0x000000ffff007224 */ /* 0x000fc800078e0a03 */
        /* <DEDUP_REMOVED lines=290> */
.L_x_4029:
        /* <DEDUP_REMOVED lines=18> */
.L_x_4033:
[----:B------:R-:W2:Y:S02]  /*1510*/  LDG.E.U8 R2, desc[UR36][R2.64] ;  /* 0x0000002402027981 */ /* 0x000ea4000c1e1100 */
[----:B--2---:R-:W-:-:S04]  /*1520*/  I2FP.F32.U32 R0, R2 ;  /* 0x0000000200007245 */ /* 0x004fc80000201000 */
[----:B------:R-:W-:Y:S01]  /*1530*/  F2FP.F16.F32.PACK_AB R0, RZ, R0 ;  /* 0x00000000ff00723e */ /* 0x000fe200000000ff */
[----:B------:R-:W-:Y:S06]  /*1540*/  BRA `(.L_x_4035) ;  /* 0x0000000c007c7947 */ /* 0x000fec0003800000 */
.L_x_4032:
        /* <DEDUP_REMOVED lines=10> */
.L_x_4037:
[----:B------:R-:W2:Y:S02]  /*15f0*/  LDG.E R2, desc[UR36][R2.64] ;  /* 0x0000002402027981 */ /* 0x000ea4000c1e1900 */
[----:B--2---:R-:W-:-:S04]  /*1600*/  I2FP.F32.S32 R0, R2 ;  /* 0x0000000200007245 */ /* 0x004fc80000201400 */
[----:B------:R-:W-:Y:S01]  /*1610*/  F2FP.F16.F32.PACK_AB R0, RZ, R0 ;  /* 0x00000000ff00723e */ /* 0x000fe200000000ff */
[----:B------:R-:W-:Y:S06]  /*1620*/  BRA `(.L_x_4035) ;  /* 0x0000000c00447947 */ /* 0x000fec0003800000 */
.L_x_4036:
[----:B------:R-:W2:Y:S02]  /*1630*/  LDG.E.U16 R2, desc[UR36][R2.64] ;  /* 0x0000002402027981 */ /* 0x000ea4000c1e1500 */
[----:B--2---:R-:W0:Y:S02]  /*1640*/  I2F.S16 R0, R2 ;  /* 0x0000000200007306 */ /* 0x004e240000101400 */
[----:B0-----:R-:W-:Y:S01]  /*1650*/  F2FP.F16.F32.PACK_AB R0, RZ, R0 ;  /* 0x00000000ff00723e */ /* 0x001fe200000000ff */
[----:B------:R-:W-:Y:S06]  /*1660*/  BRA `(.L_x_4035) ;  /* 0x0000000c00347947 */ /* 0x000fec0003800000 */
.L_x_4031:
        /* <DEDUP_REMOVED lines=9> */
.L_x_4039:
[----:B------:R0:W5:Y:S01]  /*1700*/  LDG.E.U16 R0, desc[UR36][R2.64] ;  /* 0x0000002402007981 */ /* 0x000162000c1e1500 */
[----:B------:R-:W-:Y:S05]  /*1710*/  BRA `(.L_x_4035) ;  /* 0x0000000c00087947 */ /* 0x000fea0003800000 */
.L_x_4038:
        /* <DEDUP_REMOVED lines=9> */
.L_x_4041:
[----:B------:R1:W5:Y:S01]  /*17b0*/  LDG.E.U16 R0, desc[UR36][R2.64] ;  /* 0x0000002402007981 */ /* 0x000362000c1e1500 */
[----:B------:R-:W-:Y:S05]  /*17c0*/  BRA `(.L_x_4035) ;  /* 0x0000000800dc7947 */ /* 0x000fea0003800000 */
.L_x_4040:
        /* <DEDUP_REMOVED lines=8> */
.L_x_4030:
        /* <DEDUP_REMOVED lines=13> */
.L_x_4044:
        /* <DEDUP_REMOVED lines=8> */
.L_x_4043:
        /* <DEDUP_REMOVED lines=27> */
.L_x_4046:
        /* <DEDUP_REMOVED lines=13> */
.L_x_4045:
[----:B------:R-:W2:Y:S02]  /*1c20*/  LDG.E.U16 R0, desc[UR36][R2.64] ;  /* 0x0000002402007981 */ /* 0x000ea4000c1e1500 */
[----:B--2---:R-:W-:-:S04]  /*1c30*/  SHF.L.U32 R0, R0, 0x10, RZ ;  /* 0x0000001000007819 */ /* 0x004fc800000006ff */
[----:B------:R-:W-:Y:S01]  /*1c40*/  F2FP.F16.F32.PACK_AB R0, RZ, R0 ;  /* 0x00000000ff00723e */ /* 0x000fe200000000ff */
[----:B------:R-:W-:Y:S06]  /*1c50*/  BRA `(.L_x_4035) ;  /* 0x0000000400b87947 */ /* 0x000fec0003800000 */
.L_x_4042:
        /* <DEDUP_REMOVED lines=12> */
.L_x_4049:
        /* <DEDUP_REMOVED lines=21> */
.L_x_4053:
[----:B------:R-:W-:Y:S05]  /*1e70*/  BSYNC.RECONVERGENT B1 ;  /* 0x0000000000017941 */ /* 0x000fea0003800200 */
.L_x_4052:
[----:B------:R-:W-:Y:S01]  /*1e80*/  IMAD.SHL.U32 R0, R0, 0x100000, RZ ;  /* 0x0010000000007824 */ /* 0x000fe200078e00ff */
[----:B------:R-:W-:-:S04]  /*1e90*/  LEA R2, R2, 0x3b800000, 0x17 ;  /* 0x3b80000002027811 */ /* 0x000fc800078eb8ff */
[----:B------:R-:W-:-:S07]  /*1ea0*/  LOP3.LUT R0, R2, R0, R7, 0xfe, !PT ;  /* 0x0000000002007212 */ /* 0x000fce00078efe07 */
.L_x_4051:
[----:B------:R-:W-:Y:S05]  /*1eb0*/  BSYNC.RECONVERGENT B0 ;  /* 0x0000000000007941 */ /* 0x000fea0003800200 */
.L_x_4050:
[----:B------:R-:W-:Y:S01]  /*1ec0*/  F2FP.F16.F32.PACK_AB R0, RZ, R0 ;  /* 0x00000000ff00723e */ /* 0x000fe200000000ff */
[----:B------:R-:W-:Y:S06]  /*1ed0*/  BRA `(.L_x_4035) ;  /* 0x0000000400187947 */ /* 0x000fec0003800000 */
.L_x_4048:
        /* <DEDUP_REMOVED lines=21> */
.L_x_4057:
[----:B------:R-:W-:Y:S05]  /*2030*/  BSYNC.RECONVERGENT B1 ;  /* 0x0000000000017941 */ /* 0x000fea0003800200 */
.L_x_4056:
[----:B------:R-:W-:Y:S01]  /*2040*/  IMAD.SHL.U32 R0, R0, 0x200000, RZ ;  /* 0x0020000000007824 */ /* 0x000fe200078e00ff */
[----:B------:R-:W-:-:S04]  /*2050*/  LEA R2, R2, 0x37800000, 0x17 ;  /* 0x3780000002027811 */ /* 0x000fc800078eb8ff */
[----:B------:R-:W-:-:S07]  /*2060*/  LOP3.LUT R0, R2, R0, R7, 0xfe, !PT ;  /* 0x0000000002007212 */ /* 0x000fce00078efe07 */
.L_x_4055:
[----:B------:R-:W-:Y:S05]  /*2070*/  BSYNC.RECONVERGENT B0 ;  /* 0x0000000000007941 */ /* 0x000fea0003800200 */
.L_x_4054:
[----:B------:R-:W-:Y:S01]  /*2080*/  F2FP.F16.F32.PACK_AB R0, RZ, R0 ;  /* 0x00000000ff00723e */ /* 0x000fe200000000ff */
[----:B------:R-:W-:Y:S06]  /*2090*/  BRA `(.L_x_4035) ;  /* 0x0000000000a87947 */ /* 0x000fec0003800000 */
.L_x_4047:
[----:B------:R-:W-:-:S09]  /*20a0*/  UISETP.NE.AND UP0, UPT, UR4, 0x1c, UPT ;  /* 0x0000001c0400788c */ /* 0x000fd2000bf05270 */
[----:B------:R-:W-:Y:S05]  /*20b0*/  BRA.U !UP0, `(.L_x_4058) ;  /* 0x0000000108947547 */ /* 0x000fea000b800000 */
[----:B------:R-:W-:-:S09]  /*20c0*/  UISETP.NE.AND UP0, UPT, UR4, 0x1d, UPT ;  /* 0x0000001d0400788c */ /* 0x000fd2000bf05270 */
[----:B------:R-:W-:Y:S05]  /*20d0*/  BRA.U !UP0, `(.L_x_4059) ;  /* 0x00000001087c7547 */ /* 0x000fea000b800000 */
[----:B------:R-:W-:-:S09]  /*20e0*/  UISETP.NE.AND UP0, UPT, UR4, 0x2c, UPT ;  /* 0x0000002c0400788c */ /* 0x000fd2000bf05270 */
[----:B------:R-:W-:Y:S05]  /*20f0*/  BRA.U !UP0, `(.L_x_4060) ;  /* 0x0000000108487547 */ /* 0x000fea000b800000 */
.L_x_4034:
        /* <DEDUP_REMOVED lines=16> */
.L_x_4061:
[----:B------:R-:W-:Y:S01]  /*2200*/  PRMT R0, RZ, 0x7610, R0 ;  /* 0x00007610ff007816 */ /* 0x000fe20000000000 */
[----:B------:R-:W-:Y:S06]  /*2210*/  BRA `(.L_x_4035) ;  /* 0x0000000000487947 */ /* 0x000fec0003800000 */
.L_x_4060:
        /* <DEDUP_REMOVED lines=8> */
.L_x_4063:
[----:B------:R-:W-:Y:S05]  /*22a0*/  BSYNC.RECONVERGENT B0 ;  /* 0x0000000000007941 */ /* 0x000fea0003800200 */
.L_x_4062:
[----:B------:R-:W-:Y:S01]  /*22b0*/  F2FP.F16.F32.PACK_AB R0, RZ, R0 ;  /* 0x00000000ff00723e */ /* 0x000fe200000000ff */
[----:B------:R-:W-:Y:S06]  /*22c0*/  BRA `(.L_x_4035) ;  /* 0x00000000001c7947 */ /* 0x000fec0003800000 */
.L_x_4059:
[----:B------:R-:W2:Y:S02]  /*22d0*/  LDG.E.64 R2, desc[UR36][R2.64] ;  /* 0x0000002402027981 */ /* 0x000ea4000c1e1b00 */
[----:B--2---:R-:W0:Y:S02]  /*22e0*/  I2F.U64 R0, R2 ;  /* 0x0000000200007312 */ /* 0x004e240000301000 */
[----:B0-----:R-:W-:Y:S01]  /*22f0*/  F2FP.F16.F32.PACK_AB R0, RZ, R0 ;  /* 0x00000000ff00723e */ /* 0x001fe200000000ff */
[----:B------:R-:W-:Y:S06]  /*2300*/  BRA `(.L_x_4035) ;  /* 0x00000000000c7947 */ /* 0x000fec0003800000 */
.L_x_4058:
[----:B------:R-:W2:Y:S02]  /*2310*/  LDG.E R2, desc[UR36][R2.64] ;  /* 0x0000002402027981 */ /* 0x000ea4000c1e1900 */
[----:B--2---:R-:W-:-:S04]  /*2320*/  I2FP.F32.U32 R0, R2 ;  /* 0x0000000200007245 */ /* 0x004fc80000201000 */
[----:B------:R-:W-:-:S07]  /*2330*/  F2FP.F16.F32.PACK_AB R0, RZ, R0 ;  /* 0x00000000ff00723e */ /* 0x000fce00000000ff */
.L_x_4035:
[----:B------:R-:W2:Y:S01]  /*2340*/  LDCU UR4, c[0x0][0x590] ;  /* 0x0000b200ff0477ac */ /* 0x000ea20008000800 */
[----:B-----5:R-:W-:Y:S01]  /*2350*/  HADD2.F32 R0, -RZ, R0.H0_H0 ;  /* 0x20000000ff007230 */ /* 0x020fe20000004100 */
[----:B------:R-:W3:Y:S04]  /*2360*/  LDCU UR5, c[0x0][0x59c] ;  /* 0x0000b380ff0577ac */ /* 0x000ee80008000800 */
[----:B------:R-:W-:Y:S01]  /*2370*/  FADD.FTZ R0, R0, 3 ;  /* 0x4040000000007421 */ /* 0x000fe20000010000 */
[----:B------:R-:W0:Y:S04]  /*2380*/  LDCU.64 UR6, c[0x0][0x580] ;  /* 0x0000b000ff0677ac */ /* 0x000e280008000a00 */
[----:B--2---:R-:W-:-:S04]  /*2390*/  FSETP.GEU.FTZ.AND P0, PT, R0, UR4, PT ;  /* 0x0000000400007c0b */ /* 0x004fc8000bf1e000 */
[----:B------:R-:W-:Y:S01]  /*23a0*/  FSEL R0, R0, UR4, P0 ;  /* 0x0000000400007c08 */ /* 0x000fe20008000000 */
[----:B------:R-:W-:-:S03]  /*23b0*/  UPRMT UR4, UR41, 0x9910, URZ ;  /* 0x0000991029047896 */ /* 0x000fc600080000ff */
[----:B---3--:R-:W-:Y:S01]  /*23c0*/  FSETP.GT.FTZ.AND P0, PT, R0, UR5, PT ;  /* 0x0000000500007c0b */ /* 0x008fe2000bf14000 */
[----:B------:R-:W-:-:S03]  /*23d0*/  UISETP.GT.AND UP0, UPT, UR4, 0x9, UPT ;  /* 0x000000090400788c */ /* 0x000fc6000bf04270 */
[----:B------:R-:W-:Y:S02]  /*23e0*/  FSEL R0, R0, UR5, !P0 ;  /* 0x0000000500007c08 */ /* 0x000fe4000c000000 */
[----:B01----:R-:W-:-:S03]  /*23f0*/  IADD3 R2, P0, PT, R16, UR6, RZ ;  /* 0x0000000610027c10 */ /* 0x003fc6000ff1e0ff */
[----:B------:R-:W-:Y:S02]  /*2400*/  FMUL.FTZ R0, R0, 0.16666667163372039795 ;  /* 0x3e2aaaab00007820 */ /* 0x000fe40000410000 */
[----:B------:R-:W-:-:S03]  /*2410*/  IMAD.X R3, RZ, RZ, UR7, P0 ;  /* 0x00000007ff037e24 */ /* 0x000fc600080e06ff */
        /* <DEDUP_REMOVED lines=14> */
.L_x_4067:
[----:B------:R-:W-:-:S06]  /*2500*/  HADD2.F32 R5, -RZ, R0.H0_H0 ;  /* 0x20000000ff057230 */ /* 0x000fcc0000004100 */
[----:B------:R-:W0:Y:S02]  /*2510*/  F2I.S64.TRUNC R4, R5 ;  /* 0x0000000500047311 */ /* 0x000e24000020d900 */
[----:B0-----:R3:W-:Y:S01]  /*2520*/  STG.E.U8 desc[UR36][R2.64], R4 ;  /* 0x0000000402007986 */ /* 0x0017e2000c101124 */
[----:B------:R-:W-:Y:S05]  /*2530*/  BRA `(.L_x_4069) ;  /* 0x0000000c00707947 */ /* 0x000fea0003800000 */
.L_x_4066:
        /* <DEDUP_REMOVED lines=10> */
.L_x_4071:
[----:B------:R-:W-:-:S04]  /*25e0*/  HADD2.F32 R0, -RZ, R0.H0_H0 ;  /* 0x20000000ff007230 */ /* 0x000fc80000004100 */
[----:B------:R-:W0:Y:S02]  /*25f0*/  F2I.FTZ.TRUNC.NTZ R5, R0 ;  /* 0x0000000000057305 */ /* 0x000e24000021f100 */
[----:B0-----:R1:W-:Y:S01]  /*2600*/  STG.E desc[UR36][R2.64], R5 ;  /* 0x0000000502007986 */ /* 0x0013e2000c101924 */
[----:B------:R-:W-:Y:S05]  /*2610*/  BRA `(.L_x_4069) ;  /* 0x0000000c00387947 */ /* 0x000fea0003800000 */
.L_x_4070:
[----:B------:R-:W-:-:S04]  /*2620*/  HADD2.F32 R0, -RZ, R0.H0_H0 ;  /* 0x20000000ff007230 */ /* 0x000fc80000004100 */
[----:B------:R-:W0:Y:S02]  /*2630*/  F2I.FTZ.TRUNC.NTZ R5, R0 ;  /* 0x0000000000057305 */ /* 0x000e24000021f100 */
[----:B0-----:R2:W-:Y:S01]  /*2640*/  STG.E.U16 desc[UR36][R2.64], R5 ;  /* 0x0000000502007986 */ /* 0x0015e2000c101524 */
[----:B------:R-:W-:Y:S05]  /*2650*/  BRA `(.L_x_4069) ;  /* 0x0000000c00287947 */ /* 0x000fea0003800000 */
.L_x_4065:
        /* <DEDUP_REMOVED lines=9> */
.L_x_4073:
[----:B------:R0:W-:Y:S01]  /*26f0*/  STG.E.U16 desc[UR36][R2.64], R0 ;  /* 0x0000000002007986 */ /* 0x0001e2000c101524 */
[----:B------:R-:W-:Y:S05]  /*2700*/  BRA `(.L_x_4069) ;  /* 0x0000000800fc7947 */ /* 0x000fea0003800000 */
.L_x_4072:
        /* <DEDUP_REMOVED lines=10> */
.L_x_4075:
[----:B------:R-:W-:-:S05]  /*27b0*/  HADD2.F32 R0, -RZ, R0.H0_H0 ;  /* 0x20000000ff007230 */ /* 0x000fca0000004100 */
[----:B------:R-:W-:-:S04]  /*27c0*/  F2FP.F16.F32.PACK_AB R0, RZ, R0 ;  /* 0x00000000ff00723e */ /* 0x000fc800000000ff */
[----:B------:R-:W-:-:S05]  /*27d0*/  PRMT R0, R0, 0x5410, RZ ;  /* 0x0000541000007816 */ /* 0x000fca00000000ff */
[----:B------:R0:W-:Y:S01]  /*27e0*/  STG.E desc[UR36][R2.64], R0 ;  /* 0x0000000002007986 */ /* 0x0001e2000c101924 */
[----:B------:R-:W-:Y:S05]  /*27f0*/  BRA `(.L_x_4069) ;  /* 0x0000000800c07947 */ /* 0x000fea0003800000 */
.L_x_4074:
[----:B------:R-:W-:-:S05]  /*2800*/  HADD2.F32 R4, -RZ, R0.H0_H0 ;  /* 0x20000000ff047230 */ /* 0x000fca0000004100 */
[----:B------:R-:W-:-:S06]  /*2810*/  FMUL.FTZ R4, R4, 1 ;  /* 0x3f80000004047820 */ /* 0x000fcc0000410000 */
[----:B------:R-:W0:Y:S02]  /*2820*/  F2F.F64.F32 R4, R4 ;  /* 0x0000000400047310 */ /* 0x000e240000201800 */
[----:B0-----:R0:W-:Y:S01]  /*2830*/  STG.E.64 desc[UR36][R2.64], R4 ;  /* 0x0000000402007986 */ /* 0x0011e2000c101b24 */
[----:B------:R-:W-:Y:S05]  /*2840*/  BRA `(.L_x_4069) ;  /* 0x0000000800ac7947 */ /* 0x000fea0003800000 */
.L_x_4064:
        /* <DEDUP_REMOVED lines=13> */
.L_x_4078:
[----:B------:R-:W-:Y:S01]  /*2920*/  HADD2.F32 R0, -RZ, R0.H0_H0 ;  /* 0x20000000ff007230 */ /* 0x000fe20000004100 */
[----:B------:R-:W-:-:S04]  /*2930*/  CS2R R6, SRZ ;  /* 0x0000000000067805 */ /* 0x000fc8000001ff00 */
[----:B------:R-:W-:-:S04]  /*2940*/  FMUL.FTZ R0, R0, 1 ;  /* 0x3f80000000007820 */ /* 0x000fc80000410000 */
[----:B------:R-:W0:Y:S02]  /*2950*/  F2F.F64.F32 R4, R0 ;  /* 0x0000000000047310 */ /* 0x000e240000201800 */
[----:B0-----:R0:W-:Y:S01]  /*2960*/  STG.E.128 desc[UR36][R2.64], R4 ;  /* 0x0000000402007986 */ /* 0x0011e2000c101d24 */
[----:B------:R-:W-:Y:S05]  /*2970*/  BRA `(.L_x_4069) ;  /* 0x0000000800607947 */ /* 0x000fea0003800000 */
.L_x_4077:
        /* <DEDUP_REMOVED lines=19> */
.L_x_4082:
[----:B------:R-:W-:Y:S05]  /*2ab0*/  BSYNC.RECONVERGENT B0 ;  /* 0x0000000000007941 */ /* 0x000fea0003800200 */
.L_x_4081:
[----:B------:R-:W-:-:S05]  /*2ac0*/  LOP3.LUT R5, R0, 0x80, R5, 0xf8, !PT ;  /* 0x0000008000057812 */ /* 0x000fca00078ef805 */
[----:B------:R0:W-:Y:S01]  /*2ad0*/  STG.E.U8 desc[UR36][R2.64], R5 ;  /* 0x0000000502007986 */ /* 0x0001e2000c101124 */
[----:B------:R-:W-:Y:S05]  /*2ae0*/  BRA `(.L_x_4069) ;  /* 0x0000000800047947 */ /* 0x000fea0003800000 */
.L_x_4080:
        /* <DEDUP_REMOVED lines=15> */
.L_x_4084:
[----:B------:R-:W-:Y:S05]  /*2be0*/  BSYNC.RECONVERGENT B0 ;  /* 0x0000000000007941 */ /* 0x000fea0003800200 */
.L_x_4083:
[----:B------:R-:W-:-:S05]  /*2bf0*/  LOP3.LUT R5, R0, 0x80, R5, 0xf8, !PT ;  /* 0x0000008000057812 */ /* 0x000fca00078ef805 */
[----:B------:R0:W-:Y:S01]  /*2c00*/  STG.E.U8 desc[UR36][R2.64], R5 ;  /* 0x0000000502007986 */ /* 0x0001e2000c101124 */
[----:B------:R-:W-:Y:S05]  /*2c10*/  BRA `(.L_x_4069) ;  /* 0x0000000400b87947 */ /* 0x000fea0003800000 */
.L_x_4079:
[----:B------:R-:W-:-:S05]  /*2c20*/  HADD2.F32 R0, -RZ, R0.H0_H0 ;  /* 0x20000000ff007230 */ /* 0x000fca0000004100 */
[----:B------:R-:W-:-:S05]  /*2c30*/  F2FP.BF16.F32.PACK_AB R0, RZ, R0 ;  /* 0x00000000ff00723e */ /* 0x000fca00000010ff */
[----:B------:R0:W-:Y:S01]  /*2c40*/  STG.E.U16 desc[UR36][R2.64], R0 ;  /* 0x0000000002007986 */ /* 0x0001e2000c101524 */
[----:B------:R-:W-:Y:S05]  /*2c50*/  BRA `(.L_x_4069) ;  /* 0x0000000400a87947 */ /* 0x000fea0003800000 */
.L_x_4076:
        /* <DEDUP_REMOVED lines=12> */
.L_x_4087:
[----:B------:R-:W-:Y:S01]  /*2d20*/  HADD2.F32 R5, -RZ, R0.H0_H0 ;  /* 0x20000000ff057230 */ /* 0x000fe20000004100 */
[----:B------:R-:W-:Y:S01]  /*2d30*/  BSSY.RECONVERGENT B0, `(.L_x_4088) ;  /* 0x0000014000007945 */ /* 0x000fe20003800200 */
[----:B------:R-:W-:-:S03]  /*2d40*/  MOV R0, 0x80 ;  /* 0x0000008000007802 */ /* 0x000fc60000000f00 */
        /* <DEDUP_REMOVED lines=10> */
.L_x_4090:
[----:B------:R-:W-:-:S04]  /*2df0*/  SHF.R.U32.HI R0, RZ, 0x14, R5 ;  /* 0x00000014ff007819 */ /* 0x000fc80000011605 */
[----:B------:R-:W-:-:S04]  /*2e00*/  LOP3.LUT R0, R0, 0x1, RZ, 0xc0, !PT ;  /* 0x0000000100007812 */ /* 0x000fc800078ec0ff */
[----:B------:R-:W-:-:S04]  /*2e10*/  IADD3 R0, PT, PT, R5, 0x487ffff, R0 ;  /* 0x0487ffff05007810 */ /* 0x000fc80007ffe000 */
[----:B------:R-:W-:-:S04]  /*2e20*/  SHF.R.U32.HI R0, RZ, 0x14, R0 ;  /* 0x00000014ff007819 */ /* 0x000fc80000011600 */
[----:B------:R-:W-:-:S07]  /*2e30*/  LOP3.LUT R4, R0, 0xff, RZ, 0xc0, !PT ;  /* 0x000000ff00047812 */ /* 0x000fce00078ec0ff */
.L_x_4091:
[----:B------:R-:W-:-:S04]  /*2e40*/  SHF.R.U32.HI R5, RZ, 0x18, R5 ;  /* 0x00000018ff057819 */ /* 0x000fc80000011605 */
[----:B------:R-:W-:-:S04]  /*2e50*/  LOP3.LUT R4, R4, 0x80, R5, 0xf8, !PT ;  /* 0x0000008004047812 */ /* 0x000fc800078ef805 */
[----:B------:R-:W-:-:S07]  /*2e60*/  PRMT R0, R4, 0x7610, R0 ;  /* 0x0000761004007816 */ /* 0x000fce0000000000 */
.L_x_4089:
[----:B------:R-:W-:Y:S05]  /*2e70*/  BSYNC.RECONVERGENT B0 ;  /* 0x0000000000007941 */ /* 0x000fea0003800200 */
.L_x_4088:
[----:B------:R0:W-:Y:S01]  /*2e80*/  STG.E.U8 desc[UR36][R2.64], R0 ;  /* 0x0000000002007986 */ /* 0x0001e2000c101124 */
[----:B------:R-:W-:Y:S05]  /*2e90*/  BRA `(.L_x_4069) ;  /* 0x0000000400187947 */ /* 0x000fea0003800000 */
.L_x_4086:
        /* <DEDUP_REMOVED lines=13> */
.L_x_4094:
[----:B------:R-:W-:-:S04]  /*2f70*/  SHF.R.U32.HI R0, RZ, 0x15, R5 ;  /* 0x00000015ff007819 */ /* 0x000fc80000011605 */
[----:B------:R-:W-:-:S04]  /*2f80*/  LOP3.LUT R0, R0, 0x1, RZ, 0xc0, !PT ;  /* 0x0000000100007812 */ /* 0x000fc800078ec0ff */
[----:B------:R-:W-:-:S04]  /*2f90*/  IADD3 R0, PT, PT, R5, 0x88fffff, R0 ;  /* 0x088fffff05007810 */ /* 0x000fc80007ffe000 */
[----:B------:R-:W-:-:S04]  /*2fa0*/  SHF.R.U32.HI R0, RZ, 0x15, R0 ;  /* 0x00000015ff007819 */ /* 0x000fc80000011600 */
[----:B------:R-:W-:-:S07]  /*2fb0*/  LOP3.LUT R4, R0, 0xff, RZ, 0xc0, !PT ;  /* 0x000000ff00047812 */ /* 0x000fce00078ec0ff */
.L_x_4095:
[----:B------:R-:W-:-:S04]  /*2fc0*/  SHF.R.U32.HI R5, RZ, 0x18, R5 ;  /* 0x00000018ff057819 */ /* 0x000fc80000011605 */
[----:B------:R-:W-:-:S04]  /*2fd0*/  LOP3.LUT R4, R4, 0x80, R5, 0xf8, !PT ;  /* 0x0000008004047812 */ /* 0x000fc800078ef805 */
[----:B------:R-:W-:-:S07]  /*2fe0*/  PRMT R0, R4, 0x7610, R0 ;  /* 0x0000761004007816 */ /* 0x000fce0000000000 */
.L_x_4093:
[----:B------:R-:W-:Y:S05]  /*2ff0*/  BSYNC.RECONVERGENT B0 ;  /* 0x0000000000007941 */ /* 0x000fea0003800200 */
.L_x_4092:
[----:B------:R0:W-:Y:S01]  /*3000*/  STG.E.U8 desc[UR36][R2.64], R0 ;  /* 0x0000000002007986 */ /* 0x0001e2000c101124 */
[----:B------:R-:W-:Y:S05]  /*3010*/  BRA `(.L_x_4069) ;  /* 0x0000000000b87947 */ /* 0x000fea0003800000 */
.L_x_4085:
[----:B------:R-:W-:-:S09]  /*3020*/  UISETP.NE.AND UP0, UPT, UR4, 0x1c, UPT ;  /* 0x0000001c0400788c */ /* 0x000fd2000bf05270 */
[----:B------:R-:W-:Y:S05]  /*3030*/  BRA.U !UP0, `(.L_x_4096) ;  /* 0x0000000108a47547 */ /* 0x000fea000b800000 */
[----:B------:R-:W-:-:S09]  /*3040*/  UISETP.NE.AND UP0, UPT, UR4, 0x1d, UPT ;  /* 0x0000001d0400788c */ /* 0x000fd2000bf05270 */
[----:B------:R-:W-:Y:S05]  /*3050*/  BRA.U !UP0, `(.L_x_4097) ;  /* 0x00000001088c7547 */ /* 0x000fea000b800000 */
[----:B------:R-:W-:-:S09]  /*3060*/  UISETP.NE.AND UP0, UPT, UR4, 0x2c, UPT ;  /* 0x0000002c0400788c */ /* 0x000fd2000bf05270 */
[----:B------:R-:W-:Y:S05]  /*3070*/  BRA.U !UP0, `(.L_x_4098) ;  /* 0x0000000108447547 */ /* 0x000fea000b800000 */
.L_x_4068:
        /* <DEDUP_REMOVED lines=16> */
.L_x_4099:
[----:B------:R-:W-:Y:S05]  /*3180*/  BRA `(.L_x_4069) ;  /* 0x00000000005c7947 */ /* 0x000fea0003800000 */
.L_x_4098:
        /* <DEDUP_REMOVED lines=16> */
.L_x_4097:
[----:B------:R-:W-:-:S06]  /*3290*/  HADD2.F32 R4, -RZ, R0.H0_H0 ;  /* 0x20000000ff047230 */ /* 0x000fcc0000004100 */
[----:B------:R-:W0:Y:S02]  /*32a0*/  F2I.U64.TRUNC R4, R4 ;  /* 0x0000000400047311 */ /* 0x000e24000020d800 */
[----:B0-----:R0:W-:Y:S01]  /*32b0*/  STG.E.64 desc[UR36][R2.64], R4 ;  /* 0x0000000402007986 */ /* 0x0011e2000c101b24 */
[----:B------:R-:W-:Y:S05]  /*32c0*/  BRA `(.L_x_4069) ;  /* 0x00000000000c7947 */ /* 0x000fea0003800000 */
.L_x_4096:
[----:B------:R-:W-:-:S04]  /*32d0*/  HADD2.F32 R0, -RZ, R0.H0_H0 ;  /* 0x20000000ff007230 */ /* 0x000fc80000004100 */
[----:B------:R-:W0:Y:S02]  /*32e0*/  F2I.FTZ.U32.TRUNC.NTZ R5, R0 ;  /* 0x0000000000057305 */ /* 0x000e24000021f000 */
[----:B0-----:R0:W-:Y:S02]  /*32f0*/  STG.E desc[UR36][R2.64], R5 ;  /* 0x0000000502007986 */ /* 0x0011e4000c101924 */
.L_x_4069:
[----:B------:R-:W-:-:S07]  /*3300*/  IADD3 R17, PT, PT, R17, 0x80, RZ ;  /* 0x0000008011117810 */ /* 0x000fce0007ffe0ff */
.L_x_4028:
[----:B------:R-:W-:Y:S05]  /*3310*/  BSYNC.RECONVERGENT B6 ;  /* 0x0000000000067941 */ /* 0x000fea0003800200 */
.L_x_4027:
        /* <DEDUP_REMOVED lines=307> */
.L_x_4102:
        /* <DEDUP_REMOVED lines=18> */
.L_x_4106:
[----:B------:R-:W2:Y:S02]  /*4770*/  LDG.E.U8 R2, desc[UR36][R2.64] ;  /* 0x0000002402027981 */ /* 0x000ea4000c1e1100 */
[----:B--2---:R-:W-:-:S04]  /*4780*/  I2FP.F32.U32 R0, R2 ;  /* 0x0000000200007245 */ /* 0x004fc80000201000 */
[----:B------:R-:W-:Y:S01]  /*4790*/  F2FP.F16.F32.PACK_AB R0, RZ, R0 ;  /* 0x00000000ff00723e */ /* 0x000fe200000000ff */
[----:B------:R-:W-:Y:S06]  /*47a0*/  BRA `(.L_x_4108) ;  /* 0x0000000c007c7947 */ /* 0x000fec0003800000 */
.L_x_4105:
        /* <DEDUP_REMOVED lines=10> */
.L_x_4110:
[----:B------:R-:W2:Y:S02]  /*4850*/  LDG.E R2, desc[UR36][R2.64] ;  /* 0x0000002402027981 */ /* 0x000ea4000c1e1900 */
[----:B--2---:R-:W-:-:S04]  /*4860*/  I2FP.F32.S32 R0, R2 ;  /* 0x0000000200007245 */ /* 0x004fc80000201400 */
[----:B------:R-:W-:Y:S01]  /*4870*/  F2FP.F16.F32.PACK_AB R0, RZ, R0 ;  /* 0x00000000ff00723e */ /* 0x000fe200000000ff */
[----:B------:R-:W-:Y:S06]  /*4880*/  BRA `(.L_x_4108) ;  /* 0x0000000c00447947 */ /* 0x000fec0003800000 */
.L_x_4109:
[----:B------:R-:W2:Y:S02]  /*4890*/  LDG.E.U16 R2, desc[UR36][R2.64] ;  /* 0x0000002402027981 */ /* 0x000ea4000c1e1500 */
[----:B--2---:R-:W0:Y:S02]  /*48a0*/  I2F.S16 R0, R2 ;  /* 0x0000000200007306 */ /* 0x004e240000101400 */
[----:B0-----:R-:W-:Y:S01]  /*48b0*/  F2FP.F16.F32.PACK_AB R0, RZ, R0 ;  /* 0x00000000ff00723e */ /* 0x001fe200000000ff */
[----:B------:R-:W-:Y:S06]  /*48c0*/  BRA `(.L_x_4108) ;  /* 0x0000000c00347947 */ /* 0x000fec0003800000 */
.L_x_4104:
        /* <DEDUP_REMOVED lines=9> */
.L_x_4112:
[----:B------:R1:W5:Y:S01]  /*4960*/  LDG.E.U16 R0, desc[UR36][R2.64] ;  /* 0x0000002402007981 */ /* 0x000362000c1e1500 */
[----:B------:R-:W-:Y:S05]  /*4970*/  BRA `(.L_x_4108) ;  /* 0x0000000c00087947 */ /* 0x000fea0003800000 */
.L_x_4111:
        /* <DEDUP_REMOVED lines=9> */
.L_x_4114:
[----:B------:R0:W5:Y:S01]  /*4a10*/  LDG.E.U16 R0, desc[UR36][R2.64] ;  /* 0x0000002402007981 */ /* 0x000162000c1e1500 */
[----:B------:R-:W-:Y:S05]  /*4a20*/  BRA `(.L_x_4108) ;  /* 0x0000000800dc7947 */ /* 0x000fea0003800000 */
.L_x_4113:
        /* <DEDUP_REMOVED lines=8> */
.L_x_4103:
        /* <DEDUP_REMOVED lines=13> */
.L_x_4117:
        /* <DEDUP_REMOVED lines=8> */
.L_x_4116:
        /* <DEDUP_REMOVED lines=27> */
.L_x_4119:
        /* <DEDUP_REMOVED lines=13> */
.L_x_4118:
[----:B------:R-:W2:Y:S02]  /*4e80*/  LDG.E.U16 R0, desc[UR36][R2.64] ;  /* 0x0000002402007981 */ /* 0x000ea4000c1e1500 */
[----:B--2---:R-:W-:-:S04]  /*4e90*/  SHF.L.U32 R0, R0, 0x10, RZ ;  /* 0x0000001000007819 */ /* 0x004fc800000006ff */
[----:B------:R-:W-:Y:S01]  /*4ea0*/  F2FP.F16.F32.PACK_AB R0, RZ, R0 ;  /* 0x00000000ff00723e */ /* 0x000fe200000000ff */
[----:B------:R-:W-:Y:S06]  /*4eb0*/  BRA `(.L_x_4108) ;  /* 0x0000000400b87947 */ /* 0x000fec0003800000 */
.L_x_4115:
        /* <DEDUP_REMOVED lines=12> */
.L_x_4122:
        /* <DEDUP_REMOVED lines=21> */
.L_x_4126:
[----:B------:R-:W-:Y:S05]  /*50d0*/  BSYNC.RECONVERGENT B1 ;  /* 0x0000000000017941 */ /* 0x000fea0003800200 */
.L_x_4125:
[----:B------:R-:W-:Y:S01]  /*50e0*/  IMAD.SHL.U32 R0, R0, 0x100000, RZ ;  /* 0x0010000000007824 */ /* 0x000fe200078e00ff */
[----:B------:R-:W-:-:S04]  /*50f0*/  LEA R2, R2, 0x3b800000, 0x17 ;  /* 0x3b80000002027811 */ /* 0x000fc800078eb8ff */
[----:B------:R-:W-:-:S07]  /*5100*/  LOP3.LUT R0, R2, R0, R7, 0xfe, !PT ;  /* 0x0000000002007212 */ /* 0x000fce00078efe07 */
.L_x_4124:
[----:B------:R-:W-:Y:S05]  /*5110*/  BSYNC.RECONVERGENT B0 ;  /* 0x0000000000007941 */ /* 0x000fea0003800200 */
.L_x_4123:
[----:B------:R-:W-:Y:S01]  /*5120*/  F2FP.F16.F32.PACK_AB R0, RZ, R0 ;  /* 0x00000000ff00723e */ /* 0x000fe200000000ff */
[----:B------:R-:W-:Y:S06]  /*5130*/  BRA `(.L_x_4108) ;  /* 0x0000000400187947 */ /* 0x000fec0003800000 */
.L_x_4121:
        /* <DEDUP_REMOVED lines=21> */
.L_x_4130:
[----:B------:R-:W-:Y:S05]  /*5290*/  BSYNC.RECONVERGENT B1 ;  /* 0x0000000000017941 */ /* 0x000fea0003800200 */
.L_x_4129:
[----:B------:R-:W-:Y:S01]  /*52a0*/  IMAD.SHL.U32 R0, R0, 0x200000, RZ ;  /* 0x0020000000007824 */ /* 0x000fe200078e00ff */
[----:B------:R-:W-:-:S04]  /*52b0*/  LEA R2, R2, 0x37800000, 0x17 ;  /* 0x3780000002027811 */ /* 0x000fc800078eb8ff */
[----:B------:R-:W-:-:S07]  /*52c0*/  LOP3.LUT R0, R2, R0, R7, 0xfe, !PT ;  /* 0x0000000002007212 */ /* 0x000fce00078efe07 */
.L_x_4128:
[----:B------:R-:W-:Y:S05]  /*52d0*/  BSYNC.RECONVERGENT B0 ;  /* 0x0000000000007941 */ /* 0x000fea0003800200 */
.L_x_4127:
[----:B------:R-:W-:Y:S01]  /*52e0*/  F2FP.F16.F32.PACK_AB R0, RZ, R0 ;  /* 0x00000000ff00723e */ /* 0x000fe200000000ff */
[----:B------:R-:W-:Y:S06]  /*52f0*/  BRA `(.L_x_4108) ;  /* 0x0000000000a87947 */ /* 0x000fec0003800000 */
.L_x_4120:
        /* <DEDUP_REMOVED lines=14> */
.L_x_4134:
[----:B------:R-:W-:Y:S05]  /*53e0*/  BSYNC.RECONVERGENT B0 ;  /* 0x0000000000007941 */ /* 0x000fea0003800200 */
.L_x_4133:
[----:B------:R-:W-:Y:S01]  /*53f0*/  F2FP.F16.F32.PACK_AB R0, RZ, R0 ;  /* 0x00000000ff00723e */ /* 0x000fe200000000ff */
[----:B------:R-:W-:Y:S06]  /*5400*/  BRA `(.L_x_4108) ;  /* 0x0000000000647947 */ /* 0x000fec0003800000 */
.L_x_4107:
        /* <DEDUP_REMOVED lines=16> */
.L_x_4135:
[----:B------:R-:W-:Y:S01]  /*5510*/  PRMT R0, RZ, 0x7610, R0 ;  /* 0x00007610ff007816 */ /* 0x000fe20000000000 */
[----:B------:R-:W-:Y:S06]  /*5520*/  BRA `(.L_x_4108) ;  /* 0x00000000001c7947 */ /* 0x000fec0003800000 */
.L_x_4132:
[----:B------:R-:W2:Y:S02]  /*5530*/  LDG.E.64 R2, desc[UR36][R2.64] ;  /* 0x0000002402027981 */ /* 0x000ea4000c1e1b00 */
[----:B--2---:R-:W0:Y:S02]  /*5540*/  I2F.U64 R0, R2 ;  /* 0x0000000200007312 */ /* 0x004e240000301000 */
[----:B0-----:R-:W-:Y:S01]  /*5550*/  F2FP.F16.F32.PACK_AB R0, RZ, R0 ;  /* 0x00000000ff00723e */ /* 0x001fe200000000ff */
[----:B------:R-:W-:Y:S06]  /*5560*/  BRA `(.L_x_4108) ;  /* 0x00000000000c7947 */ /* 0x000fec0003800000 */
.L_x_4131:
[----:B------:R-:W2:Y:S02]  /*5570*/  LDG.E R2, desc[UR36][R2.64] ;  /* 0x0000002402027981 */ /* 0x000ea4000c1e1900 */
[----:B--2---:R-:W-:-:S04]  /*5580*/  I2FP.F32.U32 R0, R2 ;  /* 0x0000000200007245 */ /* 0x004fc80000201000 */
[----:B------:R-:W-:-:S07]  /*5590*/  F2FP.F16.F32.PACK_AB R0, RZ, R0 ;  /* 0x00000000ff00723e */ /* 0x000fce00000000ff */
.L_x_4108:
        /* <DEDUP_REMOVED lines=28> */
.L_x_4139:
[----:B------:R-:W-:-:S06]  /*5760*/  HADD2.F32 R5, -RZ, R0.H0_H0 ;  /* 0x20000000ff057230 */ /* 0x000fcc0000004100 */
[----:B------:R-:W0:Y:S02]  /*5770*/  F2I.S64.TRUNC R4, R5 ;  /* 0x0000000500047311 */ /* 0x000e24000020d900 */
[----:B0-----:R0:W-:Y:S01]  /*5780*/  STG.E.U8 desc[UR36][R2.64], R4 ;  /* 0x0000000402007986 */ /* 0x0011e2000c101124 */
[----:B------:R-:W-:Y:S05]  /*5790*/  BRA `(.L_x_4141) ;  /* 0x0000000c006c7947 */ /* 0x000fea0003800000 */
.L_x_4138:
        /* <DEDUP_REMOVED lines=10> */
.L_x_4143:
[----:B------:R-:W-:-:S04]  /*5840*/  HADD2.F32 R0, -RZ, R0.H0_H0 ;  /* 0x20000000ff007230 */ /* 0x000fc80000004100 */
[----:B------:R-:W0:Y:S02]  /*5850*/  F2I.FTZ.TRUNC.NTZ R5, R0 ;  /* 0x0000000000057305 */ /* 0x000e24000021f100 */
[----:B0-----:R0:W-:Y:S01]  /*5860*/  STG.E desc[UR36][R2.64], R5 ;  /* 0x0000000502007986 */ /* 0x0011e2000c101924 */
[----:B------:R-:W-:Y:S05]  /*5870*/  BRA `(.L_x_4141) ;  /* 0x0000000c00347947 */ /* 0x000fea0003800000 */
.L_x_4142:
[----:B------:R-:W-:-:S04]  /*5880*/  HADD2.F32 R0, -RZ, R0.H0_H0 ;  /* 0x20000000ff007230 */ /* 0x000fc80000004100 */
[----:B------:R-:W0:Y:S02]  /*5890*/  F2I.FTZ.TRUNC.NTZ R5, R0 ;  /* 0x0000000000057305 */ /* 0x000e24000021f100 */
[----:B0-----:R0:W-:Y:S01]  /*58a0*/  STG.E.U16 desc[UR36][R2.64], R5 ;  /* 0x0000000502007986 */ /* 0x0011e2000c101524 */
[----:B------:R-:W-:Y:S05]  /*58b0*/  BRA `(.L_x_4141) ;  /* 0x0000000c00247947 */ /* 0x000fea0003800000 */
.L_x_4137:
        /* <DEDUP_REMOVED lines=9> */
.L_x_4145:
[----:B------:R0:W-:Y:S01]  /*5950*/  STG.E.U16 desc[UR36][R2.64], R0 ;  /* 0x0000000002007986 */ /* 0x0001e2000c101524 */
[----:B------:R-:W-:Y:S05]  /*5960*/  BRA `(.L_x_4141) ;  /* 0x0000000800f87947 */ /* 0x000fea0003800000 */
.L_x_4144:
[----:B------:R-:W-:-:S09]  /*5970*/  UISETP.NE.AND UP0, UPT, UR4, 0x7, UPT ;  /* 0x000000070400788c */ /* 0x000fd2000bf05270 */
[----:B------:R-:W-:Y:S05]  /*5980*/  BRA.U !UP0, `(.L_x_4146) ;  /* 0x0000000108347547 */ /* 0x000fea000b800000 */
[----:B------:R-:W-:-:S09]  /*5990*/  UISETP.NE.AND UP0, UPT, UR4, 0x8, UPT ;  /* 0x000000080400788c */ /* 0x000fd2000bf05270 */
[----:B------:R-:W-:Y:S05]  /*59a0*/  BRA.U !UP0, `(.L_x_4147) ;  /* 0x0000000108187547 */ /* 0x000fea000b800000 */
[----:B------:R-:W-:-:S09]  /*59b0*/  UISETP.NE.AND UP0, UPT, UR4, 0x9, UPT ;  /* 0x000000090400788c */ /* 0x000fd2000bf05270 */
[----:B------:R-:W-:Y:S05]  /*59c0*/  BRA.U UP0, `(.L_x_4140) ;  /* 0x0000000500fc7547 */ /* 0x000fea000b800000 */
[----:B------:R-:W-:Y:S01]  /*59d0*/  HADD2.F32 R4, -RZ, R0.H0_H0 ;  /* 0x20000000ff047230 */ /* 0x000fe20000004100 */
[----:B------:R-:W-:-:S05]  /*59e0*/  MOV R5, RZ ;  /* 0x000000ff00057202 */ /* 0x000fca0000000f00 */
[----:B------:R0:W-:Y:S01]  /*59f0*/  STG.E.64 desc[UR36][R2.64], R4 ;  /* 0x0000000402007986 */ /* 0x0001e2000c101b24 */
[----:B------:R-:W-:Y:S05]  /*5a00*/  BRA `(.L_x_4141) ;  /* 0x0000000800d07947 */ /* 0x000fea0003800000 */
.L_x_4147:
[----:B------:R-:W-:-:S05]  /*5a10*/  HADD2.F32 R0, -RZ, R0.H0_H0 ;  /* 0x20000000ff007230 */ /* 0x000fca0000004100 */
[----:B------:R-:W-:-:S04]  /*5a20*/  F2FP.F16.F32.PACK_AB R0, RZ, R0 ;  /* 0x00000000ff00723e */ /* 0x000fc800000000ff */
[----:B------:R-:W-:-:S05]  /*5a30*/  PRMT R0, R0, 0x5410, RZ ;  /* 0x0000541000007816 */ /* 0x000fca00000000ff */
[----:B------:R0:W-:Y:S01]  /*5a40*/  STG.E desc[UR36][R2.64], R0 ;  /* 0x0000000002007986 */ /* 0x0001e2000c101924 */
[----:B------:R-:W-:Y:S05]  /*5a50*/  BRA `(.L_x_4141) ;  /* 0x0000000800bc7947 */ /* 0x000fea0003800000 */
.L_x_4146:
[----:B------:R-:W-:-:S05]  /*5a60*/  HADD2.F32 R4, -RZ, R0.H0_H0 ;  /* 0x20000000ff047230 */ /* 0x000fca0000004100 */
[----:B------:R-:W-:-:S06]  /*5a70*/  FMUL.FTZ R4, R4, 1 ;  /* 0x3f80000004047820 */ /* 0x000fcc0000410000 */
[----:B------:R-:W0:Y:S02]  /*5a80*/  F2F.F64.F32 R4, R4 ;  /* 0x0000000400047310 */ /* 0x000e240000201800 */
[----:B0-----:R0:W-:Y:S01]  /*5a90*/  STG.E.64 desc[UR36][R2.64], R4 ;  /* 0x0000000402007986 */ /* 0x0011e2000c101b24 */
[----:B------:R-:W-:Y:S05]  /*5aa0*/  BRA `(.L_x_4141) ;  /* 0x0000000800a87947 */ /* 0x000fea0003800000 */
.L_x_4136:
        /* <DEDUP_REMOVED lines=14> */
.L_x_4151:
        /* <DEDUP_REMOVED lines=18> */
.L_x_4154:
[----:B------:R-:W-:-:S04]  /*5cb0*/  SHF.R.U32.HI R5, RZ, 0x18, R5 ;  /* 0x00000018ff057819 */ /* 0x000fc80000011605 */
[----:B------:R-:W-:-:S07]  /*5cc0*/  LOP3.LUT R0, R0, 0x80, R5, 0xf8, !PT ;  /* 0x0000008000007812 */ /* 0x000fce00078ef805 */
.L_x_4153:
[----:B------:R-:W-:Y:S05]  /*5cd0*/  BSYNC.RECONVERGENT B0 ;  /* 0x0000000000007941 */ /* 0x000fea0003800200 */
.L_x_4152:
[----:B------:R0:W-:Y:S01]  /*5ce0*/  STG.E.U8 desc[UR36][R2.64], R0 ;  /* 0x0000000002007986 */ /* 0x0001e2000c101124 */
[----:B------:R-:W-:Y:S05]  /*5cf0*/  BRA `(.L_x_4141) ;  /* 0x0000000800147947 */ /* 0x000fea0003800000 */
.L_x_4150:
[----:B------:R-:W-:Y:S01]  /*5d00*/  HADD2.F32 R5, -RZ, R0.H0_H0 ;  /* 0x20000000ff057230 */ /* 0x000fe20000004100 */
[----:B------:R-:W-:Y:S01]  /*5d10*/  BSSY.RECONVERGENT B0, `(.L_x_4155) ;  /* 0x0000013000007945 */ /* 0x000fe20003800200 */
[----:B------:R-:W-:-:S03]  /*5d20*/  HFMA2 R0, -RZ, RZ, 0, 7.62939453125e-06 ;  /* 0x00000080ff007431 */ /* 0x000fc600000001ff */
        /* <DEDUP_REMOVED lines=15> */
.L_x_4157:
[----:B------:R-:W-:-:S04]  /*5e20*/  SHF.R.U32.HI R5, RZ, 0x18, R5 ;  /* 0x00000018ff057819 */ /* 0x000fc80000011605 */
[----:B------:R-:W-:-:S07]  /*5e30*/  LOP3.LUT R0, R0, 0x80, R5, 0xf8, !PT ;  /* 0x0000008000007812 */ /* 0x000fce00078ef805 */
.L_x_4156:
[----:B------:R-:W-:Y:S05]  /*5e40*/  BSYNC.RECONVERGENT B0 ;  /* 0x0000000000007941 */ /* 0x000fea0003800200 */
.L_x_4155:
[----:B------:R0:W-:Y:S01]  /*5e50*/  STG.E.U8 desc[UR36][R2.64], R0 ;  /* 0x0000000002007986 */ /* 0x0001e2000c101124 */
[----:B------:R-:W-:Y:S05]  /*5e60*/  BRA `(.L_x_4141) ;  /* 0x0000000400b87947 */ /* 0x000fea0003800000 */
.L_x_4149:
[----:B------:R-:W-:-:S09]  /*5e70*/  UISETP.NE.AND UP0, UPT, UR4, 0x1c, UPT ;  /* 0x0000001c0400788c */ /* 0x000fd2000bf05270 */
[----:B------:R-:W-:Y:S05]  /*5e80*/  BRA.U !UP0, `(.L_x_4158) ;  /* 0x0000000108607547 */ /* 0x000fea000b800000 */
[----:B------:R-:W-:-:S09]  /*5e90*/  UISETP.NE.AND UP0, UPT, UR4, 0x1d, UPT ;  /* 0x0000001d0400788c */ /* 0x000fd2000bf05270 */
[----:B------:R-:W-:Y:S05]  /*5ea0*/  BRA.U !UP0, `(.L_x_4159) ;  /* 0x0000000108487547 */ /* 0x000fea000b800000 */
[----:B------:R-:W-:-:S09]  /*5eb0*/  UISETP.NE.AND UP0, UPT, UR4, 0x2c, UPT ;  /* 0x0000002c0400788c */ /* 0x000fd2000bf05270 */
[----:B------:R-:W-:Y:S05]  /*5ec0*/  BRA.U UP0, `(.L_x_4140) ;  /* 0x0000000100bc7547 */ /* 0x000fea000b800000 */
        /* <DEDUP_REMOVED lines=16> */
.L_x_4159:
[----:B------:R-:W-:-:S06]  /*5fd0*/  HADD2.F32 R4, -RZ, R0.H0_H0 ;  /* 0x20000000ff047230 */ /* 0x000fcc0000004100 */
[----:B------:R-:W0:Y:S02]  /*5fe0*/  F2I.U64.TRUNC R4, R4 ;  /* 0x0000000400047311 */ /* 0x000e24000020d800 */
[----:B0-----:R0:W-:Y:S01]  /*5ff0*/  STG.E.64 desc[UR36][R2.64], R4 ;  /* 0x0000000402007986 */ /* 0x0011e2000c101b24 */
[----:B------:R-:W-:Y:S05]  /*6000*/  BRA `(.L_x_4141) ;  /* 0x0000000400507947 */ /* 0x000fea0003800000 */
.L_x_4158:
[----:B------:R-:W-:-:S04]  /*6010*/  HADD2.F32 R0, -RZ, R0.H0_H0 ;  /* 0x20000000ff007230 */ /* 0x000fc80000004100 */
[----:B------:R-:W0:Y:S02]  /*6020*/  F2I.FTZ.U32.TRUNC.NTZ R5, R0 ;  /* 0x0000000000057305 */ /* 0x000e24000021f000 */
[----:B0-----:R0:W-:Y:S01]  /*6030*/  STG.E desc[UR36][R2.64], R5 ;  /* 0x0000000502007986 */ /* 0x0011e2000c101924 */
[----:B------:R-:W-:Y:S05]  /*6040*/  BRA `(.L_x_4141) ;  /* 0x0000000400407947 */ /* 0x000fea0003800000 */
.L_x_4148:
        /* <DEDUP_REMOVED lines=11> */
.L_x_4161:
[----:B------:R-:W-:Y:S01]  /*6100*/  HADD2.F32 R0, -RZ, R0.H0_H0 ;  /* 0x20000000ff007230 */ /* 0x000fe20000004100 */
[----:B------:R-:W-:-:S04]  /*6110*/  CS2R R6, SRZ ;  /* 0x0000000000067805 */ /* 0x000fc8000001ff00 */
[----:B------:R-:W-:-:S04]  /*6120*/  FMUL.FTZ R0, R0, 1 ;  /* 0x3f80000000007820 */ /* 0x000fc80000410000 */
[----:B------:R-:W0:Y:S02]  /*6130*/  F2F.F64.F32 R4, R0 ;  /* 0x0000000000047310 */ /* 0x000e240000201800 */
[----:B0-----:R4:W-:Y:S01]  /*6140*/  STG.E.128 desc[UR36][R2.64], R4 ;  /* 0x0000000402007986 */ /* 0x0019e2000c101d24 */
[----:B------:R-:W-:Y:S05]  /*6150*/  BRA `(.L_x_4141) ;  /* 0x0000000000fc7947 */ /* 0x000fea0003800000 */
.L_x_4160:
[----:B------:R-:W-:-:S09]  /*6160*/  UISETP.NE.AND UP0, UPT, UR4, 0xf, UPT ;  /* 0x0000000f0400788c */ /* 0x000fd2000bf05270 */
[----:B------:R-:W-:Y:S05]  /*6170*/  BRA.U !UP0, `(.L_x_4162) ;  /* 0x0000000108e87547 */ /* 0x000fea000b800000 */
[----:B------:R-:W-:-:S09]  /*6180*/  UISETP.NE.AND UP0, UPT, UR4, 0x17, UPT ;  /* 0x000000170400788c */ /* 0x000fd2000bf05270 */
[----:B------:R-:W-:Y:S05]  /*6190*/  BRA.U !UP0, `(.L_x_4163) ;  /* 0x0000000108907547 */ /* 0x000fea000b800000 */
[----:B------:R-:W-:-:S09]  /*61a0*/  UISETP.NE.AND UP0, UPT, UR4, 0x18, UPT ;  /* 0x000000180400788c */ /* 0x000fd2000bf05270 */
[----:B------:R-:W-:Y:S05]  /*61b0*/  BRA.U !UP0, `(.L_x_4164) ;  /* 0x0000000108447547 */ /* 0x000fea000b800000 */
.L_x_4140:
        /* <DEDUP_REMOVED lines=16> */
.L_x_4165:
[----:B------:R-:W-:Y:S05]  /*62c0*/  BRA `(.L_x_4141) ;  /* 0x0000000000a07947 */ /* 0x000fea0003800000 */
.L_x_4164:
[----:B------:R-:W-:Y:S01]  /*62d0*/  HADD2.F32 R7, -RZ, R0.H0_H0 ;  /* 0x20000000ff077230 */ /* 0x000fe20000004100 */
[----:B------:R-:W-:Y:S01]  /*62e0*/  BSSY.RECONVERGENT B0, `(.L_x_4166) ;  /* 0x000000c000007945 */ /* 0x000fe20003800200 */
[----:B------:R-:W-:-:S03]  /*62f0*/  MOV R0, 0x7f ;  /* 0x0000007f00007802 */ /* 0x000fc60000000f00 */
        /* <DEDUP_REMOVED lines=10> */
.L_x_4167:
[----:B------:R-:W-:Y:S05]  /*63a0*/  BSYNC.RECONVERGENT B0 ;  /* 0x0000000000007941 */ /* 0x000fea0003800200 */
.L_x_4166:
[----:B------:R-:W-:-:S05]  /*63b0*/  LOP3.LUT R5, R0, 0x80, R5, 0xf8, !PT ;  /* 0x0000008000057812 */ /* 0x000fca00078ef805 */
[----:B------:R2:W-:Y:S01]  /*63c0*/  STG.E.U8 desc[UR36][R2.64], R5 ;  /* 0x0000000502007986 */ /* 0x0005e2000c101124 */
[----:B------:R-:W-:Y:S05]  /*63d0*/  BRA `(.L_x_4141) ;  /* 0x00000000005c7947 */ /* 0x000fea0003800000 */
.L_x_4163:
        /* <DEDUP_REMOVED lines=12> */
.L_x_4169:
[----:B------:R-:W-:Y:S01]  /*64a0*/  IMAD.MOV.U32 R0, RZ, RZ, 0x7f ;  /* 0x0000007fff007424 */ /* 0x000fe200078e00ff */
[----:B------:R-:W-:-:S04]  /*64b0*/  ISETP.GT.U32.AND P0, PT, R4, 0x7f800000, PT ;  /* 0x7f8000000400780c */ /* 0x000fc80003f04070 */
[----:B------:R-:W-:-:S09]  /*64c0*/  SEL R0, R0, 0x7c, P0 ;  /* 0x0000007c00007807 */ /* 0x000fd20000000000 */
.L_x_4170:
[----:B------:R-:W-:Y:S05]  /*64d0*/  BSYNC.RECONVERGENT B0 ;  /* 0x0000000000007941 */ /* 0x000fea0003800200 */
.L_x_4168:
[----:B------:R-:W-:-:S04]  /*64e0*/  SHF.R.U32.HI R5, RZ, 0x18, R5 ;  /* 0x00000018ff057819 */ /* 0x000fc80000011605 */
[----:B------:R-:W-:-:S05]  /*64f0*/  LOP3.LUT R5, R0, 0x80, R5, 0xf8, !PT ;  /* 0x0000008000057812 */ /* 0x000fca00078ef805 */
[----:B------:R1:W-:Y:S01]  /*6500*/  STG.E.U8 desc[UR36][R2.64], R5 ;  /* 0x0000000502007986 */ /* 0x0003e2000c101124 */
[----:B------:R-:W-:Y:S05]  /*6510*/  BRA `(.L_x_4141) ;  /* 0x00000000000c7947 */ /* 0x000fea0003800000 */
.L_x_4162:
[----:B------:R-:W-:-:S05]  /*6520*/  HADD2.F32 R0, -RZ, R0.H0_H0 ;  /* 0x20000000ff007230 */ /* 0x000fca0000004100 */
[----:B------:R-:W-:-:S05]  /*6530*/  F2FP.BF16.F32.PACK_AB R0, RZ, R0 ;  /* 0x00000000ff00723e */ /* 0x000fca00000010ff */
[----:B------:R0:W-:Y:S02]  /*6540*/  STG.E.U16 desc[UR36][R2.64], R0 ;  /* 0x0000000002007986 */ /* 0x0001e4000c101524 */
.L_x_4141:
[----:B------:R-:W-:-:S07]  /*6550*/  VIADD R17, R17, 0x80 ;  /* 0x0000008011117836 */ /* 0x000fce0000000000 */
.L_x_4101:
[----:B------:R-:W-:Y:S05]  /*6560*/  BSYNC.RECONVERGENT B6 ;  /* 0x0000000000067941 */ /* 0x000fea0003800200 */
.L_x_4100:
[----:B------:R-:W5:Y:S01]  /*6570*/  LDCU UR4, c[0x0][0x380] ;  /* 0x00007000ff0477ac */ /* 0x000f620008000800 */
[----:B------:R-:W-:Y:S01]  /*6580*/  BSSY.RECONVERGENT B6, `(.L_x_4171) ;  /* 0x0000323000067945 */ /* 0x000fe20003800200 */
[----:B-----5:R-:W-:-:S13]  /*6590*/  ISETP.GE.AND P0, PT, R17, UR4, PT ;  /* 0x0000000411007c0c */ /* 0x020fda000bf06270 */
[----:B------:R-:W-:Y:S05]  /*65a0*/  @P0 BRA `(.L_x_4172) ;  /* 0x0000003000800947 */ /* 0x000fea0003800000 */
[----:B------:R-:W5:Y:S01]  /*65b0*/  LDCU UR4, c[0x0][0x388] ;  /* 0x00007100ff0477ac */ /* 0x000f620008000800 */
[----:B0-----:R-:W-:Y:S02]  /*65c0*/  HFMA2 R0, -RZ, RZ, 0, 0 ;  /* 0x00000000ff007431 */ /* 0x001fe400000001ff */
        /* <DEDUP_REMOVED lines=301> */
.L_x_4173:
        /* <DEDUP_REMOVED lines=18> */
.L_x_4177:
[----:B------:R-:W2:Y:S02]  /*79c0*/  LDG.E.U8 R2, desc[UR36][R2.64] ;  /* 0x0000002402027981 */ /* 0x000ea4000c1e1100 */
[----:B--2---:R-:W-:-:S04]  /*79d0*/  I2FP.F32.U32 R0, R2 ;  /* 0x0000000200007245 */ /* 0x004fc80000201000 */
[----:B------:R-:W-:Y:S01]  /*79e0*/  F2FP.F16.F32.PACK_AB R0, RZ, R0 ;  /* 0x00000000ff00723e */ /* 0x000fe200000000ff */
[----:B------:R-:W-:Y:S06]  /*79f0*/  BRA `(.L_x_4179) ;  /* 0x0000000c007c7947 */ /* 0x000fec0003800000 */
.L_x_4176:
        /* <DEDUP_REMOVED lines=10> */
.L_x_4181:
[----:B------:R-:W2:Y:S02]  /*7aa0*/  LDG.E R2, desc[UR36][R2.64] ;  /* 0x0000002402027981 */ /* 0x000ea4000c1e1900 */
[----:B--2---:R-:W-:-:S04]  /*7ab0*/  I2FP.F32.S32 R0, R2 ;  /* 0x0000000200007245 */ /* 0x004fc80000201400 */
[----:B------:R-:W-:Y:S01]  /*7ac0*/  F2FP.F16.F32.PACK_AB R0, RZ, R0 ;  /* 0x00000000ff00723e */ /* 0x000fe200000000ff */
[----:B------:R-:W-:Y:S06]  /*7ad0*/  BRA `(.L_x_4179) ;  /* 0x0000000c00447947 */ /* 0x000fec0003800000 */
.L_x_4180:
[----:B------:R-:W2:Y:S02]  /*7ae0*/  LDG.E.U16 R2, desc[UR36][R2.64] ;  /* 0x0000002402027981 */ /* 0x000ea4000c1e1500 */
[----:B--2---:R-:W0:Y:S02]  /*7af0*/  I2F.S16 R0, R2 ;  /* 0x0000000200007306 */ /* 0x004e240000101400 */
[----:B0-----:R-:W-:Y:S01]  /*7b00*/  F2FP.F16.F32.PACK_AB R0, RZ, R0 ;  /* 0x00000000ff00723e */ /* 0x001fe200000000ff */
[----:B------:R-:W-:Y:S06]  /*7b10*/  BRA `(.L_x_4179) ;  /* 0x0000000c00347947 */ /* 0x000fec0003800000 */
.L_x_4175:
        /* <DEDUP_REMOVED lines=9> */
.L_x_4183:
[----:B------:R1:W5:Y:S01]  /*7bb0*/  LDG.E.U16 R0, desc[UR36][R2.64] ;  /* 0x0000002402007981 */ /* 0x000362000c1e1500 */
[----:B------:R-:W-:Y:S05]  /*7bc0*/  BRA `(.L_x_4179) ;  /* 0x0000000c00087947 */ /* 0x000fea0003800000 */
.L_x_4182:
        /* <DEDUP_REMOVED lines=9> */
.L_x_4185:
[----:B------:R0:W5:Y:S01]  /*7c60*/  LDG.E.U16 R0, desc[UR36][R2.64] ;  /* 0x0000002402007981 */ /* 0x000162000c1e1500 */
[----:B------:R-:W-:Y:S05]  /*7c70*/  BRA `(.L_x_4179) ;  /* 0x0000000800dc7947 */ /* 0x000fea0003800000 */
.L_x_4184:
        /* <DEDUP_REMOVED lines=8> */
.L_x_4174:
        /* <DEDUP_REMOVED lines=13> */
.L_x_4188:
        /* <DEDUP_REMOVED lines=8> */
.L_x_4187:
        /* <DEDUP_REMOVED lines=27> */
.L_x_4190:
        /* <DEDUP_REMOVED lines=13> */
.L_x_4189:
[----:B------:R-:W2:Y:S02]  /*80d0*/  LDG.E.U16 R0, desc[UR36][R2.64] ;  /* 0x0000002402007981 */ /* 0x000ea4000c1e1500 */
[----:B--2---:R-:W-:-:S05]  /*80e0*/  IMAD.U32 R0, R0, 0x10000, RZ ;  /* 0x0001000000007824 */ /* 0x004fca00078e00ff */
[----:B------:R-:W-:Y:S01]  /*80f0*/  F2FP.F16.F32.PACK_AB R0, RZ, R0 ;  /* 0x00000000ff00723e */ /* 0x000fe200000000ff */
[----:B------:R-:W-:Y:S06]  /*8100*/  BRA `(.L_x_4179) ;  /* 0x0000000400b87947 */ /* 0x000fec0003800000 */
.L_x_4186:
        /* <DEDUP_REMOVED lines=12> */
.L_x_4193:
        /* <DEDUP_REMOVED lines=21> */
.L_x_4197:
[----:B------:R-:W-:Y:S05]  /*8320*/  BSYNC.RECONVERGENT B1 ;  /* 0x0000000000017941 */ /* 0x000fea0003800200 */
.L_x_4196:
[----:B------:R-:W-:Y:S01]  /*8330*/  IMAD.SHL.U32 R0, R0, 0x100000, RZ ;  /* 0x0010000000007824 */ /* 0x000fe200078e00ff */
[----:B------:R-:W-:-:S04]  /*8340*/  LEA R2, R2, 0x3b800000, 0x17 ;  /* 0x3b80000002027811 */ /* 0x000fc800078eb8ff */
[----:B------:R-:W-:-:S07]  /*8350*/  LOP3.LUT R0, R2, R0, R7, 0xfe, !PT ;  /* 0x0000000002007212 */ /* 0x000fce00078efe07 */
.L_x_4195:
[----:B------:R-:W-:Y:S05]  /*8360*/  BSYNC.RECONVERGENT B0 ;  /* 0x0000000000007941 */ /* 0x000fea0003800200 */
.L_x_4194:
[----:B------:R-:W-:Y:S01]  /*8370*/  F2FP.F16.F32.PACK_AB R0, RZ, R0 ;  /* 0x00000000ff00723e */ /* 0x000fe200000000ff */
[----:B------:R-:W-:Y:S06]  /*8380*/  BRA `(.L_x_4179) ;  /* 0x0000000400187947 */ /* 0x000fec0003800000 */
.L_x_4192:
        /* <DEDUP_REMOVED lines=21> */
.L_x_4201:
[----:B------:R-:W-:Y:S05]  /*84e0*/  BSYNC.RECONVERGENT B1 ;  /* 0x0000000000017941 */ /* 0x000fea0003800200 */
.L_x_4200:
[----:B------:R-:W-:Y:S02]  /*84f0*/  SHF.L.U32 R0, R0, 0x15, RZ ;  /* 0x0000001500007819 */ /* 0x000fe400000006ff */
[----:B------:R-:W-:-:S04]  /*8500*/  LEA R2, R2, 0x37800000, 0x17 ;  /* 0x3780000002027811 */ /* 0x000fc800078eb8ff */
[----:B------:R-:W-:-:S07]  /*8510*/  LOP3.LUT R0, R2, R0, R7, 0xfe, !PT ;  /* 0x0000000002007212 */ /* 0x000fce00078efe07 */
.L_x_4199:
[----:B------:R-:W-:Y:S05]  /*8520*/  BSYNC.RECONVERGENT B0 ;  /* 0x0000000000007941 */ /* 0x000fea0003800200 */
.L_x_4198:
[----:B------:R-:W-:Y:S01]  /*8530*/  F2FP.F16.F32.PACK_AB R0, RZ, R0 ;  /* 0x00000000ff00723e */ /* 0x000fe200000000ff */
[----:B------:R-:W-:Y:S06]  /*8540*/  BRA `(.L_x_4179) ;  /* 0x0000000000a87947 */ /* 0x000fec0003800000 */
.L_x_4191:
        /* <DEDUP_REMOVED lines=14> */
.L_x_4205:
[----:B------:R-:W-:Y:S05]  /*8630*/  BSYNC.RECONVERGENT B0 ;  /* 0x0000000000007941 */ /* 0x000fea0003800200 */
.L_x_4204:
[----:B------:R-:W-:Y:S01]  /*8640*/  F2FP.F16.F32.PACK_AB R0, RZ, R0 ;  /* 0x00000000ff00723e */ /* 0x000fe200000000ff */
[----:B------:R-:W-:Y:S06]  /*8650*/  BRA `(.L_x_4179) ;  /* 0x0000000000647947 */ /* 0x000fec0003800000 */
.L_x_4178:
        /* <DEDUP_REMOVED lines=16> */
.L_x_4206:
[----:B------:R-:W-:Y:S01]  /*8760*/  PRMT R0, RZ, 0x7610, R0 ;  /* 0x00007610ff007816 */ /* 0x000fe20000000000 */
[----:B------:R-:W-:Y:S06]  /*8770*/  BRA `(.L_x_4179) ;  /* 0x00000000001c7947 */ /* 0x000fec0003800000 */
.L_x_4203:
[----:B------:R-:W2:Y:S02]  /*8780*/  LDG.E.64 R2, desc[UR36][R2.64] ;  /* 0x0000002402027981 */ /* 0x000ea4000c1e1b00 */
[----:B--2---:R-:W0:Y:S02]  /*8790*/  I2F.U64 R0, R2 ;  /* 0x0000000200007312 */ /* 0x004e240000301000 */
[----:B0-----:R-:W-:Y:S01]  /*87a0*/  F2FP.F16.F32.PACK_AB R0, RZ, R0 ;  /* 0x00000000ff00723e */ /* 0x001fe200000000ff */
[----:B------:R-:W-:Y:S06]  /*87b0*/  BRA `(.L_x_4179) ;  /* 0x00000000000c7947 */ /* 0x000fec0003800000 */
.L_x_4202:
[----:B------:R-:W2:Y:S02]  /*87c0*/  LDG.E R2, desc[UR36][R2.64] ;  /* 0x0000002402027981 */ /* 0x000ea4000c1e1900 */
[----:B--2---:R-:W-:-:S04]  /*87d0*/  I2FP.F32.U32 R0, R2 ;  /* 0x0000000200007245 */ /* 0x004fc80000201000 */
[----:B------:R-:W-:-:S07]  /*87e0*/  F2FP.F16.F32.PACK_AB R0, RZ, R0 ;  /* 0x00000000ff00723e */ /* 0x000fce00000000ff */
.L_x_4179:
        /* <DEDUP_REMOVED lines=28> */
.L_x_4210:
[----:B------:R-:W-:-:S06]  /*89b0*/  HADD2.F32 R5, -RZ, R0.H0_H0 ;  /* 0x20000000ff057230 */ /* 0x000fcc0000004100 */
[----:B------:R-:W0:Y:S02]  /*89c0*/  F2I.S64.TRUNC R4, R5 ;  /* 0x0000000500047311 */ /* 0x000e24000020d900 */
[----:B0-----:R4:W-:Y:S01]  /*89d0*/  STG.E.U8 desc[UR36][R2.64], R4 ;  /* 0x0000000402007986 */ /* 0x0019e2000c101124 */
[----:B------:R-:W-:Y:S05]  /*89e0*/  BRA `(.L_x_4212) ;  /* 0x0000000c006c7947 */ /* 0x000fea0003800000 */
.L_x_4209:
        /* <DEDUP_REMOVED lines=10> */
.L_x_4214:
[----:B------:R-:W-:-:S04]  /*8a90*/  HADD2.F32 R0, -RZ, R0.H0_H0 ;  /* 0x20000000ff007230 */ /* 0x000fc80000004100 */
[----:B------:R-:W0:Y:S02]  /*8aa0*/  F2I.FTZ.TRUNC.NTZ R5, R0 ;  /* 0x0000000000057305 */ /* 0x000e24000021f100 */
[----:B0-----:R2:W-:Y:S01]  /*8ab0*/  STG.E desc[UR36][R2.64], R5 ;  /* 0x0000000502007986 */ /* 0x0015e2000c101924 */
[----:B------:R-:W-:Y:S05]  /*8ac0*/  BRA `(.L_x_4212) ;  /* 0x0000000c00347947 */ /* 0x000fea0003800000 */
.L_x_4213:
[----:B------:R-:W-:-:S04]  /*8ad0*/  HADD2.F32 R0, -RZ, R0.H0_H0 ;  /* 0x20000000ff007230 */ /* 0x000fc80000004100 */
[----:B------:R-:W0:Y:S02]  /*8ae0*/  F2I.FTZ.TRUNC.NTZ R5, R0 ;  /* 0x0000000000057305 */ /* 0x000e24000021f100 */
[----:B0-----:R0:W-:Y:S01]  /*8af0*/  STG.E.U16 desc[UR36][R2.64], R5 ;  /* 0x0000000502007986 */ /* 0x0011e2000c101524 */
[----:B------:R-:W-:Y:S05]  /*8b00*/  BRA `(.L_x_4212) ;  /* 0x0000000c00247947 */ /* 0x000fea0003800000 */
.L_x_4208:
        /* <DEDUP_REMOVED lines=9> */
.L_x_4216:
[----:B------:R0:W-:Y:S01]  /*8ba0*/  STG.E.U16 desc[UR36][R2.64], R0 ;  /* 0x0000000002007986 */ /* 0x0001e2000c101524 */
[----:B------:R-:W-:Y:S05]  /*8bb0*/  BRA `(.L_x_4212) ;  /* 0x0000000800f87947 */ /* 0x000fea0003800000 */
.L_x_4215:
        /* <DEDUP_REMOVED lines=10> */
.L_x_4218:
[----:B------:R-:W-:-:S05]  /*8c60*/  HADD2.F32 R0, -RZ, R0.H0_H0 ;  /* 0x20000000ff007230 */ /* 0x000fca0000004100 */
[----:B------:R-:W-:-:S04]  /*8c70*/  F2FP.F16.F32.PACK_AB R0, RZ, R0 ;  /* 0x00000000ff00723e */ /* 0x000fc800000000ff */
[----:B------:R-:W-:-:S05]  /*8c80*/  PRMT R0, R0, 0x5410, RZ ;  /* 0x0000541000007816 */ /* 0x000fca00000000ff */
[----:B------:R0:W-:Y:S01]  /*8c90*/  STG.E desc[UR36][R2.64], R0 ;  /* 0x0000000002007986 */ /* 0x0001e2000c101924 */
[----:B------:R-:W-:Y:S05]  /*8ca0*/  BRA `(.L_x_4212) ;  /* 0x0000000800bc7947 */ /* 0x000fea0003800000 */
.L_x_4217:
[----:B------:R-:W-:-:S05]  /*8cb0*/  HADD2.F32 R4, -RZ, R0.H0_H0 ;  /* 0x20000000ff047230 */ /* 0x000fca0000004100 */
[----:B------:R-:W-:-:S06]  /*8cc0*/  FMUL.FTZ R4, R4, 1 ;  /* 0x3f80000004047820 */ /* 0x000fcc0000410000 */
[----:B------:R-:W0:Y:S02]  /*8cd0*/  F2F.F64.F32 R4, R4 ;  /* 0x0000000400047310 */ /* 0x000e240000201800 */
[----:B0-----:R0:W-:Y:S01]  /*8ce0*/  STG.E.64 desc[UR36][R2.64], R4 ;  /* 0x0000000402007986 */ /* 0x0011e2000c101b24 */
[----:B------:R-:W-:Y:S05]  /*8cf0*/  BRA `(.L_x_4212) ;  /* 0x0000000800a87947 */ /* 0x000fea0003800000 */
.L_x_4207:
        /* <DEDUP_REMOVED lines=14> */
.L_x_4222:
        /* <DEDUP_REMOVED lines=18> */
.L_x_4225:
[----:B------:R-:W-:-:S04]  /*8f00*/  SHF.R.U32.HI R5, RZ, 0x18, R5 ;  /* 0x00000018ff057819 */ /* 0x000fc80000011605 */
[----:B------:R-:W-:-:S07]  /*8f10*/  LOP3.LUT R0, R0, 0x80, R5, 0xf8, !PT ;  /* 0x0000008000007812 */ /* 0x000fce00078ef805 */
.L_x_4224:
[----:B------:R-:W-:Y:S05]  /*8f20*/  BSYNC.RECONVERGENT B0 ;  /* 0x0000000000007941 */ /* 0x000fea0003800200 */
.L_x_4223:
[----:B------:R0:W-:Y:S01]  /*8f30*/  STG.E.U8 desc[UR36][R2.64], R0 ;  /* 0x0000000002007986 */ /* 0x0001e2000c101124 */
[----:B------:R-:W-:Y:S05]  /*8f40*/  BRA `(.L_x_4212) ;  /* 0x0000000800147947 */ /* 0x000fea0003800000 */
.L_x_4221:
        /* <DEDUP_REMOVED lines=18> */
.L_x_4228:
[----:B------:R-:W-:-:S04]  /*9070*/  SHF.R.U32.HI R5, RZ, 0x18, R5 ;  /* 0x00000018ff057819 */ /* 0x000fc80000011605 */
[----:B------:R-:W-:-:S07]  /*9080*/  LOP3.LUT R0, R0, 0x80, R5, 0xf8, !PT ;  /* 0x0000008000007812 */ /* 0x000fce00078ef805 */
.L_x_4227:
[----:B------:R-:W-:Y:S05]  /*9090*/  BSYNC.RECONVERGENT B0 ;  /* 0x0000000000007941 */ /* 0x000fea0003800200 */
.L_x_4226:
[----:B------:R0:W-:Y:S01]  /*90a0*/  STG.E.U8 desc[UR36][R2.64], R0 ;  /* 0x0000000002007986 */ /* 0x0001e2000c101124 */
[----:B------:R-:W-:Y:S05]  /*90b0*/  BRA `(.L_x_4212) ;  /* 0x0000000400b87947 */ /* 0x000fea0003800000 */
.L_x_4220:
        /* <DEDUP_REMOVED lines=22> */
.L_x_4230:
[----:B------:R-:W-:-:S06]  /*9220*/  HADD2.F32 R4, -RZ, R0.H0_H0 ;  /* 0x20000000ff047230 */ /* 0x000fcc0000004100 */
[----:B------:R-:W0:Y:S02]  /*9230*/  F2I.U64.TRUNC R4, R4 ;  /* 0x0000000400047311 */ /* 0x000e24000020d800 */
[----:B0-----:R0:W-:Y:S01]  /*9240*/  STG.E.64 desc[UR36][R2.64], R4 ;  /* 0x0000000402007986 */ /* 0x0011e2000c101b24 */
[----:B------:R-:W-:Y:S05]  /*9250*/  BRA `(.L_x_4212) ;  /* 0x0000000400507947 */ /* 0x000fea0003800000 */
.L_x_4229:
[----:B------:R-:W-:-:S04]  /*9260*/  HADD2.F32 R0, -RZ, R0.H0_H0 ;  /* 0x20000000ff007230 */ /* 0x000fc80000004100 */
[----:B------:R-:W0:Y:S02]  /*9270*/  F2I.FTZ.U32.TRUNC.NTZ R5, R0 ;  /* 0x0000000000057305 */ /* 0x000e24000021f000 */
[----:B0-----:R0:W-:Y:S01]  /*9280*/  STG.E desc[UR36][R2.64], R5 ;  /* 0x0000000502007986 */ /* 0x0011e2000c101924 */
[----:B------:R-:W-:Y:S05]  /*9290*/  BRA `(.L_x_4212) ;  /* 0x0000000400407947 */ /* 0x000fea0003800000 */
.L_x_4219:
        /* <DEDUP_REMOVED lines=11> */
.L_x_4232:
[----:B------:R-:W-:Y:S01]  /*9350*/  HADD2.F32 R0, -RZ, R0.H0_H0 ;  /* 0x20000000ff007230 */ /* 0x000fe20000004100 */
[----:B------:R-:W-:-:S04]  /*9360*/  CS2R R6, SRZ ;  /* 0x0000000000067805 */ /* 0x000fc8000001ff00 */
[----:B------:R-:W-:-:S04]  /*9370*/  FMUL.FTZ R0, R0, 1 ;  /* 0x3f80000000007820 */ /* 0x000fc80000410000 */
[----:B------:R-:W0:Y:S02]  /*9380*/  F2F.F64.F32 R4, R0 ;  /* 0x0000000000047310 */ /* 0x000e240000201800 */
[----:B0-----:R0:W-:Y:S01]  /*9390*/  STG.E.128 desc[UR36][R2.64], R4 ;  /* 0x0000000402007986 */ /* 0x0011e2000c101d24 */
[----:B------:R-:W-:Y:S05]  /*93a0*/  BRA `(.L_x_4212) ;  /* 0x0000000000fc7947 */ /* 0x000fea0003800000 */
.L_x_4231:
[----:B------:R-:W-:-:S09]  /*93b0*/  UISETP.NE.AND UP0, UPT, UR4, 0xf, UPT ;  /* 0x0000000f0400788c */ /* 0x000fd2000bf05270 */
[----:B------:R-:W-:Y:S05]  /*93c0*/  BRA.U !UP0, `(.L_x_4233) ;  /* 0x0000000108e87547 */ /* 0x000fea000b800000 */
[----:B------:R-:W-:-:S09]  /*93d0*/  UISETP.NE.AND UP0, UPT, UR4, 0x17, UPT ;  /* 0x000000170400788c */ /* 0x000fd2000bf05270 */
[----:B------:R-:W-:Y:S05]  /*93e0*/  BRA.U !UP0, `(.L_x_4234) ;  /* 0x0000000108907547 */ /* 0x000fea000b800000 */
[----:B------:R-:W-:-:S09]  /*93f0*/  UISETP.NE.AND UP0, UPT, UR4, 0x18, UPT ;  /* 0x000000180400788c */ /* 0x000fd2000bf05270 */
[----:B------:R-:W-:Y:S05]  /*9400*/  BRA.U !UP0, `(.L_x_4235) ;  /* 0x0000000108447547 */ /* 0x000fea000b800000 */
.L_x_4211:
        /* <DEDUP_REMOVED lines=16> */
.L_x_4236:
[----:B------:R-:W-:Y:S05]  /*9510*/  BRA `(.L_x_4212) ;  /* 0x0000000000a07947 */ /* 0x000fea0003800000 */
.L_x_4235:
        /* <DEDUP_REMOVED lines=13> */
.L_x_4238:
[----:B------:R-:W-:Y:S05]  /*95f0*/  BSYNC.RECONVERGENT B0 ;  /* 0x0000000000007941 */ /* 0x000fea0003800200 */
.L_x_4237:
[----:B------:R-:W-:-:S05]  /*9600*/  LOP3.LUT R5, R0, 0x80, R5, 0xf8, !PT ;  /* 0x0000008000057812 */ /* 0x000fca00078ef805 */
[----:B------:R0:W-:Y:S01]  /*9610*/  STG.E.U8 desc[UR36][R2.64], R5 ;  /* 0x0000000502007986 */ /* 0x0001e2000c101124 */
[----:B------:R-:W-:Y:S05]  /*9620*/  BRA `(.L_x_4212) ;  /* 0x00000000005c7947 */ /* 0x000fea0003800000 */
.L_x_4234:
        /* <DEDUP_REMOVED lines=12> */
.L_x_4240:
[----:B------:R-:W-:Y:S02]  /*96f0*/  ISETP.GT.U32.AND P0, PT, R4, 0x7f800000, PT ;  /* 0x7f8000000400780c */ /* 0x000fe40003f04070 */
[----:B------:R-:W-:-:S04]  /*9700*/  MOV R0, 0x7f ;  /* 0x0000007f00007802 */ /* 0x000fc80000000f00 */
[----:B------:R-:W-:-:S07]  /*9710*/  SEL R0, R0, 0x7c, P0 ;  /* 0x0000007c00007807 */ /* 0x000fce0000000000 */
.L_x_4241:
[----:B------:R-:W-:Y:S05]  /*9720*/  BSYNC.RECONVERGENT B0 ;  /* 0x0000000000007941 */ /* 0x000fea0003800200 */
.L_x_4239:
[----:B------:R-:W-:-:S04]  /*9730*/  SHF.R.U32.HI R5, RZ, 0x18, R5 ;  /* 0x00000018ff057819 */ /* 0x000fc80000011605 */
[----:B------:R-:W-:-:S05]  /*9740*/  LOP3.LUT R5, R0, 0x80, R5, 0xf8, !PT ;  /* 0x0000008000057812 */ /* 0x000fca00078ef805 */
[----:B------:R0:W-:Y:S01]  /*9750*/  STG.E.U8 desc[UR36][R2.64], R5 ;  /* 0x0000000502007986 */ /* 0x0001e2000c101124 */
[----:B------:R-:W-:Y:S05]  /*9760*/  BRA `(.L_x_4212) ;  /* 0x00000000000c7947 */ /* 0x000fea0003800000 */
.L_x_4233:
[----:B------:R-:W-:-:S05]  /*9770*/  HADD2.F32 R0, -RZ, R0.H0_H0 ;  /* 0x20000000ff007230 */ /* 0x000fca0000004100 */
[----:B------:R-:W-:-:S05]  /*9780*/  F2FP.BF16.F32.PACK_AB R0, RZ, R0 ;  /* 0x00000000ff00723e */ /* 0x000fca00000010ff */
[----:B------:R0:W-:Y:S02]  /*9790*/  STG.E.U16 desc[UR36][R2.64], R0 ;  /* 0x0000000002007986 */ /* 0x0001e4000c101524 */
.L_x_4212:
[----:B------:R-:W-:-:S07]  /*97a0*/  VIADD R17, R17, 0x80 ;  /* 0x0000008011117836 */ /* 0x000fce0000000000 */
.L_x_4172:
[----:B------:R-:W-:Y:S05]  /*97b0*/  BSYNC.RECONVERGENT B6 ;  /* 0x0000000000067941 */ /* 0x000fea0003800200 */
.L_x_4171:
[----:B------:R-:W5:Y:S02]  /*97c0*/  LDCU UR4, c[0x0][0x380] ;  /* 0x00007000ff0477ac */ /* 0x000f640008000800 */
[----:B-----5:R-:W-:-:S13]  /*97d0*/  ISETP.GE.AND P0, PT, R17, UR4, PT ;  /* 0x0000000411007c0c */ /* 0x020fda000bf06270 */
[----:B------:R-:W-:Y:S05]  /*97e0*/  @P0 EXIT ;  /* 0x000000000000094d */ /* 0x000fea0003800000 */
[----:B------:R-:W5:Y:S01]  /*97f0*/  LDCU UR4, c[0x0][0x388] ;  /* 0x00007100ff0477ac */ /* 0x000f620008000800 */
[----:B------:R-:W-:Y:S02]  /*9800*/  HFMA2 R16, -RZ, RZ, 0, 0 ;  /* 0x00000000ff107431 */ /* 0x000fe400000001ff */
        /* <DEDUP_REMOVED lines=296> */
[----:B------:R-:W-:-:S05]  /*aa90*/  SHF.R.U32.HI R2, RZ, UR5, R2 ;  /* 0x00000005ff027c19 */ /* 0x000fca0008011602 */
[----:B------:R-:W-:-:S04]  /*aaa0*/  IMAD.MOV R3, RZ, RZ, -R2 ;  /* 0x000000ffff037224 */ /* 0x000fc800078e0a02 */
[----:B-1----:R-:W-:-:S04]  /*aab0*/  IMAD R5, R3, UR6, R5 ;  /* 0x0000000603057c24 */ /* 0x002fc8000f8e0205 */
[C---:B--2---:R-:W-:Y:S02]  /*aac0*/  IMAD R16, R5.reuse, UR8, R16 ;  /* 0x0000000805107c24 */ /* 0x044fe4000f8e0210 */
[----:B------:R-:W-:-:S07]  /*aad0*/  IMAD R0, R5, UR9, R0 ;  /* 0x0000000905007c24 */ /* 0x000fce000f8e0200 */
.L_x_4242:
[----:B------:R-:W1:Y:S01]  /*aae0*/  LDCU.128 UR8, c[0x0][0x580] ;  /* 0x0000b000ff0877ac */ /* 0x000e620008000c00 */
[----:B------:R-:W-:-:S04]  /*aaf0*/  UPRMT UR4, UR42, 0x9910, URZ ;  /* 0x000099102a047896 */ /* 0x000fc800080000ff */
[----:B------:R-:W-:Y:S01]  /*ab00*/  UISETP.GT.AND UP0, UPT, UR4, 0x9, UPT ;  /* 0x000000090400788c */ /* 0x000fe2000bf04270 */
[----:B-1234-:R-:W-:Y:S02]  /*ab10*/  IADD3 R2, P1, PT, R0, UR10, RZ ;  /* 0x0000000a00027c10 */ /* 0x01efe4000ff3e0ff */
[----:B------:R-:W-:-:S03]  /*ab20*/  IADD3 R16, P0, PT, R16, UR8, RZ ;  /* 0x0000000810107c10 */ /* 0x000fc6000ff1e0ff */
        /* <DEDUP_REMOVED lines=15> */
.L_x_4246:
[----:B------:R-:W2:Y:S02]  /*ac20*/  LDG.E.U8 R2, desc[UR36][R2.64] ;  /* 0x0000002402027981 */ /* 0x000ea4000c1e1100 */
[----:B--2---:R-:W-:-:S04]  /*ac30*/  I2FP.F32.U32 R0, R2 ;  /* 0x0000000200007245 */ /* 0x004fc80000201000 */
[----:B------:R-:W-:Y:S01]  /*ac40*/  F2FP.F16.F32.PACK_AB R0, RZ, R0 ;  /* 0x00000000ff00723e */ /* 0x000fe200000000ff */
[----:B------:R-:W-:Y:S06]  /*ac50*/  BRA `(.L_x_4248) ;  /* 0x0000000c007c7947 */ /* 0x000fec0003800000 */
.L_x_4245:
        /* <DEDUP_REMOVED lines=10> */
.L_x_4250:
[----:B------:R-:W2:Y:S02]  /*ad00*/  LDG.E R2, desc[UR36][R2.64] ;  /* 0x0000002402027981 */ /* 0x000ea4000c1e1900 */
[----:B--2---:R-:W-:-:S04]  /*ad10*/  I2FP.F32.S32 R0, R2 ;  /* 0x0000000200007245 */ /* 0x004fc80000201400 */
[----:B------:R-:W-:Y:S01]  /*ad20*/  F2FP.F16.F32.PACK_AB R0, RZ, R0 ;  /* 0x00000000ff00723e */ /* 0x000fe200000000ff */
[----:B------:R-:W-:Y:S06]  /*ad30*/  BRA `(.L_x_4248) ;  /* 0x0000000c00447947 */ /* 0x000fec0003800000 */
.L_x_4249:
[----:B------:R-:W2:Y:S02]  /*ad40*/  LDG.E.U16 R2, desc[UR36][R2.64] ;  /* 0x0000002402027981 */ /* 0x000ea4000c1e1500 */
[----:B--2---:R-:W0:Y:S02]  /*ad50*/  I2F.S16 R0, R2 ;  /* 0x0000000200007306 */ /* 0x004e240000101400 */
[----:B0-----:R-:W-:Y:S01]  /*ad60*/  F2FP.F16.F32.PACK_AB R0, RZ, R0 ;  /* 0x00000000ff00723e */ /* 0x001fe200000000ff */
[----:B------:R-:W-:Y:S06]  /*ad70*/  BRA `(.L_x_4248) ;  /* 0x0000000c00347947 */ /* 0x000fec0003800000 */
.L_x_4244:
        /* <DEDUP_REMOVED lines=9> */
.L_x_4252:
[----:B------:R1:W5:Y:S01]  /*ae10*/  LDG.E.U16 R0, desc[UR36][R2.64] ;  /* 0x0000002402007981 */ /* 0x000362000c1e1500 */
[----:B------:R-:W-:Y:S05]  /*ae20*/  BRA `(.L_x_4248) ;  /* 0x0000000c00087947 */ /* 0x000fea0003800000 */
.L_x_4251:
        /* <DEDUP_REMOVED lines=9> */
.L_x_4254:
[----:B------:R0:W5:Y:S01]  /*aec0*/  LDG.E.U16 R0, desc[UR36][R2.64] ;  /* 0x0000002402007981 */ /* 0x000162000c1e1500 */
[----:B------:R-:W-:Y:S05]  /*aed0*/  BRA `(.L_x_4248) ;  /* 0x0000000800dc7947 */ /* 0x000fea0003800000 */
.L_x_4253:
        /* <DEDUP_REMOVED lines=8> */
.L_x_4243:
        /* <DEDUP_REMOVED lines=13> */
.L_x_4257:
        /* <DEDUP_REMOVED lines=8> */
.L_x_4256:
        /* <DEDUP_REMOVED lines=27> */
.L_x_4259:
        /* <DEDUP_REMOVED lines=13> */
.L_x_4258:
[----:B------:R-:W2:Y:S02]  /*b330*/  LDG.E.U16 R0, desc[UR36][R2.64] ;  /* 0x0000002402007981 */ /* 0x000ea4000c1e1500 */
[----:B--2---:R-:W-:-:S04]  /*b340*/  SHF.L.U32 R0, R0, 0x10, RZ ;  /* 0x0000001000007819 */ /* 0x004fc800000006ff */
[----:B------:R-:W-:Y:S01]  /*b350*/  F2FP.F16.F32.PACK_AB R0, RZ, R0 ;  /* 0x00000000ff00723e */ /* 0x000fe200000000ff */
[----:B------:R-:W-:Y:S06]  /*b360*/  BRA `(.L_x_4248) ;  /* 0x0000000400b87947 */ /* 0x000fec0003800000 */
.L_x_4255:
        /* <DEDUP_REMOVED lines=12> */
.L_x_4262:
        /* <DEDUP_REMOVED lines=21> */
.L_x_4266:
[----:B------:R-:W-:Y:S05]  /*b580*/  BSYNC.RECONVERGENT B1 ;  /* 0x0000000000017941 */ /* 0x000fea0003800200 */
.L_x_4265:
[----:B------:R-:W-:Y:S01]  /*b590*/  IMAD.SHL.U32 R0, R0, 0x100000, RZ ;  /* 0x0010000000007824 */ /* 0x000fe200078e00ff */
[----:B------:R-:W-:-:S04]  /*b5a0*/  LEA R2, R2, 0x3b800000, 0x17 ;  /* 0x3b80000002027811 */ /* 0x000fc800078eb8ff */
[----:B------:R-:W-:-:S07]  /*b5b0*/  LOP3.LUT R0, R2, R0, R7, 0xfe, !PT ;  /* 0x0000000002007212 */ /* 0x000fce00078efe07 */
.L_x_4264:
[----:B------:R-:W-:Y:S05]  /*b5c0*/  BSYNC.RECONVERGENT B0 ;  /* 0x0000000000007941 */ /* 0x000fea0003800200 */
.L_x_4263:
[----:B------:R-:W-:Y:S01]  /*b5d0*/  F2FP.F16.F32.PACK_AB R0, RZ, R0 ;  /* 0x00000000ff00723e */ /* 0x000fe200000000ff */
[----:B------:R-:W-:Y:S06]  /*b5e0*/  BRA `(.L_x_4248) ;  /* 0x0000000400187947 */ /* 0x000fec0003800000 */
.L_x_4261:
        /* <DEDUP_REMOVED lines=21> */
.L_x_4270:
[----:B------:R-:W-:Y:S05]  /*b740*/  BSYNC.RECONVERGENT B1 ;  /* 0x0000000000017941 */ /* 0x000fea0003800200 */
.L_x_4269:
[----:B------:R-:W-:Y:S02]  /*b750*/  SHF.L.U32 R0, R0, 0x15, RZ ;  /* 0x0000001500007819 */ /* 0x000fe400000006ff */
[----:B------:R-:W-:-:S04]  /*b760*/  LEA R2, R2, 0x37800000, 0x17 ;  /* 0x3780000002027811 */ /* 0x000fc800078eb8ff */
[----:B------:R-:W-:-:S07]  /*b770*/  LOP3.LUT R0, R2, R0, R7, 0xfe, !PT ;  /* 0x0000000002007212 */ /* 0x000fce00078efe07 */
.L_x_4268:
[----:B------:R-:W-:Y:S05]  /*b780*/  BSYNC.RECONVERGENT B0 ;  /* 0x0000000000007941 */ /* 0x000fea0003800200 */
.L_x_4267:
[----:B------:R-:W-:Y:S01]  /*b790*/  F2FP.F16.F32.PACK_AB R0, RZ, R0 ;  /* 0x00000000ff00723e */ /* 0x000fe200000000ff */
[----:B------:R-:W-:Y:S06]  /*b7a0*/  BRA `(.L_x_4248) ;  /* 0x0000000000a87947 */ /* 0x000fec0003800000 */
.L_x_4260:
        /* <DEDUP_REMOVED lines=14> */
.L_x_4274:
[----:B------:R-:W-:Y:S05]  /*b890*/  BSYNC.RECONVERGENT B0 ;  /* 0x0000000000007941 */ /* 0x000fea0003800200 */
.L_x_4273:
[----:B------:R-:W-:Y:S01]  /*b8a0*/  F2FP.F16.F32.PACK_AB R0, RZ, R0 ;  /* 0x00000000ff00723e */ /* 0x000fe200000000ff */
[----:B------:R-:W-:Y:S06]  /*b8b0*/  BRA `(.L_x_4248) ;  /* 0x0000000000647947 */ /* 0x000fec0003800000 */
.L_x_4247:
[----:B------:R-:W-:Y:S01]  /*b8c0*/  MOV R0, 0x0 ;  /* 0x0000000000007802 */ /* 0x000fe20000000f00 */
[----:B------:R-:W0:Y:S01]  /*b8d0*/  LDCU.64 UR4, c[0x4][0x128] ;  /* 0x01002500ff0477ac */ /* 0x000e220008000a00 */
[----:B------:R-:W-:Y:S02]  /*b8e0*/  HFMA2 R8, -RZ, RZ, 0, 4.64916229248046875e-06 ;  /* 0x0000004eff087431 */ /* 0x000fe400000001ff */
        /* <DEDUP_REMOVED lines=13> */
.L_x_4275:
[----:B------:R-:W-:Y:S01]  /*b9c0*/  PRMT R0, RZ, 0x7610, R0 ;  /* 0x00007610ff007816 */ /* 0x000fe20000000000 */
[----:B------:R-:W-:Y:S06]  /*b9d0*/  BRA `(.L_x_4248) ;  /* 0x00000000001c7947 */ /* 0x000fec0003800000 */
.L_x_4272:
[----:B------:R-:W2:Y:S02]  /*b9e0*/  LDG.E.64 R2, desc[UR36][R2.64] ;  /* 0x0000002402027981 */ /* 0x000ea4000c1e1b00 */
[----:B--2---:R-:W0:Y:S02]  /*b9f0*/  I2F.U64 R0, R2 ;  /* 0x0000000200007312 */ /* 0x004e240000301000 */
[----:B0-----:R-:W-:Y:S01]  /*ba00*/  F2FP.F16.F32.PACK_AB R0, RZ, R0 ;  /* 0x00000000ff00723e */ /* 0x001fe200000000ff */
[----:B------:R-:W-:Y:S06]  /*ba10*/  BRA `(.L_x_4248) ;  /* 0x00000000000c7947 */ /* 0x000fec0003800000 */
.L_x_4271:
[----:B------:R-:W2:Y:S02]  /*ba20*/  LDG.E R2, desc[UR36][R2.64] ;  /* 0x0000002402027981 */ /* 0x000ea4000c1e1900 */
[----:B--2---:R-:W-:-:S04]  /*ba30*/  I2FP.F32.U32 R0, R2 ;  /* 0x0000000200007245 */ /* 0x004fc80000201000 */
[----:B------:R-:W-:-:S07]  /*ba40*/  F2FP.F16.F32.PACK_AB R0, RZ, R0 ;  /* 0x00000000ff00723e */ /* 0x000fce00000000ff */
.L_x_4248:
[----:B------:R-:W2:Y:S01]  /*ba50*/  LDCU UR4, c[0x0][0x590] ;  /* 0x0000b200ff0477ac */ /* 0x000ea20008000800 */
[----:B-----5:R-:W-:Y:S01]  /*ba60*/  HADD2.F32 R0, -RZ, R0.H0_H0 ;  /* 0x20000000ff007230 */ /* 0x020fe20000004100 */
[----:B------:R-:W3:Y:S04]  /*ba70*/  LDCU UR5, c[0x0][0x59c] ;  /* 0x0000b380ff0577ac */ /* 0x000ee80008000800 */
[----:B------:R-:W-:-:S05]  /*ba80*/  FADD.FTZ R0, R0, 3 ;  /* 0x4040000000007421 */ /* 0x000fca0000010000 */
[----:B--2---:R-:W-:-:S04]  /*ba90*/  FSETP.GEU.FTZ.AND P0, PT, R0, UR4, PT ;  /* 0x0000000400007c0b */ /* 0x004fc8000bf1e000 */
[----:B------:R-:W-:Y:S01]  /*baa0*/  FSEL R0, R0, UR4, P0 ;  /* 0x0000000400007c08 */ /* 0x000fe20008000000 */
[----:B------:R-:W-:-:S03]  /*bab0*/  UPRMT UR4, UR41, 0x9910, URZ ;  /* 0x0000991029047896 */ /* 0x000fc600080000ff */
[----:B---3--:R-:W-:Y:S01]  /*bac0*/  FSETP.GT.FTZ.AND P0, PT, R0, UR5, PT ;  /* 0x0000000500007c0b */ /* 0x008fe2000bf14000 */
[----:B------:R-:W-:-:S03]  /*bad0*/  UISETP.GT.AND UP0, UPT, UR4, 0x9, UPT ;  /* 0x000000090400788c */ /* 0x000fc6000bf04270 */
[----:B------:R-:W-:-:S05]  /*bae0*/  FSEL R0, R0, UR5, !P0 ;  /* 0x0000000500007c08 */ /* 0x000fca000c000000 */
[----:B------:R-:W-:-:S05]  /*baf0*/  FMUL.FTZ R0, R0, 0.16666667163372039795 ;  /* 0x3e2aaaab00007820 */ /* 0x000fca0000410000 */
        /* <DEDUP_REMOVED lines=14> */
.L_x_4279:
[----:B01----:R-:W-:-:S06]  /*bbe0*/  HADD2.F32 R3, -RZ, R0.H0_H0 ;  /* 0x20000000ff037230 */ /* 0x003fcc0000004100 */
[----:B------:R-:W0:Y:S02]  /*bbf0*/  F2I.S64.TRUNC R2, R3 ;  /* 0x0000000300027311 */ /* 0x000e24000020d900 */
[----:B0-----:R-:W-:Y:S01]  /*bc00*/  STG.E.U8 desc[UR36][R16.64], R2 ;  /* 0x0000000210007986 */ /* 0x001fe2000c101124 */
[----:B------:R-:W-:Y:S05]  /*bc10*/  EXIT ;  /* 0x000000000000794d */ /* 0x000fea0003800000 */
.L_x_4278:
        /* <DEDUP_REMOVED lines=10> */
.L_x_4282:
[----:B------:R-:W-:-:S04]  /*bcc0*/  HADD2.F32 R0, -RZ, R0.H0_H0 ;  /* 0x20000000ff007230 */ /* 0x000fc80000004100 */
[----:B01----:R-:W0:Y:S02]  /*bcd0*/  F2I.FTZ.TRUNC.NTZ R3, R0 ;  /* 0x0000000000037305 */ /* 0x003e24000021f100 */
[----:B0-----:R-:W-:Y:S01]  /*bce0*/  STG.E desc[UR36][R16.64], R3 ;  /* 0x0000000310007986 */ /* 0x001fe2000c101924 */
[----:B------:R-:W-:Y:S05]  /*bcf0*/  EXIT ;  /* 0x000000000000794d */ /* 0x000fea0003800000 */
.L_x_4281:
[----:B------:R-:W-:-:S04]  /*bd00*/  HADD2.F32 R0, -RZ, R0.H0_H0 ;  /* 0x20000000ff007230 */ /* 0x000fc80000004100 */
[----:B01----:R-:W0:Y:S02]  /*bd10*/  F2I.FTZ.TRUNC.NTZ R3, R0 ;  /* 0x0000000000037305 */ /* 0x003e24000021f100 */
[----:B0-----:R-:W-:Y:S01]  /*bd20*/  STG.E.U16 desc[UR36][R16.64], R3 ;  /* 0x0000000310007986 */ /* 0x001fe2000c101524 */
[----:B------:R-:W-:Y:S05]  /*bd30*/  EXIT ;  /* 0x000000000000794d */ /* 0x000fea0003800000 */
.L_x_4277:
[----:B------:R-:W-:-:S09]  /*bd40*/  UISETP.GT.AND UP0, UPT, UR4, 0x6, UPT ;  /* 0x000000060400788c */ /* 0x000fd2000bf04270 */
[----:B------:R-:W-:Y:S05]  /*bd50*/  BRA.U UP0, `(.L_x_4283) ;  /* 0x0000000100247547 */ /* 0x000fea000b800000 */
[----:B------:R-:W-:-:S09]  /*bd60*/  UISETP.NE.AND UP0, UPT, UR4, 0x5, UPT ;  /* 0x000000050400788c */ /* 0x000fd2000bf05270 */
[----:B------:R-:W-:Y:S05]  /*bd70*/  BRA.U !UP0, `(.L_x_4284) ;  /* 0x0000000108147547 */ /* 0x000fea000b800000 */
[----:B------:R-:W-:-:S09]  /*bd80*/  UISETP.NE.AND UP0, UPT, UR4, 0x6, UPT ;  /* 0x000000060400788c */ /* 0x000fd2000bf05270 */
[----:B------:R-:W-:Y:S05]  /*bd90*/  BRA.U UP0, `(.L_x_4280) ;  /* 0x0000000900287547 */ /* 0x000fea000b800000 */
[----:B01----:R-:W-:-:S05]  /*bda0*/  HADD2.F32 R3, -RZ, R0.H0_H0 ;  /* 0x20000000ff037230 */ /* 0x003fca0000004100 */
[----:B------:R-:W-:Y:S01]  /*bdb0*/  STG.E desc[UR36][R16.64], R3 ;  /* 0x0000000310007986 */ /* 0x000fe2000c101924 */
[----:B------:R-:W-:Y:S05]  /*bdc0*/  EXIT ;  /* 0x000000000000794d */ /* 0x000fea0003800000 */
.L_x_4284:
[----:B------:R-:W-:Y:S01]  /*bdd0*/  STG.E.U16 desc[UR36][R16.64], R0 ;  /* 0x0000000010007986 */ /* 0x000fe2000c101524 */
[----:B------:R-:W-:Y:S05]  /*bde0*/  EXIT ;  /* 0x000000000000794d */ /* 0x000fea0003800000 */
.L_x_4283:
        /* <DEDUP_REMOVED lines=10> */
.L_x_4286:
[----:B------:R-:W-:-:S05]  /*be90*/  HADD2.F32 R0, -RZ, R0.H0_H0 ;  /* 0x20000000ff007230 */ /* 0x000fca0000004100 */
[----:B------:R-:W-:-:S04]  /*bea0*/  F2FP.F16.F32.PACK_AB R0, RZ, R0 ;  /* 0x00000000ff00723e */ /* 0x000fc800000000ff */
[----:B------:R-:W-:-:S05]  /*beb0*/  PRMT R0, R0, 0x5410, RZ ;  /* 0x0000541000007816 */ /* 0x000fca00000000ff */
[----:B------:R-:W-:Y:S01]  /*bec0*/  STG.E desc[UR36][R16.64], R0 ;  /* 0x0000000010007986 */ /* 0x000fe2000c101924 */
[----:B------:R-:W-:Y:S05]  /*bed0*/  EXIT ;  /* 0x000000000000794d */ /* 0x000fea0003800000 */
.L_x_4285:
[----:B01----:R-:W-:-:S05]  /*bee0*/  HADD2.F32 R2, -RZ, R0.H0_H0 ;  /* 0x20000000ff027230 */ /* 0x003fca0000004100 */
[----:B------:R-:W-:-:S06]  /*bef0*/  FMUL.FTZ R2, R2, 1 ;  /* 0x3f80000002027820 */ /* 0x000fcc0000410000 */
[----:B------:R-:W0:Y:S02]  /*bf00*/  F2F.F64.F32 R2, R2 ;  /* 0x0000000200027310 */ /* 0x000e240000201800 */
[----:B0-----:R-:W-:Y:S01]  /*bf10*/  STG.E.64 desc[UR36][R16.64], R2 ;  /* 0x0000000210007986 */ /* 0x001fe2000c101b24 */
[----:B------:R-:W-:Y:S05]  /*bf20*/  EXIT ;  /* 0x000000000000794d */ /* 0x000fea0003800000 */
.L_x_4276:
        /* <DEDUP_REMOVED lines=14> */
.L_x_4290:
[----:B01----:R-:W-:Y:S01]  /*c010*/  HADD2.F32 R3, -RZ, R0.H0_H0 ;  /* 0x20000000ff037230 */ /* 0x003fe20000004100 */
        /* <DEDUP_REMOVED lines=16> */
.L_x_4293:
[----:B------:R-:W-:-:S04]  /*c120*/  SHF.R.U32.HI R3, RZ, 0x18, R3 ;  /* 0x00000018ff037819 */ /* 0x000fc80000011603 */
[----:B------:R-:W-:-:S04]  /*c130*/  LOP3.LUT R0, R0, 0x80, R3, 0xf8, !PT ;  /* 0x0000008000007812 */ /* 0x000fc800078ef803 */
[----:B------:R-:W-:-:S07]  /*c140*/  PRMT R8, R0, 0x7610, R8 ;  /* 0x0000761000087816 */ /* 0x000fce0000000008 */
.L_x_4292:
[----:B------:R-:W-:Y:S05]  /*c150*/  BSYNC.RECONVERGENT B0 ;  /* 0x0000000000007941 */ /* 0x000fea0003800200 */
.L_x_4291:
[----:B------:R-:W-:Y:S01]  /*c160*/  STG.E.U8 desc[UR36][R16.64], R8 ;  /* 0x0000000810007986 */ /* 0x000fe2000c101124 */
[----:B------:R-:W-:Y:S05]  /*c170*/  EXIT ;  /* 0x000000000000794d */ /* 0x000fea0003800000 */
.L_x_4289:
        /* <DEDUP_REMOVED lines=17> */
.L_x_4296:
[----:B------:R-:W-:-:S04]  /*c290*/  SHF.R.U32.HI R3, RZ, 0x18, R3 ;  /* 0x00000018ff037819 */ /* 0x000fc80000011603 */
[----:B------:R-:W-:-:S04]  /*c2a0*/  LOP3.LUT R0, R0, 0x80, R3, 0xf8, !PT ;  /* 0x0000008000007812 */ /* 0x000fc800078ef803 */
[----:B------:R-:W-:-:S07]  /*c2b0*/  PRMT R8, R0, 0x7610, R8 ;  /* 0x0000761000087816 */ /* 0x000fce0000000008 */
.L_x_4295:
[----:B------:R-:W-:Y:S05]  /*c2c0*/  BSYNC.RECONVERGENT B0 ;  /* 0x0000000000007941 */ /* 0x000fea0003800200 */
.L_x_4294:
[----:B------:R-:W-:Y:S01]  /*c2d0*/  STG.E.U8 desc[UR36][R16.64], R8 ;  /* 0x0000000810007986 */ /* 0x000fe2000c101124 */
[----:B------:R-:W-:Y:S05]  /*c2e0*/  EXIT ;  /* 0x000000000000794d */ /* 0x000fea0003800000 */
.L_x_4288:
[----:B------:R-:W-:-:S09]  /*c2f0*/  UISETP.NE.AND UP0, UPT, UR4, 0x1c, UPT ;  /* 0x0000001c0400788c */ /* 0x000fd2000bf05270 */
[----:B------:R-:W-:Y:S05]  /*c300*/  BRA.U !UP0, `(.L_x_4297) ;  /* 0x0000000108607547 */ /* 0x000fea000b800000 */
[----:B------:R-:W-:-:S09]  /*c310*/  UISETP.NE.AND UP0, UPT, UR4, 0x1d, UPT ;  /* 0x0000001d0400788c */ /* 0x000fd2000bf05270 */
[----:B------:R-:W-:Y:S05]  /*c320*/  BRA.U !UP0, `(.L_x_4298) ;  /* 0x0000000108487547 */ /* 0x000fea000b800000 */
[----:B------:R-:W-:-:S09]  /*c330*/  UISETP.NE.AND UP0, UPT, UR4, 0x2c, UPT ;  /* 0x0000002c0400788c */ /* 0x000fd2000bf05270 */
[----:B------:R-:W-:Y:S05]  /*c340*/  BRA.U UP0, `(.L_x_4280) ;  /* 0x0000000100bc7547 */ /* 0x000fea000b800000 */
[----:B01----:R-:W-:-:S05]  /*c350*/  HADD2.F32 R3, -RZ, R0.H0_H0 ;  /* 0x20000000ff037230 */ /* 0x003fca0000004100 */
        /* <DEDUP_REMOVED lines=15> */
.L_x_4298:
[----:B01----:R-:W-:-:S06]  /*c450*/  HADD2.F32 R2, -RZ, R0.H0_H0 ;  /* 0x20000000ff027230 */ /* 0x003fcc0000004100 */
[----:B------:R-:W0:Y:S02]  /*c460*/  F2I.U64.TRUNC R2, R2 ;  /* 0x0000000200027311 */ /* 0x000e24000020d800 */
[----:B0-----:R-:W-:Y:S01]  /*c470*/  STG.E.64 desc[UR36][R16.64], R2 ;  /* 0x0000000210007986 */ /* 0x001fe2000c101b24 */
[----:B------:R-:W-:Y:S05]  /*c480*/  EXIT ;  /* 0x000000000000794d */ /* 0x000fea0003800000 */
.L_x_4297:
[----:B------:R-:W-:-:S04]  /*c490*/  HADD2.F32 R0, -RZ, R0.H0_H0 ;  /* 0x20000000ff007230 */ /* 0x000fc80000004100 */
[----:B01----:R-:W0:Y:S02]  /*c4a0*/  F2I.FTZ.U32.TRUNC.NTZ R3, R0 ;  /* 0x0000000000037305 */ /* 0x003e24000021f000 */
[----:B0-----:R-:W-:Y:S01]  /*c4b0*/  STG.E desc[UR36][R16.64], R3 ;  /* 0x0000000310007986 */ /* 0x001fe2000c101924 */
[----:B------:R-:W-:Y:S05]  /*c4c0*/  EXIT ;  /* 0x000000000000794d */ /* 0x000fea0003800000 */
.L_x_4287:
        /* <DEDUP_REMOVED lines=11> */
.L_x_4300:
[----:B------:R-:W-:Y:S01]  /*c580*/  HADD2.F32 R0, -RZ, R0.H0_H0 ;  /* 0x20000000ff007230 */ /* 0x000fe20000004100 */
[----:B------:R-:W-:-:S04]  /*c590*/  CS2R R6, SRZ ;  /* 0x0000000000067805 */ /* 0x000fc8000001ff00 */
[----:B------:R-:W-:-:S04]  /*c5a0*/  FMUL.FTZ R0, R0, 1 ;  /* 0x3f80000000007820 */ /* 0x000fc80000410000 */
[----:B------:R-:W2:Y:S02]  /*c5b0*/  F2F.F64.F32 R4, R0 ;  /* 0x0000000000047310 */ /* 0x000ea40000201800 */
[----:B--2---:R-:W-:Y:S01]  /*c5c0*/  STG.E.128 desc[UR36][R16.64], R4 ;  /* 0x0000000410007986 */ /* 0x004fe2000c101d24 */
[----:B------:R-:W-:Y:S05]  /*c5d0*/  EXIT ;  /* 0x000000000000794d */ /* 0x000fea0003800000 */
.L_x_4299:
[----:B------:R-:W-:-:S09]  /*c5e0*/  UISETP.NE.AND UP0, UPT, UR4, 0xf, UPT ;  /* 0x0000000f0400788c */ /* 0x000fd2000bf05270 */
[----:B------:R-:W-:Y:S05]  /*c5f0*/  BRA.U !UP0, `(.L_x_4301) ;  /* 0x0000000108e87547 */ /* 0x000fea000b800000 */
[----:B------:R-:W-:-:S09]  /*c600*/  UISETP.NE.AND UP0, UPT, UR4, 0x17, UPT ;  /* 0x000000170400788c */ /* 0x000fd2000bf05270 */
[----:B------:R-:W-:Y:S05]  /*c610*/  BRA.U !UP0, `(.L_x_4302) ;  /* 0x0000000108907547 */ /* 0x000fea000b800000 */
[----:B------:R-:W-:-:S09]  /*c620*/  UISETP.NE.AND UP0, UPT, UR4, 0x18, UPT ;  /* 0x000000180400788c */ /* 0x000fd2000bf05270 */
[----:B------:R-:W-:Y:S05]  /*c630*/  BRA.U !UP0, `(.L_x_4303) ;  /* 0x0000000108447547 */ /* 0x000fea000b800000 */
.L_x_4280:
[----:B------:R-:W-:Y:S01]  /*c640*/  MOV R0, 0x0 ;  /* 0x0000000000007802 */ /* 0x000fe20000000f00 */
[----:B------:R-:W2:Y:S01]  /*c650*/  LDCU.64 UR4, c[0x4][0x128] ;  /* 0x01002500ff0477ac */ /* 0x000ea20008000a00 */
[----:B------:R-:W-:Y:S02]  /*c660*/  HFMA2 R8, -RZ, RZ, 0, 6.020069122314453125e-06 ;  /* 0x00000065ff087431 */ /* 0x000fe400000001ff */
[----:B------:R-:W-:Y:S01]  /*c670*/  IMAD.MOV.U32 R12, RZ, RZ, 0x1 ;  /* 0x00000001ff0c7424 */ /* 0x000fe200078e00ff */
[----:B01----:R0:W1:Y:S01]  /*c680*/  LDC.64 R2, c[0x4][R0] ;  /* 0x0100000000027b82 */ /* 0x0030620000000a00 */
[----:B------:R-:W3:Y:S01]  /*c690*/  LDCU.64 UR6, c[0x4][0x130] ;  /* 0x01002600ff0677ac */ /* 0x000ee20008000a00 */
[----:B------:R-:W-:Y:S01]  /*c6a0*/  MOV R13, RZ ;  /* 0x000000ff000d7202 */ /* 0x000fe20000000f00 */
[----:B------:R-:W4:Y:S01]  /*c6b0*/  LDCU.64 UR8, c[0x4][0x30] ;  /* 0x01000600ff0877ac */ /* 0x000f220008000a00 */
[----:B--2---:R-:W-:Y:S01]  /*c6c0*/  MOV R4, UR4 ;  /* 0x0000000400047c02 */ /* 0x004fe20008000f00 */
[----:B------:R-:W-:Y:S01]  /*c6d0*/  IMAD.U32 R5, RZ, RZ, UR5 ;  /* 0x00000005ff057e24 */ /* 0x000fe2000f8e00ff */
[----:B---3--:R-:W-:Y:S01]  /*c6e0*/  MOV R6, UR6 ;  /* 0x0000000600067c02 */ /* 0x008fe20008000f00 */
[----:B------:R-:W-:Y:S01]  /*c6f0*/  IMAD.U32 R7, RZ, RZ, UR7 ;  /* 0x00000007ff077e24 */ /* 0x000fe2000f8e00ff */
[----:B----4-:R-:W-:Y:S01]  /*c700*/  MOV R10, UR8 ;  /* 0x00000008000a7c02 */ /* 0x010fe20008000f00 */
[----:B0-----:R-:W-:-:S07]  /*c710*/  IMAD.U32 R11, RZ, RZ, UR9 ;  /* 0x00000009ff0b7e24 */ /* 0x001fce000f8e00ff */
[----:B------:R-:W-:-:S07]  /*c720*/  LEPC R20, `(.L_x_4304) ;  /* 0x000000001014794e */ /* 0x000fce0000000000 */
[----:B-1----:R-:W-:Y:S05]  /*c730*/  CALL.ABS.NOINC R2 ;  /* 0x0000000002007343 */ /* 0x002fea0003c00000 */
.L_x_4304:
[----:B------:R-:W-:Y:S05]  /*c740*/  EXIT ;  /* 0x000000000000794d */ /* 0x000fea0003800000 */
.L_x_4303:
        /* <DEDUP_REMOVED lines=13> */
.L_x_4306:
[----:B------:R-:W-:Y:S05]  /*c820*/  BSYNC.RECONVERGENT B0 ;  /* 0x0000000000007941 */ /* 0x000fea0003800200 */
.L_x_4305:
[----:B------:R-:W-:-:S05]  /*c830*/  LOP3.LUT R3, R0, 0x80, R3, 0xf8, !PT ;  /* 0x0000008000037812 */ /* 0x000fca00078ef803 */
[----:B------:R-:W-:Y:S01]  /*c840*/  STG.E.U8 desc[UR36][R16.64], R3 ;  /* 0x0000000310007986 */ /* 0x000fe2000c101124 */
[----:B------:R-:W-:Y:S05]  /*c850*/  EXIT ;  /* 0x000000000000794d */ /* 0x000fea0003800000 */
.L_x_4302:
        /* <DEDUP_REMOVED lines=12> */
.L_x_4308:
[----:B------:R-:W-:Y:S01]  /*c920*/  HFMA2 R0, -RZ, RZ, 0, 7.569789886474609375e-06 ;  /* 0x0000007fff007431 */ /* 0x000fe200000001ff */
[----:B------:R-:W-:-:S04]  /*c930*/  ISETP.GT.U32.AND P0, PT, R2, 0x7f800000, PT ;  /* 0x7f8000000200780c */ /* 0x000fc80003f04070 */
[----:B------:R-:W-:-:S09]  /*c940*/  SEL R0, R0, 0x7c, P0 ;  /* 0x0000007c00007807 */ /* 0x000fd20000000000 */
.L_x_4309:
[----:B------:R-:W-:Y:S05]  /*c950*/  BSYNC.RECONVERGENT B0 ;  /* 0x0000000000007941 */ /* 0x000fea0003800200 */
.L_x_4307:
[----:B------:R-:W-:-:S04]  /*c960*/  SHF.R.U32.HI R3, RZ, 0x18, R3 ;  /* 0x00000018ff037819 */ /* 0x000fc80000011603 */
[----:B------:R-:W-:-:S05]  /*c970*/  LOP3.LUT R3, R0, 0x80, R3, 0xf8, !PT ;  /* 0x0000008000037812 */ /* 0x000fca00078ef803 */
[----:B------:R-:W-:Y:S01]  /*c980*/  STG.E.U8 desc[UR36][R16.64], R3 ;  /* 0x0000000310007986 */ /* 0x000fe2000c101124 */
[----:B------:R-:W-:Y:S05]  /*c990*/  EXIT ;  /* 0x000000000000794d */ /* 0x000fea0003800000 */
.L_x_4301:
[----:B------:R-:W-:-:S05]  /*c9a0*/  HADD2.F32 R0, -RZ, R0.H0_H0 ;  /* 0x20000000ff007230 */ /* 0x000fca0000004100 */
[----:B------:R-:W-:-:S05]  /*c9b0*/  F2FP.BF16.F32.PACK_AB R0, RZ, R0 ;  /* 0x00000000ff00723e */ /* 0x000fca00000010ff */
[----:B------:R-:W-:Y:S01]  /*c9c0*/  STG.E.U16 desc[UR36][R16.64], R0 ;  /* 0x0000000010007986 */ /* 0x000fe2000c101524 */
[----:B------:R-:W-:Y:S05]  /*c9d0*/  EXIT ;  /* 0x000000000000794d */ /* 0x000fea0003800000 */
.L_x_4310:
        /* <DEDUP_REMOVED lines=10> */
.L_x_5936:


//--------------------- .text._ZN2at6native27unrolled_elementwise_kernelIZZZNS0_68_GLOBAL__N__08176361_30_ActivationHardsigmoidKernel_cu_1520ed90_310218hardsigmoid_kernelERNS_18TensorIteratorBaseEENKUlvE_clEvENKUlvE1_clEvEUlN3c104HalfEE_St5arrayIPcLm2EELi4E23TrivialOffsetCalculatorILi1EjESE_NS0_6memory12LoadWithCastILi1EEENSF_13StoreWithCastILi1EEEEEviT_T0_T2_T3_T4_T5_ --------------------------
	.section	.text._ZN2at6native27unrolled_elementwise_kernelIZZZNS0_68_GLOBAL__N__08176361_30_ActivationHardsigmoidKernel_cu_1520ed90_310218hardsigmoid_kernelERNS_18TensorIteratorBaseEENKUlvE_clEvENKUlvE1_clEvEUlN3c104HalfEE_St5arrayIPcLm2EELi4E23TrivialOffsetCalculatorILi1EjESE_NS0_6memory12LoadWithCastILi1EEENSF_13StoreWithCastILi1EEEEEviT_T0_T2_T3_T4_T5_,"ax",@progbits
	.align	128
        .global         _ZN2at6native27unrolled_elementwise_kernelIZZZNS0_68_GLOBAL__N__08176361_30_ActivationHardsigmoidKernel_cu_1520ed90_310218hardsigmoid_kernelERNS_18TensorIteratorBaseEENKUlvE_clEvENKUlvE1_clEvEUlN3c104HalfEE_St5arrayIPcLm2EELi4E23TrivialOffsetCalculatorILi1EjESE_NS0_6memory12LoadWithCastILi1EEENSF_13StoreWithCastILi1EEEEEviT_T0_T2_T3_T4_T5_
        .type           _ZN2at6native27unrolled_elementwise_kernelIZZZNS0_68_GLOBAL__N__08176361_30_ActivationHardsigmoidKernel_cu_1520ed90_310218hardsigmoid_kernelERNS_18TensorIteratorBaseEENKUlvE_clEvENKUlvE1_clEvEUlN3c104HalfEE_St5arrayIPcLm2EELi4E23TrivialOffsetCalculatorILi1EjESE_NS0_6memory12LoadWithCastILi1EEENSF_13StoreWithCastILi1EEEEEviT_T0_T2_T3_T4_T5_,@function
        .size           _ZN2at6native27unrolled_elementwise_kernelIZZZNS0_68_GLOBAL__N__08176361_30_ActivationHardsigmoidKernel_cu_1520ed90_310218hardsigmoid_kernelERNS_18TensorIteratorBaseEENKUlvE_clEvENKUlvE1_clEvEUlN3c104HalfEE_St5arrayIPcLm2EELi4E23TrivialOffsetCalculatorILi1EjESE_NS0_6memory12LoadWithCastILi1EEENSF_13StoreWithCastILi1EEEEEviT_T0_T2_T3_T4_T5_,(.L_x_5937 - _ZN2at6native27unrolled_elementwise_kernelIZZZNS0_68_GLOBAL__N__08176361_30_ActivationHardsigmoidKernel_cu_1520ed90_310218hardsigmoid_kernelERNS_18TensorIteratorBaseEENKUlvE_clEvENKUlvE1_clEvEUlN3c104HalfEE_St5arrayIPcLm2EELi4E23TrivialOffsetCalculatorILi1EjESE_NS0_6memory12LoadWithCastILi1EEENSF_13StoreWithCastILi1EEEEEviT_T0_T2_T3_T4_T5_)
        .other          _ZN2at6native27unrolled_elementwise_kernelIZZZNS0_68_GLOBAL__N__08176361_30_ActivationHardsigmoidKernel_cu_1520ed90_310218hardsigmoid_kernelERNS_18TensorIteratorBaseEENKUlvE_clEvENKUlvE1_clEvEUlN3c104HalfEE_St5arrayIPcLm2EELi4E23TrivialOffsetCalculatorILi1EjESE_NS0_6memory12LoadWithCastILi1EEENSF_13StoreWithCastILi1EEEEEviT_T0_T2_T3_T4_T5_,@"STO_CUDA_ENTRY STV_DEFAULT"
_ZN2at6native27unrolled_elementwise_kernelIZZZNS0_68_GLOBAL__N__08176361_30_ActivationHardsigmoidKernel_cu_1520ed90_310218hardsigmoid_kernelERNS_18TensorIteratorBaseEENKUlvE_clEvENKUlvE1_clEvEUlN3c104HalfEE_St5arrayIPcLm2EELi4E23TrivialOffsetCalculatorILi1EjESE_NS0_6memory12LoadWithCastILi1EEENSF_13StoreWithCastILi1EEEEEviT_T0_T2_T3_T4_T5_:
.text._ZN2at6native27unrolled_elementwise_kernelIZZZNS0_68_GLOBAL__N__08176361_30_ActivationHardsigmoidKernel_cu_1520ed90_310218hardsigmoid_kernelERNS_18TensorIteratorBaseEENKUlvE_clEvENKUlvE1_clEvEUlN3c104HalfEE_St5arrayIPcLm2EELi4E23TrivialOffsetCalculatorILi1EjESE_NS0_6memory12LoadWithCastILi1EEENSF_13StoreWithCastILi1EEEEEviT_T0_T2_T3_T4_T5_:
        /* <DEDUP_REMOVED lines=34> */
.L_x_4316:
[----:B------:R-:W2:Y:S02]  /*0220*/  LDG.E.U8 R2, desc[UR36][R2.64] ;  /* 0x0000002402027981 */ /* 0x000ea4000c1e1100 */
[----:B--2---:R-:W-:-:S04]  /*0230*/  I2FP.F32.U32 R0, R2 ;  /* 0x0000000200007245 */ /* 0x004fc80000201000 */
[----:B------:R-:W-:-:S04]  /*0240*/  F2FP.F16.F32.PACK_AB R0, RZ, R0 ;  /* 0x00000000ff00723e */ /* 0x000fc800000000ff */
[----:B------:R-:W-:Y:S01]  /*0250*/  PRMT R24, R0, 0x7610, R24 ;  /* 0x0000761000187816 */ /* 0x000fe20000000018 */
[----:B------:R-:W-:Y:S06]  /*0260*/  BRA `(.L_x_4318) ;  /* 0x0000000c00b47947 */ /* 0x000fec0003800000 */
.L_x_4315:
        /* <DEDUP_REMOVED lines=11> */
.L_x_4320:
[----:B------:R-:W2:Y:S02]  /*0320*/  LDG.E R2, desc[UR36][R2.64] ;  /* 0x0000002402027981 */ /* 0x000ea4000c1e1900 */
[----:B--2---:R-:W-:-:S04]  /*0330*/  I2FP.F32.S32 R0, R2 ;  /* 0x0000000200007245 */ /* 0x004fc80000201400 */
[----:B------:R-:W-:-:S04]  /*0340*/  F2FP.F16.F32.PACK_AB R0, RZ, R0 ;  /* 0x00000000ff00723e */ /* 0x000fc800000000ff */
[----:B------:R-:W-:Y:S01]  /*0350*/  PRMT R24, R0, 0x7610, R24 ;  /* 0x0000761000187816 */ /* 0x000fe20000000018 */
[----:B------:R-:W-:Y:S06]  /*0360*/  BRA `(.L_x_4318) ;  /* 0x0000000c00747947 */ /* 0x000fec0003800000 */
.L_x_4319:
[----:B------:R-:W2:Y:S02]  /*0370*/  LDG.E.U16 R2, desc[UR36][R2.64] ;  /* 0x0000002402027981 */ /* 0x000ea4000c1e1500 */
[----:B--2---:R-:W0:Y:S02]  /*0380*/  I2F.S16 R0, R2 ;  /* 0x0000000200007306 */ /* 0x004e240000101400 */
[----:B0-----:R-:W-:-:S04]  /*0390*/  F2FP.F16.F32.PACK_AB R0, RZ, R0 ;  /* 0x00000000ff00723e */ /* 0x001fc800000000ff */
[----:B------:R-:W-:Y:S01]  /*03a0*/  PRMT R24, R0, 0x7610, R24 ;  /* 0x0000761000187816 */ /* 0x000fe20000000018 */
[----:B------:R-:W-:Y:S06]  /*03b0*/  BRA `(.L_x_4318) ;  /* 0x0000000c00607947 */ /* 0x000fec0003800000 */
.L_x_4314:
        /* <DEDUP_REMOVED lines=9> */
.L_x_4322:
[----:B------:R1:W5:Y:S01]  /*0450*/  LDG.E.U16 R24, desc[UR36][R2.64] ;  /* 0x0000002402187981 */ /* 0x000362000c1e1500 */
[----:B------:R-:W-:Y:S05]  /*0460*/  BRA `(.L_x_4318) ;  /* 0x0000000c00347947 */ /* 0x000fea0003800000 */
.L_x_4321:
        /* <DEDUP_REMOVED lines=9> */
.L_x_4324:
[----:B------:R0:W5:Y:S01]  /*0500*/  LDG.E.U16 R24, desc[UR36][R2.64] ;  /* 0x0000002402187981 */ /* 0x000162000c1e1500 */
[----:B------:R-:W-:Y:S05]  /*0510*/  BRA `(.L_x_4318) ;  /* 0x0000000c00087947 */ /* 0x000fea0003800000 */
.L_x_4323:
        /* <DEDUP_REMOVED lines=9> */
.L_x_4313:
        /* <DEDUP_REMOVED lines=14> */
.L_x_4327:
        /* <DEDUP_REMOVED lines=9> */
.L_x_4326:
        /* <DEDUP_REMOVED lines=27> */
.L_x_4329:
        /* <DEDUP_REMOVED lines=14> */
.L_x_4328:
[----:B------:R-:W2:Y:S02]  /*09b0*/  LDG.E.U16 R0, desc[UR36][R2.64] ;  /* 0x0000002402007981 */ /* 0x000ea4000c1e1500 */
[----:B--2---:R-:W-:-:S05]  /*09c0*/  IMAD.U32 R0, R0, 0x10000, RZ ;  /* 0x0001000000007824 */ /* 0x004fca00078e00ff */
[----:B------:R-:W-:-:S04]  /*09d0*/  F2FP.F16.F32.PACK_AB R0, RZ, R0 ;  /* 0x00000000ff00723e */ /* 0x000fc800000000ff */
[----:B------:R-:W-:Y:S01]  /*09e0*/  PRMT R24, R0, 0x7610, R24 ;  /* 0x0000761000187816 */ /* 0x000fe20000000018 */
[----:B------:R-:W-:Y:S06]  /*09f0*/  BRA `(.L_x_4318) ;  /* 0x0000000400d07947 */ /* 0x000fec0003800000 */
.L_x_4325:
        /* <DEDUP_REMOVED lines=13> */
.L_x_4332:
        /* <DEDUP_REMOVED lines=21> */
.L_x_4336:
[----:B------:R-:W-:Y:S05]  /*0c20*/  BSYNC.RECONVERGENT B1 ;  /* 0x0000000000017941 */ /* 0x000fea0003800200 */
.L_x_4335:
[----:B------:R-:W-:Y:S01]  /*0c30*/  IMAD.SHL.U32 R0, R0, 0x100000, RZ ;  /* 0x0010000000007824 */ /* 0x000fe200078e00ff */
[----:B------:R-:W-:-:S04]  /*0c40*/  LEA R2, R2, 0x3b800000, 0x17 ;  /* 0x3b80000002027811 */ /* 0x000fc800078eb8ff */
[----:B------:R-:W-:-:S07]  /*0c50*/  LOP3.LUT R0, R2, R0, R7, 0xfe, !PT ;  /* 0x0000000002007212 */ /* 0x000fce00078efe07 */
.L_x_4334:
[----:B------:R-:W-:Y:S05]  /*0c60*/  BSYNC.RECONVERGENT B0 ;  /* 0x0000000000007941 */ /* 0x000fea0003800200 */
.L_x_4333:
[----:B------:R-:W-:-:S04]  /*0c70*/  F2FP.F16.F32.PACK_AB R0, RZ, R0 ;  /* 0x00000000ff00723e */ /* 0x000fc800000000ff */
[----:B------:R-:W-:Y:S01]  /*0c80*/  PRMT R24, R0, 0x7610, R24 ;  /* 0x0000761000187816 */ /* 0x000fe20000000018 */
[----:B------:R-:W-:Y:S06]  /*0c90*/  BRA `(.L_x_4318) ;  /* 0x0000000400287947 */ /* 0x000fec0003800000 */
.L_x_4331:
        /* <DEDUP_REMOVED lines=21> */
.L_x_4340:
[----:B------:R-:W-:Y:S05]  /*0df0*/  BSYNC.RECONVERGENT B1 ;  /* 0x0000000000017941 */ /* 0x000fea0003800200 */
.L_x_4339:
[----:B------:R-:W-:Y:S01]  /*0e00*/  IMAD.SHL.U32 R0, R0, 0x200000, RZ ;  /* 0x0020000000007824 */ /* 0x000fe200078e00ff */
[----:B------:R-:W-:-:S04]  /*0e10*/  LEA R2, R2, 0x37800000, 0x17 ;  /* 0x3780000002027811 */ /* 0x000fc800078eb8ff */
[----:B------:R-:W-:-:S07]  /*0e20*/  LOP3.LUT R0, R2, R0, R7, 0xfe, !PT ;  /* 0x0000000002007212 */ /* 0x000fce00078efe07 */
.L_x_4338:
[----:B------:R-:W-:Y:S05]  /*0e30*/  BSYNC.RECONVERGENT B0 ;  /* 0x0000000000007941 */ /* 0x000fea0003800200 */
.L_x_4337:
[----:B------:R-:W-:-:S04]  /*0e40*/  F2FP.F16.F32.PACK_AB R0, RZ, R0 ;  /* 0x00000000ff00723e */ /* 0x000fc800000000ff */
[----:B------:R-:W-:Y:S01]  /*0e50*/  PRMT R24, R0, 0x7610, R24 ;  /* 0x0000761000187816 */ /* 0x000fe20000000018 */
[----:B------:R-:W-:Y:S06]  /*0e60*/  BRA `(.L_x_4318) ;  /* 0x0000000000b47947 */ /* 0x000fec0003800000 */
.L_x_4330:
[----:B------:R-:W-:-:S09]  /*0e70*/  UISETP.NE.AND UP0, UPT, UR4, 0x1c, UPT ;  /* 0x0000001c0400788c */ /* 0x000fd2000bf05270 */
[----:B------:R-:W-:Y:S05]  /*0e80*/  BRA.U !UP0, `(.L_x_4341) ;  /* 0x00000001089c7547 */ /* 0x000fea000b800000 */
[----:B------:R-:W-:-:S09]  /*0e90*/  UISETP.NE.AND UP0, UPT, UR4, 0x1d, UPT ;  /* 0x0000001d0400788c */ /* 0x000fd2000bf05270 */
[----:B------:R-:W-:Y:S05]  /*0ea0*/  BRA.U !UP0, `(.L_x_4342) ;  /* 0x0000000108807547 */ /* 0x000fea000b800000 */
[----:B------:R-:W-:-:S09]  /*0eb0*/  UISETP.NE.AND UP0, UPT, UR4, 0x2c, UPT ;  /* 0x0000002c0400788c */ /* 0x000fd2000bf05270 */
[----:B------:R-:W-:Y:S05]  /*0ec0*/  BRA.U !UP0, `(.L_x_4343) ;  /* 0x0000000108487547 */ /* 0x000fea000b800000 */
.L_x_4317:
        /* <DEDUP_REMOVED lines=16> */
.L_x_4344:
[----:B------:R-:W-:Y:S01]  /*0fd0*/  PRMT R24, RZ, 0x7610, R24 ;  /* 0x00007610ff187816 */ /* 0x000fe20000000018 */
[----:B------:R-:W-:Y:S06]  /*0fe0*/  BRA `(.L_x_4318) ;  /* 0x0000000000547947 */ /* 0x000fec0003800000 */
.L_x_4343:
        /* <DEDUP_REMOVED lines=8> */
.L_x_4346:
[----:B------:R-:W-:Y:S05]  /*1070*/  BSYNC.RECONVERGENT B0 ;  /* 0x0000000000007941 */ /* 0x000fea0003800200 */
.L_x_4345:
[----:B------:R-:W-:-:S04]  /*1080*/  F2FP.F16.F32.PACK_AB R0, RZ, R0 ;  /* 0x00000000ff00723e */ /* 0x000fc800000000ff */
[----:B------:R-:W-:Y:S01]  /*1090*/  PRMT R24, R0, 0x7610, R24 ;  /* 0x0000761000187816 */ /* 0x000fe20000000018 */
[----:B------:R-:W-:Y:S06]  /*10a0*/  BRA `(.L_x_4318) ;  /* 0x0000000000247947 */ /* 0x000fec0003800000 */
.L_x_4342:
[----:B------:R-:W2:Y:S02]  /*10b0*/  LDG.E.64 R2, desc[UR36][R2.64] ;  /* 0x0000002402027981 */ /* 0x000ea4000c1e1b00 */
[----:B--2---:R-:W0:Y:S02]  /*10c0*/  I2F.U64 R0, R2 ;  /* 0x0000000200007312 */ /* 0x004e240000301000 */
[----:B0-----:R-:W-:-:S04]  /*10d0*/  F2FP.F16.F32.PACK_AB R0, RZ, R0 ;  /* 0x00000000ff00723e */ /* 0x001fc800000000ff */
[----:B------:R-:W-:Y:S01]  /*10e0*/  PRMT R24, R0, 0x7610, R24 ;  /* 0x0000761000187816 */ /* 0x000fe20000000018 */
[----:B------:R-:W-:Y:S06]  /*10f0*/  BRA `(.L_x_4318) ;  /* 0x0000000000107947 */ /* 0x000fec0003800000 */
.L_x_4341:
[----:B------:R-:W2:Y:S02]  /*1100*/  LDG.E R2, desc[UR36][R2.64] ;  /* 0x0000002402027981 */ /* 0x000ea4000c1e1900 */
[----:B--2---:R-:W-:-:S04]  /*1110*/  I2FP.F32.U32 R0, R2 ;  /* 0x0000000200007245 */ /* 0x004fc80000201000 */
[----:B------:R-:W-:-:S04]  /*1120*/  F2FP.F16.F32.PACK_AB R0, RZ, R0 ;  /* 0x00000000ff00723e */ /* 0x000fc800000000ff */
[----:B------:R-:W-:-:S07]  /*1130*/  PRMT R24, R0, 0x7610, R24 ;  /* 0x0000761000187816 */ /* 0x000fce0000000018 */
.L_x_4318:
[----:B------:R-:W-:-:S07]  /*1140*/  VIADD R16, R19, 0x80 ;  /* 0x0000008013107836 */ /* 0x000fce0000000000 */
.L_x_4312:
[----:B------:R-:W-:Y:S05]  /*1150*/  BSYNC.RECONVERGENT B6 ;  /* 0x0000000000067941 */ /* 0x000fea0003800200 */
.L_x_4311:
[----:B------:R-:W-:Y:S01]  /*1160*/  ISETP.GE.AND P0, PT, R16, R17, PT ;  /* 0x000000111000720c */ /* 0x000fe20003f06270 */
[----:B------:R-:W-:Y:S01]  /*1170*/  BSSY.RECONVERGENT B6, `(.L_x_4347) ;  /* 0x000010c000067945 */ /* 0x000fe20003800200 */
[----:B------:R-:W-:-:S11]  /*1180*/  PRMT R23, RZ, 0x7610, R23 ;  /* 0x00007610ff177816 */ /* 0x000fd60000000017 */
        /* <DEDUP_REMOVED lines=23> */
.L_x_4352:
[----:B------:R-:W2:Y:S02]  /*1300*/  LDG.E.U8 R2, desc[UR36][R2.64] ;  /* 0x0000002402027981 */ /* 0x000ea4000c1e1100 */
[----:B--2---:R-:W-:-:S04]  /*1310*/  I2FP.F32.U32 R0, R2 ;  /* 0x0000000200007245 */ /* 0x004fc80000201000 */
[----:B------:R-:W-:-:S04]  /*1320*/  F2FP.F16.F32.PACK_AB R0, RZ, R0 ;  /* 0x00000000ff00723e */ /* 0x000fc800000000ff */
[----:B------:R-:W-:Y:S01]  /*1330*/  PRMT R23, R0, 0x7610, R23 ;  /* 0x0000761000177816 */ /* 0x000fe20000000017 */
[----:B------:R-:W-:Y:S06]  /*1340*/  BRA `(.L_x_4354) ;  /* 0x0000000c00b47947 */ /* 0x000fec0003800000 */
.L_x_4351:
        /* <DEDUP_REMOVED lines=11> */
.L_x_4356:
[----:B------:R-:W2:Y:S02]  /*1400*/  LDG.E R2, desc[UR36][R2.64] ;  /* 0x0000002402027981 */ /* 0x000ea4000c1e1900 */
[----:B--2---:R-:W-:-:S04]  /*1410*/  I2FP.F32.S32 R0, R2 ;  /* 0x0000000200007245 */ /* 0x004fc80000201400 */
[----:B------:R-:W-:-:S04]  /*1420*/  F2FP.F16.F32.PACK_AB R0, RZ, R0 ;  /* 0x00000000ff00723e */ /* 0x000fc800000000ff */
[----:B------:R-:W-:Y:S01]  /*1430*/  PRMT R23, R0, 0x7610, R23 ;  /* 0x0000761000177816 */ /* 0x000fe20000000017 */
[----:B------:R-:W-:Y:S06]  /*1440*/  BRA `(.L_x_4354) ;  /* 0x0000000c00747947 */ /* 0x000fec0003800000 */
.L_x_4355:
[----:B------:R-:W2:Y:S02]  /*1450*/  LDG.E.U16 R2, desc[UR36][R2.64] ;  /* 0x0000002402027981 */ /* 0x000ea4000c1e1500 */
[----:B--2---:R-:W0:Y:S02]  /*1460*/  I2F.S16 R0, R2 ;  /* 0x0000000200007306 */ /* 0x004e240000101400 */
[----:B0-----:R-:W-:-:S04]  /*1470*/  F2FP.F16.F32.PACK_AB R0, RZ, R0 ;  /* 0x00000000ff00723e */ /* 0x001fc800000000ff */
[----:B------:R-:W-:Y:S01]  /*1480*/  PRMT R23, R0, 0x7610, R23 ;  /* 0x0000761000177816 */ /* 0x000fe20000000017 */
[----:B------:R-:W-:Y:S06]  /*1490*/  BRA `(.L_x_4354) ;  /* 0x0000000c00607947 */ /* 0x000fec0003800000 */
.L_x_4350:
        /* <DEDUP_REMOVED lines=9> */
.L_x_4358:
[----:B------:R0:W5:Y:S01]  /*1530*/  LDG.E.U16 R23, desc[UR36][R2.64] ;  /* 0x0000002402177981 */ /* 0x000162000c1e1500 */
[----:B------:R-:W-:Y:S05]  /*1540*/  BRA `(.L_x_4354) ;  /* 0x0000000c00347947 */ /* 0x000fea0003800000 */
.L_x_4357:
        /* <DEDUP_REMOVED lines=9> */
.L_x_4360:
[----:B------:R1:W5:Y:S01]  /*15e0*/  LDG.E.U16 R23, desc[UR36][R2.64] ;  /* 0x0000002402177981 */ /* 0x000362000c1e1500 */
[----:B------:R-:W-:Y:S05]  /*15f0*/  BRA `(.L_x_4354) ;  /* 0x0000000c00087947 */ /* 0x000fea0003800000 */
.L_x_4359:
        /* <DEDUP_REMOVED lines=9> */
.L_x_4349:
        /* <DEDUP_REMOVED lines=14> */
.L_x_4363:
        /* <DEDUP_REMOVED lines=9> */
.L_x_4362:
        /* <DEDUP_REMOVED lines=27> */
.L_x_4365:
        /* <DEDUP_REMOVED lines=14> */
.L_x_4364:
[----:B------:R-:W2:Y:S02]  /*1a90*/  LDG.E.U16 R0, desc[UR36][R2.64] ;  /* 0x0000002402007981 */ /* 0x000ea4000c1e1500 */
[----:B--2---:R-:W-:-:S05]  /*1aa0*/  IMAD.U32 R0, R0, 0x10000, RZ ;  /* 0x0001000000007824 */ /* 0x004fca00078e00ff */
[----:B------:R-:W-:-:S04]  /*1ab0*/  F2FP.F16.F32.PACK_AB R0, RZ, R0 ;  /* 0x00000000ff00723e */ /* 0x000fc800000000ff */
[----:B------:R-:W-:Y:S01]  /*1ac0*/  PRMT R23, R0, 0x7610, R23 ;  /* 0x0000761000177816 */ /* 0x000fe20000000017 */
[----:B------:R-:W-:Y:S06]  /*1ad0*/  BRA `(.L_x_4354) ;  /* 0x0000000400d07947 */ /* 0x000fec0003800000 */
.L_x_4361:
        /* <DEDUP_REMOVED lines=13> */
.L_x_4368:
        /* <DEDUP_REMOVED lines=21> */
.L_x_4372:
[----:B------:R-:W-:Y:S05]  /*1d00*/  BSYNC.RECONVERGENT B1 ;  /* 0x0000000000017941 */ /* 0x000fea0003800200 */
.L_x_4371:
[----:B------:R-:W-:Y:S01]  /*1d10*/  IMAD.SHL.U32 R0, R0, 0x100000, RZ ;  /* 0x0010000000007824 */ /* 0x000fe200078e00ff */
[----:B------:R-:W-:-:S04]  /*1d20*/  LEA R2, R2, 0x3b800000, 0x17 ;  /* 0x3b80000002027811 */ /* 0x000fc800078eb8ff */
[----:B------:R-:W-:-:S07]  /*1d30*/  LOP3.LUT R0, R2, R0, R7, 0xfe, !PT ;  /* 0x0000000002007212 */ /* 0x000fce00078efe07 */
.L_x_4370:
[----:B------:R-:W-:Y:S05]  /*1d40*/  BSYNC.RECONVERGENT B0 ;  /* 0x0000000000007941 */ /* 0x000fea0003800200 */
.L_x_4369:
[----:B------:R-:W-:-:S04]  /*1d50*/  F2FP.F16.F32.PACK_AB R0, RZ, R0 ;  /* 0x00000000ff00723e */ /* 0x000fc800000000ff */
[----:B------:R-:W-:Y:S01]  /*1d60*/  PRMT R23, R0, 0x7610, R23 ;  /* 0x0000761000177816 */ /* 0x000fe20000000017 */
[----:B------:R-:W-:Y:S06]  /*1d70*/  BRA `(.L_x_4354) ;  /* 0x0000000400287947 */ /* 0x000fec0003800000 */
.L_x_4367:
        /* <DEDUP_REMOVED lines=21> */
.L_x_4376:
[----:B------:R-:W-:Y:S05]  /*1ed0*/  BSYNC.RECONVERGENT B1 ;  /* 0x0000000000017941 */ /* 0x000fea0003800200 */
.L_x_4375:
[----:B------:R-:W-:Y:S01]  /*1ee0*/  IMAD.SHL.U32 R0, R0, 0x200000, RZ ;  /* 0x0020000000007824 */ /* 0x000fe200078e00ff */
[----:B------:R-:W-:-:S04]  /*1ef0*/  LEA R2, R2, 0x37800000, 0x17 ;  /* 0x3780000002027811 */ /* 0x000fc800078eb8ff */
[----:B------:R-:W-:-:S07]  /*1f00*/  LOP3.LUT R0, R2, R0, R7, 0xfe, !PT ;  /* 0x0000000002007212 */ /* 0x000fce00078efe07 */
.L_x_4374:
[----:B------:R-:W-:Y:S05]  /*1f10*/  BSYNC.RECONVERGENT B0 ;  /* 0x0000000000007941 */ /* 0x000fea0003800200 */
.L_x_4373:
[----:B------:R-:W-:-:S04]  /*1f20*/  F2FP.F16.F32.PACK_AB R0, RZ, R0 ;  /* 0x00000000ff00723e */ /* 0x000fc800000000ff */
[----:B------:R-:W-:Y:S01]  /*1f30*/  PRMT R23, R0, 0x7610, R23 ;  /* 0x0000761000177816 */ /* 0x000fe20000000017 */
[----:B------:R-:W-:Y:S06]  /*1f40*/  BRA `(.L_x_4354) ;  /* 0x0000000000b47947 */ /* 0x000fec0003800000 */
.L_x_4366:
        /* <DEDUP_REMOVED lines=14> */
.L_x_4380:
[----:B------:R-:W-:Y:S05]  /*2030*/  BSYNC.RECONVERGENT B0 ;  /* 0x0000000000007941 */ /* 0x000fea0003800200 */
.L_x_4379:
[----:B------:R-:W-:-:S04]  /*2040*/  F2FP.F16.F32.PACK_AB R0, RZ, R0 ;  /* 0x00000000ff00723e */ /* 0x000fc800000000ff */
[----:B------:R-:W-:Y:S01]  /*2050*/  PRMT R23, R0, 0x7610, R23 ;  /* 0x0000761000177816 */ /* 0x000fe20000000017 */
[----:B------:R-:W-:Y:S06]  /*2060*/  BRA `(.L_x_4354) ;  /* 0x00000000006c7947 */ /* 0x000fec0003800000 */
.L_x_4353:
        /* <DEDUP_REMOVED lines=16> */
.L_x_4381:
[----:B------:R-:W-:Y:S01]  /*2170*/  PRMT R23, RZ, 0x7610, R23 ;  /* 0x00007610ff177816 */ /* 0x000fe20000000017 */
[----:B------:R-:W-:Y:S06]  /*2180*/  BRA `(.L_x_4354) ;  /* 0x0000000000247947 */ /* 0x000fec0003800000 */
.L_x_4378:
[----:B------:R-:W2:Y:S02]  /*2190*/  LDG.E.64 R2, desc[UR36][R2.64] ;  /* 0x0000002402027981 */ /* 0x000ea4000c1e1b00 */
[----:B--2---:R-:W0:Y:S02]  /*21a0*/  I2F.U64 R0, R2 ;  /* 0x0000000200007312 */ /* 0x004e240000301000 */
[----:B0-----:R-:W-:-:S04]  /*21b0*/  F2FP.F16.F32.PACK_AB R0, RZ, R0 ;  /* 0x00000000ff00723e */ /* 0x001fc800000000ff */
[----:B------:R-:W-:Y:S01]  /*21c0*/  PRMT R23, R0, 0x7610, R23 ;  /* 0x0000761000177816 */ /* 0x000fe20000000017 */
[----:B------:R-:W-:Y:S06]  /*21d0*/  BRA `(.L_x_4354) ;  /* 0x0000000000107947 */ /* 0x000fec0003800000 */
.L_x_4377:
[----:B------:R-:W2:Y:S02]  /*21e0*/  LDG.E R2, desc[UR36][R2.64] ;  /* 0x0000002402027981 */ /* 0x000ea4000c1e1900 */
[----:B--2---:R-:W-:-:S04]  /*21f0*/  I2FP.F32.U32 R0, R2 ;  /* 0x0000000200007245 */ /* 0x004fc80000201000 */
[----:B------:R-:W-:-:S04]  /*2200*/  F2FP.F16.F32.PACK_AB R0, RZ, R0 ;  /* 0x00000000ff00723e */ /* 0x000fc800000000ff */
[----:B------:R-:W-:-:S07]  /*2210*/  PRMT R23, R0, 0x7610, R23 ;  /* 0x0000761000177816 */ /* 0x000fce0000000017 */
.L_x_4354:
[----:B------:R-:W-:-:S07]  /*2220*/  VIADD R16, R16, 0x80 ;  /* 0x0000008010107836 */ /* 0x000fce0000000000 */
.L_x_4348:
[----:B------:R-:W-:Y:S05]  /*2230*/  BSYNC.RECONVERGENT B6 ;  /* 0x0000000000067941 */ /* 0x000fea0003800200 */
.L_x_4347:
        /* <DEDUP_REMOVED lines=26> */
.L_x_4387:
[----:B------:R-:W2:Y:S02]  /*23e0*/  LDG.E.U8 R2, desc[UR36][R2.64] ;  /* 0x0000002402027981 */ /* 0x000ea4000c1e1100 */
[----:B--2---:R-:W-:-:S04]  /*23f0*/  I2FP.F32.U32 R0, R2 ;  /* 0x0000000200007245 */ /* 0x004fc80000201000 */
[----:B------:R-:W-:-:S04]  /*2400*/  F2FP.F16.F32.PACK_AB R0, RZ, R0 ;  /* 0x00000000ff00723e */ /* 0x000fc800000000ff */
[----:B------:R-:W-:Y:S01]  /*2410*/  PRMT R25, R0, 0x7610, R25 ;  /* 0x0000761000197816 */ /* 0x000fe20000000019 */
[----:B------:R-:W-:Y:S06]  /*2420*/  BRA `(.L_x_4389) ;  /* 0x0000000c00b47947 */ /* 0x000fec0003800000 */
.L_x_4386:
        /* <DEDUP_REMOVED lines=11> */
.L_x_4391:
[----:B------:R-:W2:Y:S02]  /*24e0*/  LDG.E R2, desc[UR36][R2.64] ;  /* 0x0000002402027981 */ /* 0x000ea4000c1e1900 */
[----:B--2---:R-:W-:-:S04]  /*24f0*/  I2FP.F32.S32 R0, R2 ;  /* 0x0000000200007245 */ /* 0x004fc80000201400 */
[----:B------:R-:W-:-:S04]  /*2500*/  F2FP.F16.F32.PACK_AB R0, RZ, R0 ;  /* 0x00000000ff00723e */ /* 0x000fc800000000ff */
[----:B------:R-:W-:Y:S01]  /*2510*/  PRMT R25, R0, 0x7610, R25 ;  /* 0x0000761000197816 */ /* 0x000fe20000000019 */
[----:B------:R-:W-:Y:S06]  /*2520*/  BRA `(.L_x_4389) ;  /* 0x0000000c00747947 */ /* 0x000fec0003800000 */
.L_x_4390:
[----:B------:R-:W2:Y:S02]  /*2530*/  LDG.E.U16 R2, desc[UR36][R2.64] ;  /* 0x0000002402027981 */ /* 0x000ea4000c1e1500 */
[----:B--2---:R-:W0:Y:S02]  /*2540*/  I2F.S16 R0, R2 ;  /* 0x0000000200007306 */ /* 0x004e240000101400 */
[----:B0-----:R-:W-:-:S04]  /*2550*/  F2FP.F16.F32.PACK_AB R0, RZ, R0 ;  /* 0x00000000ff00723e */ /* 0x001fc800000000ff */
[----:B------:R-:W-:Y:S01]  /*2560*/  PRMT R25, R0, 0x7610, R25 ;  /* 0x0000761000197816 */ /* 0x000fe20000000019 */
[----:B------:R-:W-:Y:S06]  /*2570*/  BRA `(.L_x_4389) ;  /* 0x0000000c00607947 */ /* 0x000fec0003800000 */
.L_x_4385:
        /* <DEDUP_REMOVED lines=9> */
.L_x_4393:
[----:B------:R0:W5:Y:S01]  /*2610*/  LDG.E.U16 R25, desc[UR36][R2.64] ;  /* 0x0000002402197981 */ /* 0x000162000c1e1500 */
[----:B------:R-:W-:Y:S05]  /*2620*/  BRA `(.L_x_4389) ;  /* 0x0000000c00347947 */ /* 0x000fea0003800000 */
.L_x_4392:
        /* <DEDUP_REMOVED lines=9> */
.L_x_4395:
[----:B------:R1:W5:Y:S01]  /*26c0*/  LDG.E.U16 R25, desc[UR36][R2.64] ;  /* 0x0000002402197981 */ /* 0x000362000c1e1500 */
[----:B------:R-:W-:Y:S05]  /*26d0*/  BRA `(.L_x_4389) ;  /* 0x0000000c00087947 */ /* 0x000fea0003800000 */
.L_x_4394:
        /* <DEDUP_REMOVED lines=9> */
.L_x_4384:
        /* <DEDUP_REMOVED lines=14> */
.L_x_4398:
        /* <DEDUP_REMOVED lines=9> */
.L_x_4397:
        /* <DEDUP_REMOVED lines=27> */
.L_x_4400:
        /* <DEDUP_REMOVED lines=14> */
.L_x_4399:
[----:B------:R-:W2:Y:S02]  /*2b70*/  LDG.E.U16 R0, desc[UR36][R2.64] ;  /* 0x0000002402007981 */ /* 0x000ea4000c1e1500 */
[----:B--2---:R-:W-:-:S05]  /*2b80*/  IMAD.U32 R0, R0, 0x10000, RZ ;  /* 0x0001000000007824 */ /* 0x004fca00078e00ff */
[----:B------:R-:W-:-:S04]  /*2b90*/  F2FP.F16.F32.PACK_AB R0, RZ, R0 ;  /* 0x00000000ff00723e */ /* 0x000fc800000000ff */
[----:B------:R-:W-:Y:S01]  /*2ba0*/  PRMT R25, R0, 0x7610, R25 ;  /* 0x0000761000197816 */ /* 0x000fe20000000019 */
[----:B------:R-:W-:Y:S06]  /*2bb0*/  BRA `(.L_x_4389) ;  /* 0x0000000400d07947 */ /* 0x000fec0003800000 */
.L_x_4396:
        /* <DEDUP_REMOVED lines=13> */
.L_x_4403:
        /* <DEDUP_REMOVED lines=21> */
.L_x_4407:
[----:B------:R-:W-:Y:S05]  /*2de0*/  BSYNC.RECONVERGENT B1 ;  /* 0x0000000000017941 */ /* 0x000fea0003800200 */
.L_x_4406:
[----:B------:R-:W-:Y:S01]  /*2df0*/  IMAD.SHL.U32 R0, R0, 0x100000, RZ ;  /* 0x0010000000007824 */ /* 0x000fe200078e00ff */
[----:B------:R-:W-:-:S04]  /*2e00*/  LEA R2, R2, 0x3b800000, 0x17 ;  /* 0x3b80000002027811 */ /* 0x000fc800078eb8ff */
[----:B------:R-:W-:-:S07]  /*2e10*/  LOP3.LUT R0, R2, R0, R7, 0xfe, !PT ;  /* 0x0000000002007212 */ /* 0x000fce00078efe07 */
.L_x_4405:
[----:B------:R-:W-:Y:S05]  /*2e20*/  BSYNC.RECONVERGENT B0 ;  /* 0x0000000000007941 */ /* 0x000fea0003800200 */
.L_x_4404:
[----:B------:R-:W-:-:S04]  /*2e30*/  F2FP.F16.F32.PACK_AB R0, RZ, R0 ;  /* 0x00000000ff00723e */ /* 0x000fc800000000ff */
[----:B------:R-:W-:Y:S01]  /*2e40*/  PRMT R25, R0, 0x7610, R25 ;  /* 0x0000761000197816 */ /* 0x000fe20000000019 */
[----:B------:R-:W-:Y:S06]  /*2e50*/  BRA `(.L_x_4389) ;  /* 0x0000000400287947 */ /* 0x000fec0003800000 */
.L_x_4402:
        /* <DEDUP_REMOVED lines=21> */
.L_x_4411:
[----:B------:R-:W-:Y:S05]  /*2fb0*/  BSYNC.RECONVERGENT B1 ;  /* 0x0000000000017941 */ /* 0x000fea0003800200 */
.L_x_4410:
[----:B------:R-:W-:Y:S01]  /*2fc0*/  IMAD.SHL.U32 R0, R0, 0x200000, RZ ;  /* 0x0020000000007824 */ /* 0x000fe200078e00ff */
[----:B------:R-:W-:-:S04]  /*2fd0*/  LEA R2, R2, 0x37800000, 0x17 ;  /* 0x3780000002027811 */ /* 0x000fc800078eb8ff */
[----:B------:R-:W-:-:S07]  /*2fe0*/  LOP3.LUT R0, R2, R0, R7, 0xfe, !PT ;  /* 0x0000000002007212 */ /* 0x000fce00078efe07 */
.L_x_4409:
[----:B------:R-:W-:Y:S05]  /*2ff0*/  BSYNC.RECONVERGENT B0 ;  /* 0x0000000000007941 */ /* 0x000fea0003800200 */
.L_x_4408:
[----:B------:R-:W-:-:S04]  /*3000*/  F2FP.F16.F32.PACK_AB R0, RZ, R0 ;  /* 0x00000000ff00723e */ /* 0x000fc800000000ff */
[----:B------:R-:W-:Y:S01]  /*3010*/  PRMT R25, R0, 0x7610, R25 ;  /* 0x0000761000197816 */ /* 0x000fe20000000019 */
[----:B------:R-:W-:Y:S06]  /*3020*/  BRA `(.L_x_4389) ;  /* 0x0000000000b47947 */ /* 0x000fec0003800000 */
.L_x_4401:
        /* <DEDUP_REMOVED lines=14> */
.L_x_4415:
[----:B------:R-:W-:Y:S05]  /*3110*/  BSYNC.RECONVERGENT B0 ;  /* 0x0000000000007941 */ /* 0x000fea0003800200 */
.L_x_4414:
[----:B------:R-:W-:-:S04]  /*3120*/  F2FP.F16.F32.PACK_AB R0, RZ, R0 ;  /* 0x00000000ff00723e */ /* 0x000fc800000000ff */
[----:B------:R-:W-:Y:S01]  /*3130*/  PRMT R25, R0, 0x7610, R25 ;  /* 0x0000761000197816 */ /* 0x000fe20000000019 */
[----:B------:R-:W-:Y:S06]  /*3140*/  BRA `(.L_x_4389) ;  /* 0x00000000006c7947 */ /* 0x000fec0003800000 */
.L_x_4388:
        /* <DEDUP_REMOVED lines=16> */
.L_x_4416:
[----:B------:R-:W-:Y:S01]  /*3250*/  PRMT R25, RZ, 0x7610, R25 ;  /* 0x00007610ff197816 */ /* 0x000fe20000000019 */
[----:B------:R-:W-:Y:S06]  /*3260*/  BRA `(.L_x_4389) ;  /* 0x0000000000247947 */ /* 0x000fec0003800000 */
.L_x_4413:
[----:B------:R-:W2:Y:S02]  /*3270*/  LDG.E.64 R2, desc[UR36][R2.64] ;  /* 0x0000002402027981 */ /* 0x000ea4000c1e1b00 */
[----:B--2---:R-:W0:Y:S02]  /*3280*/  I2F.U64 R0, R2 ;  /* 0x0000000200007312 */ /* 0x004e240000301000 */
[----:B0-----:R-:W-:-:S04]  /*3290*/  F2FP.F16.F32.PACK_AB R0, RZ, R0 ;  /* 0x00000000ff00723e */ /* 0x001fc800000000ff */
[----:B------:R-:W-:Y:S01]  /*32a0*/  PRMT R25, R0, 0x7610, R25 ;  /* 0x0000761000197816 */ /* 0x000fe20000000019 */
[----:B------:R-:W-:Y:S06]  /*32b0*/  BRA `(.L_x_4389) ;  /* 0x0000000000107947 */ /* 0x000fec0003800000 */
.L_x_4412:
[----:B------:R-:W2:Y:S02]  /*32c0*/  LDG.E R2, desc[UR36][R2.64] ;  /* 0x0000002402027981 */ /* 0x000ea4000c1e1900 */
[----:B--2---:R-:W-:-:S04]  /*32d0*/  I2FP.F32.U32 R0, R2 ;  /* 0x0000000200007245 */ /* 0x004fc80000201000 */
[----:B------:R-:W-:-:S04]  /*32e0*/  F2FP.F16.F32.PACK_AB R0, RZ, R0 ;  /* 0x00000000ff00723e */ /* 0x000fc800000000ff */
[----:B------:R-:W-:-:S07]  /*32f0*/  PRMT R25, R0, 0x7610, R25 ;  /* 0x0000761000197816 */ /* 0x000fce0000000019 */
.L_x_4389:
[----:B------:R-:W-:-:S07]  /*3300*/  VIADD R16, R16, 0x80 ;  /* 0x0000008010107836 */ /* 0x000fce0000000000 */
.L_x_4383:
[----:B------:R-:W-:Y:S05]  /*3310*/  BSYNC.RECONVERGENT B6 ;  /* 0x0000000000067941 */ /* 0x000fea0003800200 */
.L_x_4382:
        /* <DEDUP_REMOVED lines=25> */
.L_x_4422:
[----:B------:R-:W2:Y:S02]  /*34b0*/  LDG.E.U8 R2, desc[UR36][R2.64] ;  /* 0x0000002402027981 */ /* 0x000ea4000c1e1100 */
[----:B--2---:R-:W-:-:S04]  /*34c0*/  I2FP.F32.U32 R0, R2 ;  /* 0x0000000200007245 */ /* 0x004fc80000201000 */
[----:B------:R-:W-:Y:S01]  /*34d0*/  F2FP.F16.F32.PACK_AB R0, RZ, R0 ;  /* 0x00000000ff00723e */ /* 0x000fe200000000ff */
[----:B------:R-:W-:Y:S06]  /*34e0*/  BRA `(.L_x_4418) ;  /* 0x0000000c007c7947 */ /* 0x000fec0003800000 */
.L_x_4421:
        /* <DEDUP_REMOVED lines=10> */
.L_x_4425:
[----:B------:R-:W2:Y:S02]  /*3590*/  LDG.E R2, desc[UR36][R2.64] ;  /* 0x0000002402027981 */ /* 0x000ea4000c1e1900 */
[----:B--2---:R-:W-:-:S04]  /*35a0*/  I2FP.F32.S32 R0, R2 ;  /* 0x0000000200007245 */ /* 0x004fc80000201400 */
[----:B------:R-:W-:Y:S01]  /*35b0*/  F2FP.F16.F32.PACK_AB R0, RZ, R0 ;  /* 0x00000000ff00723e */ /* 0x000fe200000000ff */
[----:B------:R-:W-:Y:S06]  /*35c0*/  BRA `(.L_x_4418) ;  /* 0x0000000c00447947 */ /* 0x000fec0003800000 */
.L_x_4424:
[----:B------:R-:W2:Y:S02]  /*35d0*/  LDG.E.U16 R2, desc[UR36][R2.64] ;  /* 0x0000002402027981 */ /* 0x000ea4000c1e1500 */
[----:B--2---:R-:W0:Y:S02]  /*35e0*/  I2F.S16 R0, R2 ;  /* 0x0000000200007306 */ /* 0x004e240000101400 */
[----:B0-----:R-:W-:Y:S01]  /*35f0*/  F2FP.F16.F32.PACK_AB R0, RZ, R0 ;  /* 0x00000000ff00723e */ /* 0x001fe200000000ff */
[----:B------:R-:W-:Y:S06]  /*3600*/  BRA `(.L_x_4418) ;  /* 0x0000000c00347947 */ /* 0x000fec0003800000 */
.L_x_4420:
        /* <DEDUP_REMOVED lines=9> */
.L_x_4427:
[----:B------:R2:W5:Y:S01]  /*36a0*/  LDG.E.U16 R0, desc[UR36][R2.64] ;  /* 0x0000002402007981 */ /* 0x000562000c1e1500 */
[----:B------:R-:W-:Y:S05]  /*36b0*/  BRA `(.L_x_4418) ;  /* 0x0000000c00087947 */ /* 0x000fea0003800000 */
.L_x_4426:
        /* <DEDUP_REMOVED lines=9> */
.L_x_4429:
[----:B------:R3:W5:Y:S01]  /*3750*/  LDG.E.U16 R0, desc[UR36][R2.64] ;  /* 0x0000002402007981 */ /* 0x000762000c1e1500 */
[----:B------:R-:W-:Y:S05]  /*3760*/  BRA `(.L_x_4418) ;  /* 0x0000000800dc7947 */ /* 0x000fea0003800000 */
.L_x_4428:
        /* <DEDUP_REMOVED lines=8> */
.L_x_4419:
        /* <DEDUP_REMOVED lines=13> */
.L_x_4432:
        /* <DEDUP_REMOVED lines=8> */
.L_x_4431:
        /* <DEDUP_REMOVED lines=27> */
.L_x_4434:
        /* <DEDUP_REMOVED lines=13> */
.L_x_4433:
[----:B------:R-:W2:Y:S02]  /*3bc0*/  LDG.E.U16 R0, desc[UR36][R2.64] ;  /* 0x0000002402007981 */ /* 0x000ea4000c1e1500 */
[----:B--2---:R-:W-:-:S05]  /*3bd0*/  IMAD.U32 R0, R0, 0x10000, RZ ;  /* 0x0001000000007824 */ /* 0x004fca00078e00ff */
[----:B------:R-:W-:Y:S01]  /*3be0*/  F2FP.F16.F32.PACK_AB R0, RZ, R0 ;  /* 0x00000000ff00723e */ /* 0x000fe200000000ff */
[----:B------:R-:W-:Y:S06]  /*3bf0*/  BRA `(.L_x_4418) ;  /* 0x0000000400b87947 */ /* 0x000fec0003800000 */
.L_x_4430:
        /* <DEDUP_REMOVED lines=12> */
.L_x_4437:
        /* <DEDUP_REMOVED lines=21> */
.L_x_4441:
[----:B------:R-:W-:Y:S05]  /*3e10*/  BSYNC.RECONVERGENT B1 ;  /* 0x0000000000017941 */ /* 0x000fea0003800200 */
.L_x_4440:
[----:B------:R-:W-:Y:S01]  /*3e20*/  IMAD.SHL.U32 R0, R0, 0x100000, RZ ;  /* 0x0010000000007824 */ /* 0x000fe200078e00ff */
[----:B------:R-:W-:-:S04]  /*3e30*/  LEA R2, R2, 0x3b800000, 0x17 ;  /* 0x3b80000002027811 */ /* 0x000fc800078eb8ff */
[----:B------:R-:W-:-:S07]  /*3e40*/  LOP3.LUT R0, R2, R0, R7, 0xfe, !PT ;  /* 0x0000000002007212 */ /* 0x000fce00078efe07 */
.L_x_4439:
[----:B------:R-:W-:Y:S05]  /*3e50*/  BSYNC.RECONVERGENT B0 ;  /* 0x0000000000007941 */ /* 0x000fea0003800200 */
.L_x_4438:
[----:B------:R-:W-:Y:S01]  /*3e60*/  F2FP.F16.F32.PACK_AB R0, RZ, R0 ;  /* 0x00000000ff00723e */ /* 0x000fe200000000ff */
[----:B------:R-:W-:Y:S06]  /*3e70*/  BRA `(.L_x_4418) ;  /* 0x0000000400187947 */ /* 0x000fec0003800000 */
.L_x_4436:
        /* <DEDUP_REMOVED lines=21> */
.L_x_4445:
[----:B------:R-:W-:Y:S05]  /*3fd0*/  BSYNC.RECONVERGENT B1 ;  /* 0x0000000000017941 */ /* 0x000fea0003800200 */
.L_x_4444:
[----:B------:R-:W-:Y:S01]  /*3fe0*/  IMAD.SHL.U32 R0, R0, 0x200000, RZ ;  /* 0x0020000000007824 */ /* 0x000fe200078e00ff */
[----:B------:R-:W-:-:S04]  /*3ff0*/  LEA R2, R2, 0x37800000, 0x17 ;  /* 0x3780000002027811 */ /* 0x000fc800078eb8ff */
[----:B------:R-:W-:-:S07]  /*4000*/  LOP3.LUT R0, R2, R0, R7, 0xfe, !PT ;  /* 0x0000000002007212 */ /* 0x000fce00078efe07 */
.L_x_4443:
[----:B------:R-:W-:Y:S05]  /*4010*/  BSYNC.RECONVERGENT B0 ;  /* 0x0000000000007941 */ /* 0x000fea0003800200 */
.L_x_4442:
[----:B------:R-:W-:Y:S01]  /*4020*/  F2FP.F16.F32.PACK_AB R0, RZ, R0 ;  /* 0x00000000ff00723e */ /* 0x000fe200000000ff */
[----:B------:R-:W-:Y:S06]  /*4030*/  BRA `(.L_x_4418) ;  /* 0x0000000000a87947 */ /* 0x000fec0003800000 */
.L_x_4435:
        /* <DEDUP_REMOVED lines=14> */
.L_x_4449:
[----:B------:R-:W-:Y:S05]  /*4120*/  BSYNC.RECONVERGENT B0 ;  /* 0x0000000000007941 */ /* 0x000fea0003800200 */
.L_x_4448:
[----:B------:R-:W-:Y:S01]  /*4130*/  F2FP.F16.F32.PACK_AB R0, RZ, R0 ;  /* 0x00000000ff00723e */ /* 0x000fe200000000ff */
[----:B------:R-:W-:Y:S06]  /*4140*/  BRA `(.L_x_4418) ;  /* 0x0000000000647947 */ /* 0x000fec0003800000 */
.L_x_4423:
        /* <DEDUP_REMOVED lines=16> */
.L_x_4450:
[----:B------:R-:W-:Y:S01]  /*4250*/  PRMT R0, RZ, 0x7610, R0 ;  /* 0x00007610ff007816 */ /* 0x000fe20000000000 */
[----:B------:R-:W-:Y:S06]  /*4260*/  BRA `(.L_x_4418) ;  /* 0x00000000001c7947 */ /* 0x000fec0003800000 */
.L_x_4447:
[----:B------:R-:W2:Y:S02]  /*4270*/  LDG.E.64 R2, desc[UR36][R2.64] ;  /* 0x0000002402027981 */ /* 0x000ea4000c1e1b00 */
[----:B--2---:R-:W0:Y:S02]  /*4280*/  I2F.U64 R0, R2 ;  /* 0x0000000200007312 */ /* 0x004e240000301000 */
[----:B0-----:R-:W-:Y:S01]  /*4290*/  F2FP.F16.F32.PACK_AB R0, RZ, R0 ;  /* 0x00000000ff00723e */ /* 0x001fe200000000ff */
[----:B------:R-:W-:Y:S06]  /*42a0*/  BRA `(.L_x_4418) ;  /* 0x00000000000c7947 */ /* 0x000fec0003800000 */
.L_x_4446:
[----:B------:R-:W2:Y:S02]  /*42b0*/  LDG.E R2, desc[UR36][R2.64] ;  /* 0x0000002402027981 */ /* 0x000ea4000c1e1900 */
[----:B--2---:R-:W-:-:S04]  /*42c0*/  I2FP.F32.U32 R0, R2 ;  /* 0x0000000200007245 */ /* 0x004fc80000201000 */
[----:B------:R-:W-:-:S07]  /*42d0*/  F2FP.F16.F32.PACK_AB R0, RZ, R0 ;  /* 0x00000000ff00723e */ /* 0x000fce00000000ff */
.L_x_4418:
[----:B------:R-:W-:Y:S05]  /*42e0*/  BSYNC.RECONVERGENT B6 ;  /* 0x0000000000067941 */ /* 0x000fea0003800200 */
.L_x_4417:
[----:B------:R-:W4:Y:S01]  /*42f0*/  LDC.U8 R16, c[0x0][0x3bc] ;  /* 0x0000ef00ff107b82 */ /* 0x000f220000000000 */
[CC--:B------:R-:W-:Y:S01]  /*4300*/  ISETP.GE.AND P2, PT, R19.reuse, R17.reuse, PT ;  /* 0x000000111300720c */ /* 0x0c0fe20003f46270 */
[C---:B0123--:R-:W-:Y:S01]  /*4310*/  VIADD R2, R19.reuse, 0x100 ;  /* 0x0000010013027836 */ /* 0x04ffe20000000000 */
[----:B------:R-:W-:Y:S01]  /*4320*/  BSSY.RECONVERGENT B0, `(.L_x_4451) ;  /* 0x0000011000007945 */ /* 0x000fe20003800200 */
[C---:B------:R-:W-:Y:S02]  /*4330*/  VIADD R4, R19.reuse, 0x180 ;  /* 0x0000018013047836 */ /* 0x040fe40000000000 */
[----:B------:R-:W-:Y:S01]  /*4340*/  VIADD R22, R19, 0x80 ;  /* 0x0000008013167836 */ /* 0x000fe20000000000 */
[-C--:B------:R-:W-:Y:S02]  /*4350*/  ISETP.GE.AND P0, PT, R2, R17.reuse, PT ;  /* 0x000000110200720c */ /* 0x080fe40003f06270 */
[-C--:B------:R-:W-:Y:S02]  /*4360*/  ISETP.GE.AND P1, PT, R4, R17.reuse, PT ;  /* 0x000000110400720c */ /* 0x080fe40003f26270 */
[----:B------:R-:W-:-:S03]  /*4370*/  ISETP.GE.AND P3, PT, R22, R17, PT ;  /* 0x000000111600720c */ /* 0x000fc60003f66270 */
[----:B------:R-:W-:Y:S10]  /*4380*/  @P2 BRA `(.L_x_4452) ;  /* 0x0000000000282947 */ /* 0x000ff40003800000 */
[----:B------:R-:W0:Y:S01]  /*4390*/  LDCU UR4, c[0x0][0x388] ;  /* 0x00007100ff0477ac */ /* 0x000e220008000800 */
[----:B-----5:R-:W-:Y:S01]  /*43a0*/  HADD2.F32 R24, -RZ, R24.H0_H0 ;  /* 0x20000018ff187230 */ /* 0x020fe20000004100 */
[----:B------:R-:W1:Y:S04]  /*43b0*/  LDCU UR5, c[0x0][0x394] ;  /* 0x00007280ff0577ac */ /* 0x000e680008000800 */
[----:B------:R-:W-:-:S05]  /*43c0*/  FADD.FTZ R24, R24, 3 ;  /* 0x4040000018187421 */ /* 0x000fca0000010000 */
[----:B0-----:R-:W-:-:S04]  /*43d0*/  FSETP.GEU.FTZ.AND P4, PT, R24, UR4, PT ;  /* 0x0000000418007c0b */ /* 0x001fc8000bf9e000 */
[----:B------:R-:W-:-:S04]  /*43e0*/  FSEL R24, R24, UR4, P4 ;  /* 0x0000000418187c08 */ /* 0x000fc8000a000000 */
[----:B-1----:R-:W-:-:S04]  /*43f0*/  FSETP.GT.FTZ.AND P4, PT, R24, UR5, PT ;  /* 0x0000000518007c0b */ /* 0x002fc8000bf94000 */
[----:B------:R-:W-:-:S05]  /*4400*/  FSEL R24, R24, UR5, !P4 ;  /* 0x0000000518187c08 */ /* 0x000fca000e000000 */
[----:B------:R-:W-:-:S05]  /*4410*/  FMUL.FTZ R4, R24, 0.16666667163372039795 ;  /* 0x3e2aaaab18047820 */ /* 0x000fca0000410000 */
[----:B------:R-:W-:-:S07]  /*4420*/  F2FP.F16.F32.PACK_AB R4, RZ, R4 ;  /* 0x00000004ff04723e */ /* 0x000fce00000000ff */
.L_x_4452:
[----:B------:R-:W-:Y:S05]  /*4430*/  BSYNC.RECONVERGENT B0 ;  /* 0x0000000000007941 */ /* 0x000fea0003800200 */
.L_x_4451:
[----:B------:R-:W-:Y:S04]  /*4440*/  BSSY.RECONVERGENT B0, `(.L_x_4453) ;  /* 0x000000c000007945 */ /* 0x000fe80003800200 */
[----:B------:R-:W-:Y:S05]  /*4450*/  @P3 BRA `(.L_x_4454) ;  /* 0x0000000000283947 */ /* 0x000fea0003800000 */
        /* <DEDUP_REMOVED lines=10> */
.L_x_4454:
[----:B------:R-:W-:Y:S05]  /*4500*/  BSYNC.RECONVERGENT B0 ;  /* 0x0000000000007941 */ /* 0x000fea0003800200 */
.L_x_4453:
        /* <DEDUP_REMOVED lines=12> */
.L_x_4456:
[----:B------:R-:W-:Y:S05]  /*45d0*/  BSYNC.RECONVERGENT B0 ;  /* 0x0000000000007941 */ /* 0x000fea0003800200 */
.L_x_4455:
        /* <DEDUP_REMOVED lines=12> */
.L_x_4458:
[----:B------:R-:W-:Y:S05]  /*46a0*/  BSYNC.RECONVERGENT B0 ;  /* 0x0000000000007941 */ /* 0x000fea0003800200 */
.L_x_4457:
[----:B------:R-:W-:Y:S04]  /*46b0*/  BSSY.RECONVERGENT B6, `(.L_x_4459) ;  /* 0x000010e000067945 */ /* 0x000fe80003800200 */
[----:B------:R-:W-:Y:S05]  /*46c0*/  @P2 BRA `(.L_x_4460) ;  /* 0x0000001000302947 */ /* 0x000fea0003800000 */
[----:B------:R-:W0:Y:S01]  /*46d0*/  LDCU UR4, c[0x0][0x3c0] ;  /* 0x00007800ff0477ac */ /* 0x000e220008000800 */
[----:B------:R-:W1:Y:S01]  /*46e0*/  LDC.64 R2, c[0x0][0x3a0] ;  /* 0x0000e800ff027b82 */ /* 0x000e620000000a00 */
[----:B-----5:R-:W-:Y:S01]  /*46f0*/  IMAD R0, R18, 0x200, R19 ;  /* 0x0000020012007824 */ /* 0x020fe200078e0213 */
[----:B----4-:R-:W-:-:S03]  /*4700*/  PRMT R6, R16, 0x9910, RZ ;  /* 0x0000991010067816 */ /* 0x010fc600000000ff */
[----:B0-----:R-:W-:Y:S02]  /*4710*/  IMAD R5, R0, UR4, RZ ;  /* 0x0000000400057c24 */ /* 0x001fe4000f8e02ff */
[----:B------:R-:W-:-:S05]  /*4720*/  IMAD.MOV.U32 R0, RZ, RZ, R6 ;  /* 0x000000ffff007224 */ /* 0x000fca00078e0006 */
[----:B------:R-:W-:Y:S02]  /*4730*/  ISETP.GT.AND P0, PT, R0, 0x9, PT ;  /* 0x000000090000780c */ /* 0x000fe40003f04270 */
[----:B-1----:R-:W-:-:S05]  /*4740*/  IADD3 R2, P1, PT, R5, R2, RZ ;  /* 0x0000000205027210 */ /* 0x002fca0007f3e0ff */
        /* <DEDUP_REMOVED lines=15> */
.L_x_4464:
[----:B------:R-:W-:Y:S02]  /*4840*/  HADD2.F32 R5, -RZ, R4.H0_H0 ;  /* 0x20000004ff057230 */ /* 0x000fe40000004100 */
[----:B------:R-:W-:-:S04]  /*4850*/  IMAD.MOV.U32 R19, RZ, RZ, R22 ;  /* 0x000000ffff137224 */ /* 0x000fc800078e0016 */
[----:B------:R-:W0:Y:S02]  /*4860*/  F2I.S64.TRUNC R4, R5 ;  /* 0x0000000500047311 */ /* 0x000e24000020d900 */
[----:B0-----:R0:W-:Y:S01]  /*4870*/  STG.E.U8 desc[UR36][R2.64], R4 ;  /* 0x0000000402007986 */ /* 0x0011e2000c101124 */
[----:B------:R-:W-:Y:S05]  /*4880*/  BRA `(.L_x_4460) ;  /* 0x0000000c00c07947 */ /* 0x000fea0003800000 */
.L_x_4463:
        /* <DEDUP_REMOVED lines=11> */
.L_x_4467:
[----:B------:R-:W-:Y:S02]  /*4940*/  HADD2.F32 R4, -RZ, R4.H0_H0 ;  /* 0x20000004ff047230 */ /* 0x000fe40000004100 */
[----:B------:R-:W-:Y:S02]  /*4950*/  IMAD.MOV.U32 R19, RZ, RZ, R22 ;  /* 0x000000ffff137224 */ /* 0x000fe400078e0016 */
[----:B------:R-:W0:Y:S02]  /*4960*/  F2I.FTZ.TRUNC.NTZ R5, R4 ;  /* 0x0000000400057305 */ /* 0x000e24000021f100 */
[----:B0-----:R2:W-:Y:S01]  /*4970*/  STG.E desc[UR36][R2.64], R5 ;  /* 0x0000000502007986 */ /* 0x0015e2000c101924 */
[----:B------:R-:W-:Y:S05]  /*4980*/  BRA `(.L_x_4460) ;  /* 0x0000000c00807947 */ /* 0x000fea0003800000 */
.L_x_4466:
[----:B------:R-:W-:Y:S02]  /*4990*/  HADD2.F32 R4, -RZ, R4.H0_H0 ;  /* 0x20000004ff047230 */ /* 0x000fe40000004100 */
[----:B------:R-:W-:Y:S02]  /*49a0*/  IMAD.MOV.U32 R19, RZ, RZ, R22 ;  /* 0x000000ffff137224 */ /* 0x000fe400078e0016 */
[----:B------:R-:W0:Y:S02]  /*49b0*/  F2I.FTZ.TRUNC.NTZ R5, R4 ;  /* 0x0000000400057305 */ /* 0x000e24000021f100 */
[----:B0-----:R0:W-:Y:S01]  /*49c0*/  STG.E.U16 desc[UR36][R2.64], R5 ;  /* 0x0000000502007986 */ /* 0x0011e2000c101524 */
[----:B------:R-:W-:Y:S05]  /*49d0*/  BRA `(.L_x_4460) ;  /* 0x0000000c006c7947 */ /* 0x000fea0003800000 */
.L_x_4462:
        /* <DEDUP_REMOVED lines=10> */
.L_x_4469:
[----:B------:R0:W-:Y:S01]  /*4a80*/  STG.E.U16 desc[UR36][R2.64], R4 ;  /* 0x0000000402007986 */ /* 0x0001e2000c101524 */
[----:B------:R-:W-:Y:S01]  /*4a90*/  IMAD.MOV.U32 R19, RZ, RZ, R22 ;  /* 0x000000ffff137224 */ /* 0x000fe200078e0016 */
[----:B------:R-:W-:Y:S06]  /*4aa0*/  BRA `(.L_x_4460) ;  /* 0x0000000c00387947 */ /* 0x000fec0003800000 */
.L_x_4468:
        /* <DEDUP_REMOVED lines=11> */
.L_x_4471:
[----:B------:R-:W-:Y:S02]  /*4b60*/  HADD2.F32 R0, -RZ, R4.H0_H0 ;  /* 0x20000004ff007230 */ /* 0x000fe40000004100 */
[----:B------:R-:W-:-:S03]  /*4b70*/  IMAD.MOV.U32 R19, RZ, RZ, R22 ;  /* 0x000000ffff137224 */ /* 0x000fc600078e0016 */
[----:B------:R-:W-:-:S04]  /*4b80*/  F2FP.F16.F32.PACK_AB R0, RZ, R0 ;  /* 0x00000000ff00723e */ /* 0x000fc800000000ff */
[----:B------:R-:W-:-:S05]  /*4b90*/  PRMT R0, R0, 0x5410, RZ ;  /* 0x0000541000007816 */ /* 0x000fca00000000ff */
[----:B------:R0:W-:Y:S01]  /*4ba0*/  STG.E desc[UR36][R2.64], R0 ;  /* 0x0000000002007986 */ /* 0x0001e2000c101924 */
[----:B------:R-:W-:Y:S05]  /*4bb0*/  BRA `(.L_x_4460) ;  /* 0x0000000800f47947 */ /* 0x000fea0003800000 */
.L_x_4470:
[----:B------:R-:W-:Y:S02]  /*4bc0*/  HADD2.F32 R4, -RZ, R4.H0_H0 ;  /* 0x20000004ff047230 */ /* 0x000fe40000004100 */
[----:B------:R-:W-:-:S03]  /*4bd0*/  IMAD.MOV.U32 R19, RZ, RZ, R22 ;  /* 0x000000ffff137224 */ /* 0x000fc600078e0016 */
[----:B------:R-:W-:-:S06]  /*4be0*/  FMUL.FTZ R4, R4, 1 ;  /* 0x3f80000004047820 */ /* 0x000fcc0000410000 */
[----:B------:R-:W0:Y:S02]  /*4bf0*/  F2F.F64.F32 R4, R4 ;  /* 0x0000000400047310 */ /* 0x000e240000201800 */
[----:B0-----:R0:W-:Y:S01]  /*4c00*/  STG.E.64 desc[UR36][R2.64], R4 ;  /* 0x0000000402007986 */ /* 0x0011e2000c101b24 */
[----:B------:R-:W-:Y:S05]  /*4c10*/  BRA `(.L_x_4460) ;  /* 0x0000000800dc7947 */ /* 0x000fea0003800000 */
.L_x_4461:
        /* <DEDUP_REMOVED lines=14> */
.L_x_4474:
[----:B------:R-:W-:Y:S01]  /*4d00*/  HADD2.F32 R4, -RZ, R4.H0_H0 ;  /* 0x20000004ff047230 */ /* 0x000fe20000004100 */
[----:B------:R-:W-:Y:S01]  /*4d10*/  CS2R R6, SRZ ;  /* 0x0000000000067805 */ /* 0x000fe2000001ff00 */
[----:B------:R-:W-:-:S03]  /*4d20*/  IMAD.MOV.U32 R19, RZ, RZ, R22 ;  /* 0x000000ffff137224 */ /* 0x000fc600078e0016 */
[----:B------:R-:W-:-:S06]  /*4d30*/  FMUL.FTZ R4, R4, 1 ;  /* 0x3f80000004047820 */ /* 0x000fcc0000410000 */
[----:B------:R-:W0:Y:S02]  /*4d40*/  F2F.F64.F32 R4, R4 ;  /* 0x0000000400047310 */ /* 0x000e240000201800 */
[----:B0-----:R0:W-:Y:S01]  /*4d50*/  STG.E.128 desc[UR36][R2.64], R4 ;  /* 0x0000000402007986 */ /* 0x0011e2000c101d24 */
[----:B------:R-:W-:Y:S05]  /*4d60*/  BRA `(.L_x_4460) ;  /* 0x0000000800887947 */ /* 0x000fea0003800000 */
.L_x_4473:
        /* <DEDUP_REMOVED lines=19> */
.L_x_4478:
[----:B------:R-:W-:Y:S05]  /*4ea0*/  BSYNC.RECONVERGENT B0 ;  /* 0x0000000000007941 */ /* 0x000fea0003800200 */
.L_x_4477:
[----:B------:R-:W-:Y:S01]  /*4eb0*/  LOP3.LUT R5, R0, 0x80, R5, 0xf8, !PT ;  /* 0x0000008000057812 */ /* 0x000fe200078ef805 */
[----:B------:R-:W-:-:S04]  /*4ec0*/  IMAD.MOV.U32 R19, RZ, RZ, R22 ;  /* 0x000000ffff137224 */ /* 0x000fc800078e0016 */
[----:B------:R0:W-:Y:S01]  /*4ed0*/  STG.E.U8 desc[UR36][R2.64], R5 ;  /* 0x0000000502007986 */ /* 0x0001e2000c101124 */
[----:B------:R-:W-:Y:S05]  /*4ee0*/  BRA `(.L_x_4460) ;  /* 0x0000000800287947 */ /* 0x000fea0003800000 */
.L_x_4476:
        /* <DEDUP_REMOVED lines=15> */
.L_x_4480:
[----:B------:R-:W-:Y:S05]  /*4fe0*/  BSYNC.RECONVERGENT B0 ;  /* 0x0000000000007941 */ /* 0x000fea0003800200 */
.L_x_4479:
[----:B------:R-:W-:Y:S01]  /*4ff0*/  LOP3.LUT R5, R0, 0x80, R5, 0xf8, !PT ;  /* 0x0000008000057812 */ /* 0x000fe200078ef805 */
[----:B------:R-:W-:-:S04]  /*5000*/  IMAD.MOV.U32 R19, RZ, RZ, R22 ;  /* 0x000000ffff137224 */ /* 0x000fc800078e0016 */
[----:B------:R0:W-:Y:S01]  /*5010*/  STG.E.U8 desc[UR36][R2.64], R5 ;  /* 0x0000000502007986 */ /* 0x0001e2000c101124 */
[----:B------:R-:W-:Y:S05]  /*5020*/  BRA `(.L_x_4460) ;  /* 0x0000000400d87947 */ /* 0x000fea0003800000 */
.L_x_4475:
[----:B------:R-:W-:Y:S02]  /*5030*/  HADD2.F32 R0, -RZ, R4.H0_H0 ;  /* 0x20000004ff007230 */ /* 0x000fe40000004100 */
[----:B------:R-:W-:-:S03]  /*5040*/  IMAD.MOV.U32 R19, RZ, RZ, R22 ;  /* 0x000000ffff137224 */ /* 0x000fc600078e0016 */
[----:B------:R-:W-:-:S05]  /*5050*/  F2FP.BF16.F32.PACK_AB R0, RZ, R0 ;  /* 0x00000000ff00723e */ /* 0x000fca00000010ff */
[----:B------:R0:W-:Y:S01]  /*5060*/  STG.E.U16 desc[UR36][R2.64], R0 ;  /* 0x0000000002007986 */ /* 0x0001e2000c101524 */
[----:B------:R-:W-:Y:S05]  /*5070*/  BRA `(.L_x_4460) ;  /* 0x0000000400c47947 */ /* 0x000fea0003800000 */
.L_x_4472:
        /* <DEDUP_REMOVED lines=13> */
.L_x_4483:
        /* <DEDUP_REMOVED lines=13> */
.L_x_4486:
[----:B------:R-:W-:-:S04]  /*5220*/  SHF.R.U32.HI R0, RZ, 0x14, R5 ;  /* 0x00000014ff007819 */ /* 0x000fc80000011605 */
[----:B------:R-:W-:-:S04]  /*5230*/  LOP3.LUT R0, R0, 0x1, RZ, 0xc0, !PT ;  /* 0x0000000100007812 */ /* 0x000fc800078ec0ff */
[----:B------:R-:W-:-:S04]  /*5240*/  IADD3 R0, PT, PT, R5, 0x487ffff, R0 ;  /* 0x0487ffff05007810 */ /* 0x000fc80007ffe000 */
[----:B------:R-:W-:-:S04]  /*5250*/  SHF.R.U32.HI R0, RZ, 0x14, R0 ;  /* 0x00000014ff007819 */ /* 0x000fc80000011600 */
[----:B------:R-:W-:-:S07]  /*5260*/  LOP3.LUT R4, R0, 0xff, RZ, 0xc0, !PT ;  /* 0x000000ff00047812 */ /* 0x000fce00078ec0ff */
.L_x_4487:
[----:B------:R-:W-:-:S04]  /*5270*/  SHF.R.U32.HI R5, RZ, 0x18, R5 ;  /* 0x00000018ff057819 */ /* 0x000fc80000011605 */
[----:B------:R-:W-:-:S04]  /*5280*/  LOP3.LUT R4, R4, 0x80, R5, 0xf8, !PT ;  /* 0x0000008004047812 */ /* 0x000fc800078ef805 */
[----:B------:R-:W-:-:S07]  /*5290*/  PRMT R0, R4, 0x7610, R0 ;  /* 0x0000761004007816 */ /* 0x000fce0000000000 */
.L_x_4485:
[----:B------:R-:W-:Y:S05]  /*52a0*/  BSYNC.RECONVERGENT B0 ;  /* 0x0000000000007941 */ /* 0x000fea0003800200 */
.L_x_4484:
[----:B------:R0:W-:Y:S01]  /*52b0*/  STG.E.U8 desc[UR36][R2.64], R0 ;  /* 0x0000000002007986 */ /* 0x0001e2000c101124 */
[----:B------:R-:W-:Y:S01]  /*52c0*/  IMAD.MOV.U32 R19, RZ, RZ, R22 ;  /* 0x000000ffff137224 */ /* 0x000fe200078e0016 */
[----:B------:R-:W-:Y:S06]  /*52d0*/  BRA `(.L_x_4460) ;  /* 0x00000004002c7947 */ /* 0x000fec0003800000 */
.L_x_4482:
        /* <DEDUP_REMOVED lines=13> */
.L_x_4490:
[----:B------:R-:W-:-:S04]  /*53b0*/  SHF.R.U32.HI R0, RZ, 0x15, R5 ;  /* 0x00000015ff007819 */ /* 0x000fc80000011605 */
[----:B------:R-:W-:-:S04]  /*53c0*/  LOP3.LUT R0, R0, 0x1, RZ, 0xc0, !PT ;  /* 0x0000000100007812 */ /* 0x000fc800078ec0ff */
[----:B------:R-:W-:-:S04]  /*53d0*/  IADD3 R0, PT, PT, R5, 0x88fffff, R0 ;  /* 0x088fffff05007810 */ /* 0x000fc80007ffe000 */
[----:B------:R-:W-:-:S04]  /*53e0*/  SHF.R.U32.HI R0, RZ, 0x15, R0 ;  /* 0x00000015ff007819 */ /* 0x000fc80000011600 */
[----:B------:R-:W-:-:S07]  /*53f0*/  LOP3.LUT R4, R0, 0xff, RZ, 0xc0, !PT ;  /* 0x000000ff00047812 */ /* 0x000fce00078ec0ff */
.L_x_4491:
[----:B------:R-:W-:-:S04]  /*5400*/  SHF.R.U32.HI R5, RZ, 0x18, R5 ;  /* 0x00000018ff057819 */ /* 0x000fc80000011605 */
[----:B------:R-:W-:-:S04]  /*5410*/  LOP3.LUT R4, R4, 0x80, R5, 0xf8, !PT ;  /* 0x0000008004047812 */ /* 0x000fc800078ef805 */
[----:B------:R-:W-:-:S07]  /*5420*/  PRMT R0, R4, 0x7610, R0 ;  /* 0x0000761004007816 */ /* 0x000fce0000000000 */
.L_x_4489:
[----:B------:R-:W-:Y:S05]  /*5430*/  BSYNC.RECONVERGENT B0 ;  /* 0x0000000000007941 */ /* 0x000fea0003800200 */
.L_x_4488:
[----:B------:R0:W-:Y:S01]  /*5440*/  STG.E.U8 desc[UR36][R2.64], R0 ;  /* 0x0000000002007986 */ /* 0x0001e2000c101124 */
[----:B------:R-:W-:Y:S01]  /*5450*/  IMAD.MOV.U32 R19, RZ, RZ, R22 ;  /* 0x000000ffff137224 */ /* 0x000fe200078e0016 */
[----:B------:R-:W-:Y:S06]  /*5460*/  BRA `(.L_x_4460) ;  /* 0x0000000000c87947 */ /* 0x000fec0003800000 */
.L_x_4481:
[----:B------:R-:W-:-:S13]  /*5470*/  ISETP.NE.AND P0, PT, R0, 0x1c, PT ;  /* 0x0000001c0000780c */ /* 0x000fda0003f05270 */
[----:B------:R-:W-:Y:S05]  /*5480*/  @!P0 BRA `(.L_x_4492) ;  /* 0x0000000000b08947 */ /* 0x000fea0003800000 */
[----:B------:R-:W-:-:S13]  /*5490*/  ISETP.NE.AND P0, PT, R0, 0x1d, PT ;  /* 0x0000001d0000780c */ /* 0x000fda0003f05270 */
[----:B------:R-:W-:Y:S05]  /*54a0*/  @!P0 BRA `(.L_x_4493) ;  /* 0x0000000000948947 */ /* 0x000fea0003800000 */
[----:B------:R-:W-:-:S13]  /*54b0*/  ISETP.NE.AND P0, PT, R0, 0x2c, PT ;  /* 0x0000002c0000780c */ /* 0x000fda0003f05270 */
[----:B------:R-:W-:Y:S05]  /*54c0*/  @!P0 BRA `(.L_x_4494) ;  /* 0x0000000000488947 */ /* 0x000fea0003800000 */
.L_x_4465:
        /* <DEDUP_REMOVED lines=16> */
.L_x_4495:
[----:B------:R-:W-:Y:S01]  /*55d0*/  IMAD.MOV.U32 R19, RZ, RZ, R22 ;  /* 0x000000ffff137224 */ /* 0x000fe200078e0016 */
[----:B------:R-:W-:Y:S06]  /*55e0*/  BRA `(.L_x_4460) ;  /* 0x0000000000687947 */ /* 0x000fec0003800000 */
.L_x_4494:
        /* <DEDUP_REMOVED lines=17> */
.L_x_4493:
[----:B------:R-:W-:Y:S02]  /*5700*/  HADD2.F32 R4, -RZ, R4.H0_H0 ;  /* 0x20000004ff047230 */ /* 0x000fe40000004100 */
[----:B------:R-:W-:-:S04]  /*5710*/  IMAD.MOV.U32 R19, RZ, RZ, R22 ;  /* 0x000000ffff137224 */ /* 0x000fc800078e0016 */
[----:B------:R-:W0:Y:S02]  /*5720*/  F2I.U64.TRUNC R4, R4 ;  /* 0x0000000400047311 */ /* 0x000e24000020d800 */
[----:B0-----:R0:W-:Y:S01]  /*5730*/  STG.E.64 desc[UR36][R2.64], R4 ;  /* 0x0000000402007986 */ /* 0x0011e2000c101b24 */
[----:B------:R-:W-:Y:S05]  /*5740*/  BRA `(.L_x_4460) ;  /* 0x0000000000107947 */ /* 0x000fea0003800000 */
.L_x_4492:
[----:B------:R-:W-:Y:S02]  /*5750*/  HADD2.F32 R4, -RZ, R4.H0_H0 ;  /* 0x20000004ff047230 */ /* 0x000fe40000004100 */
[----:B------:R-:W-:Y:S02]  /*5760*/  IMAD.MOV.U32 R19, RZ, RZ, R22 ;  /* 0x000000ffff137224 */ /* 0x000fe400078e0016 */
[----:B------:R-:W0:Y:S02]  /*5770*/  F2I.FTZ.U32.TRUNC.NTZ R5, R4 ;  /* 0x0000000400057305 */ /* 0x000e24000021f000 */
[----:B0-----:R0:W-:Y:S03]  /*5780*/  STG.E desc[UR36][R2.64], R5 ;  /* 0x0000000502007986 */ /* 0x0011e6000c101924 */
.L_x_4460:
[----:B------:R-:W-:Y:S05]  /*5790*/  BSYNC.RECONVERGENT B6 ;  /* 0x0000000000067941 */ /* 0x000fea0003800200 */
.L_x_4459:
[----:B------:R-:W-:Y:S01]  /*57a0*/  ISETP.GE.AND P0, PT, R19, R17, PT ;  /* 0x000000111300720c */ /* 0x000fe20003f06270 */
[----:B------:R-:W-:-:S12]  /*57b0*/  BSSY.RECONVERGENT B6, `(.L_x_4496) ;  /* 0x00001f0000067945 */ /* 0x000fd80003800200 */
[----:B------:R-:W-:Y:S05]  /*57c0*/  @P0 BRA `(.L_x_4497) ;  /* 0x0000001c00b80947 */ /* 0x000fea0003800000 */
[----:B------:R-:W4:Y:S01]  /*57d0*/  LDCU UR4, c[0x0][0x3c0] ;  /* 0x00007800ff0477ac */ /* 0x000f220008000800 */
[----:B0123--:R-:W0:Y:S01]  /*57e0*/  LDC.64 R2, c[0x0][0x3a0] ;  /* 0x0000e800ff027b82 */ /* 0x00fe220000000a00 */
[----:B-----5:R-:W-:Y:S01]  /*57f0*/  IMAD R0, R18, 0x200, R19 ;  /* 0x0000020012007824 */ /* 0x020fe200078e0213 */
[----:B----4-:R-:W-:-:S03]  /*5800*/  PRMT R4, R16, 0x9910, RZ ;  /* 0x0000991010047816 */ /* 0x010fc600000000ff */
[----:B------:R-:W-:Y:S02]  /*5810*/  IMAD R5, R0, UR4, RZ ;  /* 0x0000000400057c24 */ /* 0x000fe4000f8e02ff */
        /* <DEDUP_REMOVED lines=17> */
.L_x_4501:
[----:B------:R-:W-:-:S06]  /*5930*/  HADD2.F32 R5, -RZ, R26.H0_H0 ;  /* 0x2000001aff057230 */ /* 0x000fcc0000004100 */
[----:B------:R-:W0:Y:S02]  /*5940*/  F2I.S64.TRUNC R4, R5 ;  /* 0x0000000500047311 */ /* 0x000e24000020d900 */
[----:B0-----:R3:W-:Y:S01]  /*5950*/  STG.E.U8 desc[UR36][R2.64], R4 ;  /* 0x0000000402007986 */ /* 0x0017e2000c101124 */
[----:B------:R-:W-:Y:S05]  /*5960*/  BRA `(.L_x_4503) ;  /* 0x0000000c006c7947 */ /* 0x000fea0003800000 */
.L_x_4500:
        /* <DEDUP_REMOVED lines=10> */
.L_x_4505:
[----:B------:R-:W-:-:S04]  /*5a10*/  HADD2.F32 R26, -RZ, R26.H0_H0 ;  /* 0x2000001aff1a7230 */ /* 0x000fc80000004100 */
[----:B------:R-:W0:Y:S02]  /*5a20*/  F2I.FTZ.TRUNC.NTZ R5, R26 ;  /* 0x0000001a00057305 */ /* 0x000e24000021f100 */
[----:B0-----:R2:W-:Y:S01]  /*5a30*/  STG.E desc[UR36][R2.64], R5 ;  /* 0x0000000502007986 */ /* 0x0015e2000c101924 */
[----:B------:R-:W-:Y:S05]  /*5a40*/  BRA `(.L_x_4503) ;  /* 0x0000000c00347947 */ /* 0x000fea0003800000 */
.L_x_4504:
[----:B------:R-:W-:-:S04]  /*5a50*/  HADD2.F32 R26, -RZ, R26.H0_H0 ;  /* 0x2000001aff1a7230 */ /* 0x000fc80000004100 */
[----:B------:R-:W0:Y:S02]  /*5a60*/  F2I.FTZ.TRUNC.NTZ R5, R26 ;  /* 0x0000001a00057305 */ /* 0x000e24000021f100 */
[----:B0-----:R0:W-:Y:S01]  /*5a70*/  STG.E.U16 desc[UR36][R2.64], R5 ;  /* 0x0000000502007986 */ /* 0x0011e2000c101524 */
[----:B------:R-:W-:Y:S05]  /*5a80*/  BRA `(.L_x_4503) ;  /* 0x0000000c00247947 */ /* 0x000fea0003800000 */
.L_x_4499:
        /* <DEDUP_REMOVED lines=9> */
.L_x_4507:
[----:B------:R0:W-:Y:S01]  /*5b20*/  STG.E.U16 desc[UR36][R2.64], R26 ;  /* 0x0000001a02007986 */ /* 0x0001e2000c101524 */
[----:B------:R-:W-:Y:S05]  /*5b30*/  BRA `(.L_x_4503) ;  /* 0x0000000800f87947 */ /* 0x000fea0003800000 */
.L_x_4506:
        /* <DEDUP_REMOVED lines=10> */
.L_x_4509:
[----:B------:R-:W-:-:S05]  /*5be0*/  HADD2.F32 R0, -RZ, R26.H0_H0 ;  /* 0x2000001aff007230 */ /* 0x000fca0000004100 */
[----:B------:R-:W-:-:S04]  /*5bf0*/  F2FP.F16.F32.PACK_AB R0, RZ, R0 ;  /* 0x00000000ff00723e */ /* 0x000fc800000000ff */
[----:B------:R-:W-:-:S05]  /*5c00*/  PRMT R0, R0, 0x5410, RZ ;  /* 0x0000541000007816 */ /* 0x000fca00000000ff */
[----:B------:R0:W-:Y:S01]  /*5c10*/  STG.E desc[UR36][R2.64], R0 ;  /* 0x0000000002007986 */ /* 0x0001e2000c101924 */
[----:B------:R-:W-:Y:S05]  /*5c20*/  BRA `(.L_x_4503) ;  /* 0x0000000800bc7947 */ /* 0x000fea0003800000 */
.L_x_4508:
[----:B------:R-:W-:-:S05]  /*5c30*/  HADD2.F32 R4, -RZ, R26.H0_H0 ;  /* 0x2000001aff047230 */ /* 0x000fca0000004100 */
[----:B------:R-:W-:-:S06]  /*5c40*/  FMUL.FTZ R4, R4, 1 ;  /* 0x3f80000004047820 */ /* 0x000fcc0000410000 */
[----:B------:R-:W0:Y:S02]  /*5c50*/  F2F.F64.F32 R4, R4 ;  /* 0x0000000400047310 */ /* 0x000e240000201800 */
[----:B0-----:R0:W-:Y:S01]  /*5c60*/  STG.E.64 desc[UR36][R2.64], R4 ;  /* 0x0000000402007986 */ /* 0x0011e2000c101b24 */
[----:B------:R-:W-:Y:S05]  /*5c70*/  BRA `(.L_x_4503) ;  /* 0x0000000800a87947 */ /* 0x000fea0003800000 */
.L_x_4498:
        /* <DEDUP_REMOVED lines=14> */
.L_x_4513:
        /* <DEDUP_REMOVED lines=18> */
.L_x_4516:
[----:B------:R-:W-:-:S04]  /*5e80*/  SHF.R.U32.HI R5, RZ, 0x18, R5 ;  /* 0x00000018ff057819 */ /* 0x000fc80000011605 */
[----:B------:R-:W-:-:S07]  /*5e90*/  LOP3.LUT R0, R0, 0x80, R5, 0xf8, !PT ;  /* 0x0000008000007812 */ /* 0x000fce00078ef805 */
.L_x_4515:
[----:B------:R-:W-:Y:S05]  /*5ea0*/  BSYNC.RECONVERGENT B0 ;  /* 0x0000000000007941 */ /* 0x000fea0003800200 */
.L_x_4514:
[----:B------:R0:W-:Y:S01]  /*5eb0*/  STG.E.U8 desc[UR36][R2.64], R0 ;  /* 0x0000000002007986 */ /* 0x0001e2000c101124 */
[----:B------:R-:W-:Y:S05]  /*5ec0*/  BRA `(.L_x_4503) ;  /* 0x0000000800147947 */ /* 0x000fea0003800000 */
.L_x_4512:
        /* <DEDUP_REMOVED lines=18> */
.L_x_4519:
[----:B------:R-:W-:-:S04]  /*5ff0*/  SHF.R.U32.HI R5, RZ, 0x18, R5 ;  /* 0x00000018ff057819 */ /* 0x000fc80000011605 */
[----:B------:R-:W-:-:S07]  /*6000*/  LOP3.LUT R0, R0, 0x80, R5, 0xf8, !PT ;  /* 0x0000008000007812 */ /* 0x000fce00078ef805 */
.L_x_4518:
[----:B------:R-:W-:Y:S05]  /*6010*/  BSYNC.RECONVERGENT B0 ;  /* 0x0000000000007941 */ /* 0x000fea0003800200 */
.L_x_4517:
[----:B------:R0:W-:Y:S01]  /*6020*/  STG.E.U8 desc[UR36][R2.64], R0 ;  /* 0x0000000002007986 */ /* 0x0001e2000c101124 */
[----:B------:R-:W-:Y:S05]  /*6030*/  BRA `(.L_x_4503) ;  /* 0x0000000400b87947 */ /* 0x000fea0003800000 */
.L_x_4511:
        /* <DEDUP_REMOVED lines=22> */
.L_x_4521:
[----:B------:R-:W-:-:S06]  /*61a0*/  HADD2.F32 R4, -RZ, R26.H0_H0 ;  /* 0x2000001aff047230 */ /* 0x000fcc0000004100 */
[----:B------:R-:W0:Y:S02]  /*61b0*/  F2I.U64.TRUNC R4, R4 ;  /* 0x0000000400047311 */ /* 0x000e24000020d800 */
[----:B0-----:R0:W-:Y:S01]  /*61c0*/  STG.E.64 desc[UR36][R2.64], R4 ;  /* 0x0000000402007986 */ /* 0x0011e2000c101b24 */
[----:B------:R-:W-:Y:S05]  /*61d0*/  BRA `(.L_x_4503) ;  /* 0x0000000400507947 */ /* 0x000fea0003800000 */
.L_x_4520:
[----:B------:R-:W-:-:S04]  /*61e0*/  HADD2.F32 R26, -RZ, R26.H0_H0 ;  /* 0x2000001aff1a7230 */ /* 0x000fc80000004100 */
[----:B------:R-:W0:Y:S02]  /*61f0*/  F2I.FTZ.U32.TRUNC.NTZ R5, R26 ;  /* 0x0000001a00057305 */ /* 0x000e24000021f000 */
[----:B0-----:R0:W-:Y:S01]  /*6200*/  STG.E desc[UR36][R2.64], R5 ;  /* 0x0000000502007986 */ /* 0x0011e2000c101924 */
[----:B------:R-:W-:Y:S05]  /*6210*/  BRA `(.L_x_4503) ;  /* 0x0000000400407947 */ /* 0x000fea0003800000 */
.L_x_4510:
        /* <DEDUP_REMOVED lines=11> */
.L_x_4523:
[----:B------:R-:W-:Y:S01]  /*62d0*/  HADD2.F32 R26, -RZ, R26.H0_H0 ;  /* 0x2000001aff1a7230 */ /* 0x000fe20000004100 */
[----:B------:R-:W-:-:S04]  /*62e0*/  CS2R R6, SRZ ;  /* 0x0000000000067805 */ /* 0x000fc8000001ff00 */
[----:B------:R-:W-:-:S06]  /*62f0*/  FMUL.FTZ R4, R26, 1 ;  /* 0x3f8000001a047820 */ /* 0x000fcc0000410000 */
[----:B------:R-:W0:Y:S02]  /*6300*/  F2F.F64.F32 R4, R4 ;  /* 0x0000000400047310 */ /* 0x000e240000201800 */
[----:B0-----:R0:W-:Y:S01]  /*6310*/  STG.E.128 desc[UR36][R2.64], R4 ;  /* 0x0000000402007986 */ /* 0x0011e2000c101d24 */
[----:B------:R-:W-:Y:S05]  /*6320*/  BRA `(.L_x_4503) ;  /* 0x0000000000fc7947 */ /* 0x000fea0003800000 */
.L_x_4522:
[----:B------:R-:W-:-:S13]  /*6330*/  ISETP.NE.AND P0, PT, R0, 0xf, PT ;  /* 0x0000000f0000780c */ /* 0x000fda0003f05270 */
[----:B------:R-:W-:Y:S05]  /*6340*/  @!P0 BRA `(.L_x_4524) ;  /* 0x0000000000e88947 */ /* 0x000fea0003800000 */
[----:B------:R-:W-:-:S13]  /*6350*/  ISETP.NE.AND P0, PT, R0, 0x17, PT ;  /* 0x000000170000780c */ /* 0x000fda0003f05270 */
[----:B------:R-:W-:Y:S05]  /*6360*/  @!P0 BRA `(.L_x_4525) ;  /* 0x0000000000908947 */ /* 0x000fea0003800000 */
[----:B------:R-:W-:-:S13]  /*6370*/  ISETP.NE.AND P0, PT, R0, 0x18, PT ;  /* 0x000000180000780c */ /* 0x000fda0003f05270 */
[----:B------:R-:W-:Y:S05]  /*6380*/  @!P0 BRA `(.L_x_4526) ;  /* 0x0000000000448947 */ /* 0x000fea0003800000 */
.L_x_4502:
        /* <DEDUP_REMOVED lines=16> */
.L_x_4527:
[----:B------:R-:W-:Y:S05]  /*6490*/  BRA `(.L_x_4503) ;  /* 0x0000000000a07947 */ /* 0x000fea0003800000 */
.L_x_4526:
        /* <DEDUP_REMOVED lines=13> */
.L_x_4529:
[----:B------:R-:W-:Y:S05]  /*6570*/  BSYNC.RECONVERGENT B0 ;  /* 0x0000000000007941 */ /* 0x000fea0003800200 */
.L_x_4528:
[----:B------:R-:W-:-:S05]  /*6580*/  LOP3.LUT R5, R0, 0x80, R5, 0xf8, !PT ;  /* 0x0000008000057812 */ /* 0x000fca00078ef805 */
[----:B------:R0:W-:Y:S01]  /*6590*/  STG.E.U8 desc[UR36][R2.64], R5 ;  /* 0x0000000502007986 */ /* 0x0001e2000c101124 */
[----:B------:R-:W-:Y:S05]  /*65a0*/  BRA `(.L_x_4503) ;  /* 0x00000000005c7947 */ /* 0x000fea0003800000 */
.L_x_4525:
        /* <DEDUP_REMOVED lines=12> */
.L_x_4531:
[----:B------:R-:W-:Y:S01]  /*6670*/  IMAD.MOV.U32 R0, RZ, RZ, 0x7f ;  /* 0x0000007fff007424 */ /* 0x000fe200078e00ff */
[----:B------:R-:W-:-:S04]  /*6680*/  ISETP.GT.U32.AND P0, PT, R4, 0x7f800000, PT ;  /* 0x7f8000000400780c */ /* 0x000fc80003f04070 */
[----:B------:R-:W-:-:S09]  /*6690*/  SEL R0, R0, 0x7c, P0 ;  /* 0x0000007c00007807 */ /* 0x000fd20000000000 */
.L_x_4532:
[----:B------:R-:W-:Y:S05]  /*66a0*/  BSYNC.RECONVERGENT B0 ;  /* 0x0000000000007941 */ /* 0x000fea0003800200 */
.L_x_4530:
[----:B------:R-:W-:-:S04]  /*66b0*/  SHF.R.U32.HI R5, RZ, 0x18, R5 ;  /* 0x00000018ff057819 */ /* 0x000fc80000011605 */
[----:B------:R-:W-:-:S05]  /*66c0*/  LOP3.LUT R5, R0, 0x80, R5, 0xf8, !PT ;  /* 0x0000008000057812 */ /* 0x000fca00078ef805 */
[----:B------:R0:W-:Y:S01]  /*66d0*/  STG.E.U8 desc[UR36][R2.64], R5 ;  /* 0x0000000502007986 */ /* 0x0001e2000c101124 */
[----:B------:R-:W-:Y:S05]  /*66e0*/  BRA `(.L_x_4503) ;  /* 0x00000000000c7947 */ /* 0x000fea0003800000 */
.L_x_4524:
[----:B------:R-:W-:-:S05]  /*66f0*/  HADD2.F32 R0, -RZ, R26.H0_H0 ;  /* 0x2000001aff007230 */ /* 0x000fca0000004100 */
[----:B------:R-:W-:-:S05]  /*6700*/  F2FP.BF16.F32.PACK_AB R0, RZ, R0 ;  /* 0x00000000ff00723e */ /* 0x000fca00000010ff */
[----:B------:R0:W-:Y:S02]  /*6710*/  STG.E.U16 desc[UR36][R2.64], R0 ;  /* 0x0000000002007986 */ /* 0x0001e4000c101524 */
.L_x_4503:
        /* <DEDUP_REMOVED lines=25> */
.L_x_4536:
[----:B------:R-:W-:-:S06]  /*68b0*/  HADD2.F32 R5, -RZ, R24.H0_H0 ;  /* 0x20000018ff057230 */ /* 0x000fcc0000004100 */
[----:B------:R-:W0:Y:S02]  /*68c0*/  F2I.S64.TRUNC R4, R5 ;  /* 0x0000000500047311 */ /* 0x000e24000020d900 */
[----:B0-----:R0:W-:Y:S01]  /*68d0*/  STG.E.U8 desc[UR36][R2.64], R4 ;  /* 0x0000000402007986 */ /* 0x0011e2000c101124 */
[----:B------:R-:W-:Y:S05]  /*68e0*/  BRA `(.L_x_4538) ;  /* 0x0000000c006c7947 */ /* 0x000fea0003800000 */
.L_x_4535:
        /* <DEDUP_REMOVED lines=10> */
.L_x_4540:
[----:B------:R-:W-:-:S04]  /*6990*/  HADD2.F32 R24, -RZ, R24.H0_H0 ;  /* 0x20000018ff187230 */ /* 0x000fc80000004100 */
[----:B------:R-:W0:Y:S02]  /*69a0*/  F2I.FTZ.TRUNC.NTZ R5, R24 ;  /* 0x0000001800057305 */ /* 0x000e24000021f100 */
[----:B0-----:R0:W-:Y:S01]  /*69b0*/  STG.E desc[UR36][R2.64], R5 ;  /* 0x0000000502007986 */ /* 0x0011e2000c101924 */
[----:B------:R-:W-:Y:S05]  /*69c0*/  BRA `(.L_x_4538) ;  /* 0x0000000c00347947 */ /* 0x000fea0003800000 */
.L_x_4539:
[----:B------:R-:W-:-:S04]  /*69d0*/  HADD2.F32 R24, -RZ, R24.H0_H0 ;  /* 0x20000018ff187230 */ /* 0x000fc80000004100 */
[----:B------:R-:W0:Y:S02]  /*69e0*/  F2I.FTZ.TRUNC.NTZ R5, R24 ;  /* 0x0000001800057305 */ /* 0x000e24000021f100 */
[----:B0-----:R0:W-:Y:S01]  /*69f0*/  STG.E.U16 desc[UR36][R2.64], R5 ;  /* 0x0000000502007986 */ /* 0x0011e2000c101524 */
[----:B------:R-:W-:Y:S05]  /*6a00*/  BRA `(.L_x_4538) ;  /* 0x0000000c00247947 */ /* 0x000fea0003800000 */
.L_x_4534:
        /* <DEDUP_REMOVED lines=9> */
.L_x_4542:
[----:B------:R0:W-:Y:S01]  /*6aa0*/  STG.E.U16 desc[UR36][R2.64], R24 ;  /* 0x0000001802007986 */ /* 0x0001e2000c101524 */
[----:B------:R-:W-:Y:S05]  /*6ab0*/  BRA `(.L_x_4538) ;  /* 0x0000000800f87947 */ /* 0x000fea0003800000 */
.L_x_4541:
        /* <DEDUP_REMOVED lines=10> */
.L_x_4544:
[----:B------:R-:W-:-:S05]  /*6b60*/  HADD2.F32 R0, -RZ, R24.H0_H0 ;  /* 0x20000018ff007230 */ /* 0x000fca0000004100 */
[----:B------:R-:W-:-:S04]  /*6b70*/  F2FP.F16.F32.PACK_AB R0, RZ, R0 ;  /* 0x00000000ff00723e */ /* 0x000fc800000000ff */
[----:B------:R-:W-:-:S05]  /*6b80*/  PRMT R0, R0, 0x5410, RZ ;  /* 0x0000541000007816 */ /* 0x000fca00000000ff */
[----:B------:R0:W-:Y:S01]  /*6b90*/  STG.E desc[UR36][R2.64], R0 ;  /* 0x0000000002007986 */ /* 0x0001e2000c101924 */
[----:B------:R-:W-:Y:S05]  /*6ba0*/  BRA `(.L_x_4538) ;  /* 0x0000000800bc7947 */ /* 0x000fea0003800000 */
.L_x_4543:
[----:B------:R-:W-:-:S05]  /*6bb0*/  HADD2.F32 R4, -RZ, R24.H0_H0 ;  /* 0x20000018ff047230 */ /* 0x000fca0000004100 */
[----:B------:R-:W-:-:S06]  /*6bc0*/  FMUL.FTZ R4, R4, 1 ;  /* 0x3f80000004047820 */ /* 0x000fcc0000410000 */
[----:B------:R-:W0:Y:S02]  /*6bd0*/  F2F.F64.F32 R4, R4 ;  /* 0x0000000400047310 */ /* 0x000e240000201800 */
[----:B0-----:R0:W-:Y:S01]  /*6be0*/  STG.E.64 desc[UR36][R2.64], R4 ;  /* 0x0000000402007986 */ /* 0x0011e2000c101b24 */
[----:B------:R-:W-:Y:S05]  /*6bf0*/  BRA `(.L_x_4538) ;  /* 0x0000000800a87947 */ /* 0x000fea0003800000 */
.L_x_4533:
        /* <DEDUP_REMOVED lines=14> */
.L_x_4548:
        /* <DEDUP_REMOVED lines=18> */
.L_x_4551:
[----:B------:R-:W-:-:S04]  /*6e00*/  SHF.R.U32.HI R5, RZ, 0x18, R5 ;  /* 0x00000018ff057819 */ /* 0x000fc80000011605 */
[----:B------:R-:W-:-:S07]  /*6e10*/  LOP3.LUT R0, R0, 0x80, R5, 0xf8, !PT ;  /* 0x0000008000007812 */ /* 0x000fce00078ef805 */
.L_x_4550:
[----:B------:R-:W-:Y:S05]  /*6e20*/  BSYNC.RECONVERGENT B0 ;  /* 0x0000000000007941 */ /* 0x000fea0003800200 */
.L_x_4549:
[----:B------:R4:W-:Y:S01]  /*6e30*/  STG.E.U8 desc[UR36][R2.64], R0 ;  /* 0x0000000002007986 */ /* 0x0009e2000c101124 */
[----:B------:R-:W-:Y:S05]  /*6e40*/  BRA `(.L_x_4538) ;  /* 0x0000000800147947 */ /* 0x000fea0003800000 */
.L_x_4547:
        /* <DEDUP_REMOVED lines=18> */
.L_x_4554:
[----:B------:R-:W-:-:S04]  /*6f70*/  SHF.R.U32.HI R5, RZ, 0x18, R5 ;  /* 0x00000018ff057819 */ /* 0x000fc80000011605 */
[----:B------:R-:W-:-:S07]  /*6f80*/  LOP3.LUT R0, R0, 0x80, R5, 0xf8, !PT ;  /* 0x0000008000007812 */ /* 0x000fce00078ef805 */
.L_x_4553:
[----:B------:R-:W-:Y:S05]  /*6f90*/  BSYNC.RECONVERGENT B0 ;  /* 0x0000000000007941 */ /* 0x000fea0003800200 */
.L_x_4552:
[----:B------:R3:W-:Y:S01]  /*6fa0*/  STG.E.U8 desc[UR36][R2.64], R0 ;  /* 0x0000000002007986 */ /* 0x0007e2000c101124 */
[----:B------:R-:W-:Y:S05]  /*6fb0*/  BRA `(.L_x_4538) ;  /* 0x0000000400b87947 */ /* 0x000fea0003800000 */
.L_x_4546:
        /* <DEDUP_REMOVED lines=22> */
.L_x_4556:
[----:B------:R-:W-:-:S06]  /*7120*/  HADD2.F32 R4, -RZ, R24.H0_H0 ;  /* 0x20000018ff047230 */ /* 0x000fcc0000004100 */
[----:B------:R-:W0:Y:S02]  /*7130*/  F2I.U64.TRUNC R4, R4 ;  /* 0x0000000400047311 */ /* 0x000e24000020d800 */
[----:B0-----:R0:W-:Y:S01]  /*7140*/  STG.E.64 desc[UR36][R2.64], R4 ;  /* 0x0000000402007986 */ /* 0x0011e2000c101b24 */
[----:B------:R-:W-:Y:S05]  /*7150*/  BRA `(.L_x_4538) ;  /* 0x0000000400507947 */ /* 0x000fea0003800000 */
.L_x_4555:
[----:B------:R-:W-:-:S04]  /*7160*/  HADD2.F32 R24, -RZ, R24.H0_H0 ;  /* 0x20000018ff187230 */ /* 0x000fc80000004100 */
[----:B------:R-:W0:Y:S02]  /*7170*/  F2I.FTZ.U32.TRUNC.NTZ R5, R24 ;  /* 0x0000001800057305 */ /* 0x000e24000021f000 */
[----:B0-----:R2:W-:Y:S01]  /*7180*/  STG.E desc[UR36][R2.64], R5 ;  /* 0x0000000502007986 */ /* 0x0015e2000c101924 */
[----:B------:R-:W-:Y:S05]  /*7190*/  BRA `(.L_x_4538) ;  /* 0x0000000400407947 */ /* 0x000fea0003800000 */
.L_x_4545:
        /* <DEDUP_REMOVED lines=11> */
.L_x_4558:
[----:B------:R-:W-:Y:S01]  /*7250*/  HADD2.F32 R24, -RZ, R24.H0_H0 ;  /* 0x20000018ff187230 */ /* 0x000fe20000004100 */
[----:B------:R-:W-:-:S04]  /*7260*/  CS2R R6, SRZ ;  /* 0x0000000000067805 */ /* 0x000fc8000001ff00 */
[----:B------:R-:W-:-:S06]  /*7270*/  FMUL.FTZ R4, R24, 1 ;  /* 0x3f80000018047820 */ /* 0x000fcc0000410000 */
[----:B------:R-:W0:Y:S02]  /*7280*/  F2F.F64.F32 R4, R4 ;  /* 0x0000000400047310 */ /* 0x000e240000201800 */
[----:B0-----:R0:W-:Y:S01]  /*7290*/  STG.E.128 desc[UR36][R2.64], R4 ;  /* 0x0000000402007986 */ /* 0x0011e2000c101d24 */
[----:B------:R-:W-:Y:S05]  /*72a0*/  BRA `(.L_x_4538) ;  /* 0x0000000000fc7947 */ /* 0x000fea0003800000 */
.L_x_4557:
[----:B------:R-:W-:-:S13]  /*72b0*/  ISETP.NE.AND P0, PT, R0, 0xf, PT ;  /* 0x0000000f0000780c */ /* 0x000fda0003f05270 */
[----:B------:R-:W-:Y:S05]  /*72c0*/  @!P0 BRA `(.L_x_4559) ;  /* 0x0000000000e88947 */ /* 0x000fea0003800000 */
[----:B------:R-:W-:-:S13]  /*72d0*/  ISETP.NE.AND P0, PT, R0, 0x17, PT ;  /* 0x000000170000780c */ /* 0x000fda0003f05270 */
[----:B------:R-:W-:Y:S05]  /*72e0*/  @!P0 BRA `(.L_x_4560) ;  /* 0x0000000000908947 */ /* 0x000fea0003800000 */
[----:B------:R-:W-:-:S13]  /*72f0*/  ISETP.NE.AND P0, PT, R0, 0x18, PT ;  /* 0x000000180000780c */ /* 0x000fda0003f05270 */
[----:B------:R-:W-:Y:S05]  /*7300*/  @!P0 BRA `(.L_x_4561) ;  /* 0x0000000000448947 */ /* 0x000fea0003800000 */
.L_x_4537:
        /* <DEDUP_REMOVED lines=16> */
.L_x_4562:
[----:B------:R-:W-:Y:S05]  /*7410*/  BRA `(.L_x_4538) ;  /* 0x0000000000a07947 */ /* 0x000fea0003800000 */
.L_x_4561:
        /* <DEDUP_REMOVED lines=13> */
.L_x_4564:
[----:B------:R-:W-:Y:S05]  /*74f0*/  BSYNC.RECONVERGENT B0 ;  /* 0x0000000000007941 */ /* 0x000fea0003800200 */
.L_x_4563:
[----:B------:R-:W-:-:S05]  /*7500*/  LOP3.LUT R5, R0, 0x80, R5, 0xf8, !PT ;  /* 0x0000008000057812 */ /* 0x000fca00078ef805 */
[----:B------:R0:W-:Y:S01]  /*7510*/  STG.E.U8 desc[UR36][R2.64], R5 ;  /* 0x0000000502007986 */ /* 0x0001e2000c101124 */
[----:B------:R-:W-:Y:S05]  /*7520*/  BRA `(.L_x_4538) ;  /* 0x00000000005c7947 */ /* 0x000fea0003800000 */
.L_x_4560:
        /* <DEDUP_REMOVED lines=12> */
.L_x_4566:
[----:B------:R-:W-:Y:S01]  /*75f0*/  IMAD.MOV.U32 R0, RZ, RZ, 0x7f ;  /* 0x0000007fff007424 */ /* 0x000fe200078e00ff */
[----:B------:R-:W-:-:S04]  /*7600*/  ISETP.GT.U32.AND P0, PT, R4, 0x7f800000, PT ;  /* 0x7f8000000400780c */ /* 0x000fc80003f04070 */
[----:B------:R-:W-:-:S09]  /*7610*/  SEL R0, R0, 0x7c, P0 ;  /* 0x0000007c00007807 */ /* 0x000fd20000000000 */
.L_x_4567:
[----:B------:R-:W-:Y:S05]  /*7620*/  BSYNC.RECONVERGENT B0 ;  /* 0x0000000000007941 */ /* 0x000fea0003800200 */
.L_x_4565:
[----:B------:R-:W-:-:S04]  /*7630*/  SHF.R.U32.HI R5, RZ, 0x18, R5 ;  /* 0x00000018ff057819 */ /* 0x000fc80000011605 */
[----:B------:R-:W-:-:S05]  /*7640*/  LOP3.LUT R5, R0, 0x80, R5, 0xf8, !PT ;  /* 0x0000008000057812 */ /* 0x000fca00078ef805 */
[----:B------:R0:W-:Y:S01]  /*7650*/  STG.E.U8 desc[UR36][R2.64], R5 ;  /* 0x0000000502007986 */ /* 0x0001e2000c101124 */
[----:B------:R-:W-:Y:S05]  /*7660*/  BRA `(.L_x_4538) ;  /* 0x00000000000c7947 */ /* 0x000fea0003800000 */
.L_x_4559:
[----:B------:R-:W-:-:S05]  /*7670*/  HADD2.F32 R0, -RZ, R24.H0_H0 ;  /* 0x20000018ff007230 */ /* 0x000fca0000004100 */
[----:B------:R-:W-:-:S05]  /*7680*/  F2FP.BF16.F32.PACK_AB R0, RZ, R0 ;  /* 0x00000000ff00723e */ /* 0x000fca00000010ff */
[----:B------:R0:W-:Y:S02]  /*7690*/  STG.E.U16 desc[UR36][R2.64], R0 ;  /* 0x0000000002007986 */ /* 0x0001e4000c101524 */
.L_x_4538:
[----:B------:R-:W-:-:S07]  /*76a0*/  VIADD R19, R19, 0x80 ;  /* 0x0000008013137836 */ /* 0x000fce0000000000 */
.L_x_4497:
[----:B------:R-:W-:Y:S05]  /*76b0*/  BSYNC.RECONVERGENT B6 ;  /* 0x0000000000067941 */ /* 0x000fea0003800200 */
.L_x_4496:
[----:B------:R-:W-:-:S13]  /*76c0*/  ISETP.GE.AND P0, PT, R19, R17, PT ;  /* 0x000000111300720c */ /* 0x000fda0003f06270 */
[----:B------:R-:W-:Y:S05]  /*76d0*/  @P0 EXIT ;  /* 0x000000000000094d */ /* 0x000fea0003800000 */
[----:B01234-:R-:W0:Y:S01]  /*76e0*/  LDC.64 R2, c[0x0][0x3a0] ;  /* 0x0000e800ff027b82 */ /* 0x01fe220000000a00 */
[----:B------:R-:W1:Y:S01]  /*76f0*/  LDCU UR4, c[0x0][0x3c0] ;  /* 0x00007800ff0477ac */ /* 0x000e620008000800 */
[----:B-----5:R-:W-:Y:S01]  /*7700*/  PRMT R0, R16, 0x9910, RZ ;  /* 0x0000991010007816 */ /* 0x020fe200000000ff */
        /* <DEDUP_REMOVED lines=18> */
.L_x_4571:
[----:B------:R-:W-:-:S06]  /*7830*/  HADD2.F32 R5, -RZ, R23.H0_H0 ;  /* 0x20000017ff057230 */ /* 0x000fcc0000004100 */
[----:B------:R-:W0:Y:S02]  /*7840*/  F2I.S64.TRUNC R4, R5 ;  /* 0x0000000500047311 */ /* 0x000e24000020d900 */
[----:B0-----:R-:W-:Y:S01]  /*7850*/  STG.E.U8 desc[UR36][R2.64], R4 ;  /* 0x0000000402007986 */ /* 0x001fe2000c101124 */
[----:B------:R-:W-:Y:S05]  /*7860*/  EXIT ;  /* 0x000000000000794d */ /* 0x000fea0003800000 */
.L_x_4570:
        /* <DEDUP_REMOVED lines=10> */
.L_x_4574:
[----:B------:R-:W-:-:S06]  /*7910*/  HADD2.F32 R23, -RZ, R23.H0_H0 ;  /* 0x20000017ff177230 */ /* 0x000fcc0000004100 */
[----:B------:R-:W0:Y:S02]  /*7920*/  F2I.FTZ.TRUNC.NTZ R23, R23 ;  /* 0x0000001700177305 */ /* 0x000e24000021f100 */
[----:B0-----:R-:W-:Y:S01]  /*7930*/  STG.E desc[UR36][R2.64], R23 ;  /* 0x0000001702007986 */ /* 0x001fe2000c101924 */
[----:B------:R-:W-:Y:S05]  /*7940*/  EXIT ;  /* 0x000000000000794d */ /* 0x000fea0003800000 */
.L_x_4573:
[----:B------:R-:W-:-:S06]  /*7950*/  HADD2.F32 R23, -RZ, R23.H0_H0 ;  /* 0x20000017ff177230 */ /* 0x000fcc0000004100 */
[----:B------:R-:W0:Y:S02]  /*7960*/  F2I.FTZ.TRUNC.NTZ R23, R23 ;  /* 0x0000001700177305 */ /* 0x000e24000021f100 */
[----:B0-----:R-:W-:Y:S01]  /*7970*/  STG.E.U16 desc[UR36][R2.64], R23 ;  /* 0x0000001702007986 */ /* 0x001fe2000c101524 */
[----:B------:R-:W-:Y:S05]  /*7980*/  EXIT ;  /* 0x000000000000794d */ /* 0x000fea0003800000 */
.L_x_4569:
        /* <DEDUP_REMOVED lines=9> */
.L_x_4576:
[----:B------:R-:W-:Y:S01]  /*7a20*/  STG.E.U16 desc[UR36][R2.64], R23 ;  /* 0x0000001702007986 */ /* 0x000fe2000c101524 */
[----:B------:R-:W-:Y:S05]  /*7a30*/  EXIT ;  /* 0x000000000000794d */ /* 0x000fea0003800000 */
.L_x_4575:
        /* <DEDUP_REMOVED lines=10> */
.L_x_4578:
[----:B------:R-:W-:-:S05]  /*7ae0*/  HADD2.F32 R0, -RZ, R23.H0_H0 ;  /* 0x20000017ff007230 */ /* 0x000fca0000004100 */
[----:B------:R-:W-:-:S04]  /*7af0*/  F2FP.F16.F32.PACK_AB R0, RZ, R0 ;  /* 0x00000000ff00723e */ /* 0x000fc800000000ff */
[----:B------:R-:W-:-:S05]  /*7b00*/  PRMT R0, R0, 0x5410, RZ ;  /* 0x0000541000007816 */ /* 0x000fca00000000ff */
[----:B------:R-:W-:Y:S01]  /*7b10*/  STG.E desc[UR36][R2.64], R0 ;  /* 0x0000000002007986 */ /* 0x000fe2000c101924 */
[----:B------:R-:W-:Y:S05]  /*7b20*/  EXIT ;  /* 0x000000000000794d */ /* 0x000fea0003800000 */
.L_x_4577:
[----:B------:R-:W-:-:S05]  /*7b30*/  HADD2.F32 R4, -RZ, R23.H0_H0 ;  /* 0x20000017ff047230 */ /* 0x000fca0000004100 */
[----:B------:R-:W-:-:S06]  /*7b40*/  FMUL.FTZ R4, R4, 1 ;  /* 0x3f80000004047820 */ /* 0x000fcc0000410000 */
[----:B------:R-:W0:Y:S02]  /*7b50*/  F2F.F64.F32 R4, R4 ;  /* 0x0000000400047310 */ /* 0x000e240000201800 */
[----:B0-----:R-:W-:Y:S01]  /*7b60*/  STG.E.64 desc[UR36][R2.64], R4 ;  /* 0x0000000402007986 */ /* 0x001fe2000c101b24 */
[----:B------:R-:W-:Y:S05]  /*7b70*/  EXIT ;  /* 0x000000000000794d */ /* 0x000fea0003800000 */
.L_x_4568:
        /* <DEDUP_REMOVED lines=14> */
.L_x_4582:
        /* <DEDUP_REMOVED lines=18> */
.L_x_4585:
[----:B------:R-:W-:-:S04]  /*7d80*/  SHF.R.U32.HI R5, RZ, 0x18, R5 ;  /* 0x00000018ff057819 */ /* 0x000fc80000011605 */
[----:B------:R-:W-:-:S07]  /*7d90*/  LOP3.LUT R0, R0, 0x80, R5, 0xf8, !PT ;  /* 0x0000008000007812 */ /* 0x000fce00078ef805 */
.L_x_4584:
[----:B------:R-:W-:Y:S05]  /*7da0*/  BSYNC.RECONVERGENT B0 ;  /* 0x0000000000007941 */ /* 0x000fea0003800200 */
.L_x_4583:
[----:B------:R-:W-:Y:S01]  /*7db0*/  STG.E.U8 desc[UR36][R2.64], R0 ;  /* 0x0000000002007986 */ /* 0x000fe2000c101124 */
[----:B------:R-:W-:Y:S05]  /*7dc0*/  EXIT ;  /* 0x000000000000794d */ /* 0x000fea0003800000 */
.L_x_4581:
        /* <DEDUP_REMOVED lines=18> */
.L_x_4588:
[----:B------:R-:W-:-:S04]  /*7ef0*/  SHF.R.U32.HI R5, RZ, 0x18, R5 ;  /* 0x00000018ff057819 */ /* 0x000fc80000011605 */
[----:B------:R-:W-:-:S07]  /*7f00*/  LOP3.LUT R0, R0, 0x80, R5, 0xf8, !PT ;  /* 0x0000008000007812 */ /* 0x000fce00078ef805 */
.L_x_4587:
[----:B------:R-:W-:Y:S05]  /*7f10*/  BSYNC.RECONVERGENT B0 ;  /* 0x0000000000007941 */ /* 0x000fea0003800200 */
.L_x_4586:
[----:B------:R-:W-:Y:S01]  /*7f20*/  STG.E.U8 desc[UR36][R2.64], R0 ;  /* 0x0000000002007986 */ /* 0x000fe2000c101124 */
[----:B------:R-:W-:Y:S05]  /*7f30*/  EXIT ;  /* 0x000000000000794d */ /* 0x000fea0003800000 */
.L_x_4580:
        /* <DEDUP_REMOVED lines=22> */
.L_x_4590:
[----:B------:R-:W-:-:S06]  /*80a0*/  HADD2.F32 R4, -RZ, R23.H0_H0 ;  /* 0x20000017ff047230 */ /* 0x000fcc0000004100 */
[----:B------:R-:W0:Y:S02]  /*80b0*/  F2I.U64.TRUNC R4, R4 ;  /* 0x0000000400047311 */ /* 0x000e24000020d800 */
[----:B0-----:R-:W-:Y:S01]  /*80c0*/  STG.E.64 desc[UR36][R2.64], R4 ;  /* 0x0000000402007986 */ /* 0x001fe2000c101b24 */
[----:B------:R-:W-:Y:S05]  /*80d0*/  EXIT ;  /* 0x000000000000794d */ /* 0x000fea0003800000 */
.L_x_4589:
[----:B------:R-:W-:-:S06]  /*80e0*/  HADD2.F32 R23, -RZ, R23.H0_H0 ;  /* 0x20000017ff177230 */ /* 0x000fcc0000004100 */
[----:B------:R-:W0:Y:S02]  /*80f0*/  F2I.FTZ.U32.TRUNC.NTZ R23, R23 ;  /* 0x0000001700177305 */ /* 0x000e24000021f000 */
[----:B0-----:R-:W-:Y:S01]  /*8100*/  STG.E desc[UR36][R2.64], R23 ;  /* 0x0000001702007986 */ /* 0x001fe2000c101924 */
[----:B------:R-:W-:Y:S05]  /*8110*/  EXIT ;  /* 0x000000000000794d */ /* 0x000fea0003800000 */
.L_x_4579:
        /* <DEDUP_REMOVED lines=11> */
.L_x_4592:
[----:B------:R-:W-:Y:S01]  /*81d0*/  HADD2.F32 R23, -RZ, R23.H0_H0 ;  /* 0x20000017ff177230 */ /* 0x000fe20000004100 */
[----:B------:R-:W-:-:S04]  /*81e0*/  CS2R R6, SRZ ;  /* 0x0000000000067805 */ /* 0x000fc8000001ff00 */
[----:B------:R-:W-:-:S06]  /*81f0*/  FMUL.FTZ R4, R23, 1 ;  /* 0x3f80000017047820 */ /* 0x000fcc0000410000 */
[----:B------:R-:W0:Y:S02]  /*8200*/  F2F.F64.F32 R4, R4 ;  /* 0x0000000400047310 */ /* 0x000e240000201800 */
[----:B0-----:R-:W-:Y:S01]  /*8210*/  STG.E.128 desc[UR36][R2.64], R4 ;  /* 0x0000000402007986 */ /* 0x001fe2000c101d24 */
[----:B------:R-:W-:Y:S05]  /*8220*/  EXIT ;  /* 0x000000000000794d */ /* 0x000fea0003800000 */
.L_x_4591:
[----:B------:R-:W-:-:S13]  /*8230*/  ISETP.NE.AND P0, PT, R0, 0xf, PT ;  /* 0x0000000f0000780c */ /* 0x000fda0003f05270 */
[----:B------:R-:W-:Y:S05]  /*8240*/  @!P0 BRA `(.L_x_4593) ;  /* 0x0000000000e88947 */ /* 0x000fea0003800000 */
[----:B------:R-:W-:-:S13]  /*8250*/  ISETP.NE.AND P0, PT, R0, 0x17, PT ;  /* 0x000000170000780c */ /* 0x000fda0003f05270 */
[----:B------:R-:W-:Y:S05]  /*8260*/  @!P0 BRA `(.L_x_4594) ;  /* 0x0000000000908947 */ /* 0x000fea0003800000 */
[----:B------:R-:W-:-:S13]  /*8270*/  ISETP.NE.AND P0, PT, R0, 0x18, PT ;  /* 0x000000180000780c */ /* 0x000fda0003f05270 */
[----:B------:R-:W-:Y:S05]  /*8280*/  @!P0 BRA `(.L_x_4595) ;  /* 0x0000000000448947 */ /* 0x000fea0003800000 */
.L_x_4572:
        /* <DEDUP_REMOVED lines=16> */
.L_x_4596:
[----:B------:R-:W-:Y:S05]  /*8390*/  EXIT ;  /* 0x000000000000794d */ /* 0x000fea0003800000 */
.L_x_4595:
        /* <DEDUP_REMOVED lines=13> */
.L_x_4598:
[----:B------:R-:W-:Y:S05]  /*8470*/  BSYNC.RECONVERGENT B0 ;  /* 0x0000000000007941 */ /* 0x000fea0003800200 */
.L_x_4597:
[----:B------:R-:W-:-:S05]  /*8480*/  LOP3.LUT R5, R0, 0x80, R5, 0xf8, !PT ;  /* 0x0000008000057812 */ /* 0x000fca00078ef805 */
[----:B------:R-:W-:Y:S01]  /*8490*/  STG.E.U8 desc[UR36][R2.64], R5 ;  /* 0x0000000502007986 */ /* 0x000fe2000c101124 */
[----:B------:R-:W-:Y:S05]  /*84a0*/  EXIT ;  /* 0x000000000000794d */ /* 0x000fea0003800000 */
.L_x_4594:
        /* <DEDUP_REMOVED lines=12> */
.L_x_4600:
[----:B------:R-:W-:Y:S01]  /*8570*/  IMAD.MOV.U32 R0, RZ, RZ, 0x7f ;  /* 0x0000007fff007424 */ /* 0x000fe200078e00ff */
[----:B------:R-:W-:-:S04]  /*8580*/  ISETP.GT.U32.AND P0, PT, R4, 0x7f800000, PT ;  /* 0x7f8000000400780c */ /* 0x000fc80003f04070 */
[----:B------:R-:W-:-:S09]  /*8590*/  SEL R0, R0, 0x7c, P0 ;  /* 0x0000007c00007807 */ /* 0x000fd20000000000 */
.L_x_4601:
[----:B------:R-:W-:Y:S05]  /*85a0*/  BSYNC.RECONVERGENT B0 ;  /* 0x0000000000007941 */ /* 0x000fea0003800200 */
.L_x_4599:
[----:B------:R-:W-:-:S04]  /*85b0*/  SHF.R.U32.HI R5, RZ, 0x18, R5 ;  /* 0x00000018ff057819 */ /* 0x000fc80000011605 */
[----:B------:R-:W-:-:S05]  /*85c0*/  LOP3.LUT R5, R0, 0x80, R5, 0xf8, !PT ;  /* 0x0000008000057812 */ /* 0x000fca00078ef805 */
[----:B------:R-:W-:Y:S01]  /*85d0*/  STG.E.U8 desc[UR36][R2.64], R5 ;  /* 0x0000000502007986 */ /* 0x000fe2000c101124 */
[----:B------:R-:W-:Y:S05]  /*85e0*/  EXIT ;  /* 0x000000000000794d */ /* 0x000fea0003800000 */
.L_x_4593:
[----:B------:R-:W-:-:S05]  /*85f0*/  HADD2.F32 R0, -RZ, R23.H0_H0 ;  /* 0x20000017ff007230 */ /* 0x000fca0000004100 */
[----:B------:R-:W-:-:S05]  /*8600*/  F2FP.BF16.F32.PACK_AB R0, RZ, R0 ;  /* 0x00000000ff00723e */ /* 0x000fca00000010ff */
[----:B------:R-:W-:Y:S01]  /*8610*/  STG.E.U16 desc[UR36][R2.64], R0 ;  /* 0x0000000002007986 */ /* 0x000fe2000c101524 */
[----:B------:R-:W-:Y:S05]  /*8620*/  EXIT ;  /* 0x000000000000794d */ /* 0x000fea0003800000 */
.L_x_4602:
        /* <DEDUP_REMOVED lines=13> */
.L_x_5937:


//--------------------- .text._ZN2at6native18elementwise_kernelILi128ELi4EZNS0_22gpu_kernel_impl_nocastIZZZNS0_68_GLOBAL__N__08176361_30_ActivationHardsigmoidKernel_cu_1520ed90_310218hardsigmoid_kernelERNS_18TensorIteratorBaseEENKUlvE_clEvENKUlvE1_clEvEUlN3c104HalfEE_EEvS5_RKT_EUliE_EEviT1_ --------------------------
	.section	.text._ZN2at6native18elementwise_kernelILi128ELi4EZNS0_22gpu_kernel_impl_nocastIZZZNS0_68_GLOBAL__N__08176361_30_ActivationHardsigmoidKernel_cu_1520ed90_310218hardsigmoid_kernelERNS_18TensorIteratorBaseEENKUlvE_clEvENKUlvE1_clEvEUlN3c104HalfEE_EEvS5_RKT_EUliE_EEviT1_,"ax",@progbits
	.align	128
        .global         _ZN2at6native18elementwise_kernelILi128ELi4EZNS0_22gpu_kernel_impl_nocastIZZZNS0_68_GLOBAL__N__08176361_30_ActivationHardsigmoidKernel_cu_1520ed90_310218hardsigmoid_kernelERNS_18TensorIteratorBaseEENKUlvE_clEvENKUlvE1_clEvEUlN3c104HalfEE_EEvS5_RKT_EUliE_EEviT1_
        .type           _ZN2at6native18elementwise_kernelILi128ELi4EZNS0_22gpu_kernel_impl_nocastIZZZNS0_68_GLOBAL__N__08176361_30_ActivationHardsigmoidKernel_cu_1520ed90_310218hardsigmoid_kernelERNS_18TensorIteratorBaseEENKUlvE_clEvENKUlvE1_clEvEUlN3c104HalfEE_EEvS5_RKT_EUliE_EEviT1_,@function
        .size           _ZN2at6native18elementwise_kernelILi128ELi4EZNS0_22gpu_kernel_impl_nocastIZZZNS0_68_GLOBAL__N__08176361_30_ActivationHardsigmoidKernel_cu_1520ed90_310218hardsigmoid_kernelERNS_18TensorIteratorBaseEENKUlvE_clEvENKUlvE1_clEvEUlN3c104HalfEE_EEvS5_RKT_EUliE_EEviT1_,(.L_x_5938 - _ZN2at6native18elementwise_kernelILi128ELi4EZNS0_22gpu_kernel_impl_nocastIZZZNS0_68_GLOBAL__N__08176361_30_ActivationHardsigmoidKernel_cu_1520ed90_310218hardsigmoid_kernelERNS_18TensorIteratorBaseEENKUlvE_clEvENKUlvE1_clEvEUlN3c104HalfEE_EEvS5_RKT_EUliE_EEviT1_)
        .other          _ZN2at6native18elementwise_kernelILi128ELi4EZNS0_22gpu_kernel_impl_nocastIZZZNS0_68_GLOBAL__N__08176361_30_ActivationHardsigmoidKernel_cu_1520ed90_310218hardsigmoid_kernelERNS_18TensorIteratorBaseEENKUlvE_clEvENKUlvE1_clEvEUlN3c104HalfEE_EEvS5_RKT_EUliE_EEviT1_,@"STO_CUDA_ENTRY STV_DEFAULT"
_ZN2at6native18elementwise_kernelILi128ELi4EZNS0_22gpu_kernel_impl_nocastIZZZNS0_68_GLOBAL__N__08176361_30_ActivationHardsigmoidKernel_cu_1520ed90_310218hardsigmoid_kernelERNS_18TensorIteratorBaseEENKUlvE_clEvENKUlvE1_clEvEUlN3c104HalfEE_EEvS5_RKT_EUliE_EEviT1_:
.text._ZN2at6native18elementwise_kernelILi128ELi4EZNS0_22gpu_kernel_impl_nocastIZZZNS0_68_GLOBAL__N__08176361_30_ActivationHardsigmoidKernel_cu_1520ed90_310218hardsigmoid_kernelERNS_18TensorIteratorBaseEENKUlvE_clEvENKUlvE1_clEvEUlN3c104HalfEE_EEvS5_RKT_EUliE_EEviT1_:
        /* <DEDUP_REMOVED lines=19> */
[----:B------:R-:W-:Y:S01]  /*0130*/  IADD3 R3, PT, PT, R3, 0x80, RZ ;  /* 0x0000008003037810 */ /* 0x000fe20007ffe0ff */
[----:B---3--:R-:W-:-:S05]  /*0140*/  HADD2.F32 R0, -RZ, R4.H0_H0 ;  /* 0x20000004ff007230 */ /* 0x008fca0000004100 */
[----:B------:R-:W-:-:S05]  /*0150*/  FADD.FTZ R0, R0, 3 ;  /* 0x4040000000007421 */ /* 0x000fca0000010000 */
[----:B-1----:R-:W-:-:S04]  /*0160*/  FSETP.GEU.FTZ.AND P0, PT, R0, UR5, PT ;  /* 0x0000000500007c0b */ /* 0x002fc8000bf1e000 */
[----:B------:R-:W-:-:S04]  /*0170*/  FSEL R0, R0, UR5, P0 ;  /* 0x0000000500007c08 */ /* 0x000fc80008000000 */
[----:B--2---:R-:W-:-:S04]  /*0180*/  FSETP.GT.FTZ.AND P0, PT, R0, UR8, PT ;  /* 0x0000000800007c0b */ /* 0x004fc8000bf14000 */
[----:B------:R-:W-:Y:S02]  /*0190*/  FSEL R0, R0, UR8, !P0 ;  /* 0x0000000800007c08 */ /* 0x000fe4000c000000 */
[----:B------:R-:W-:-:S03]  /*01a0*/  ISETP.GE.AND P0, PT, R3, UR4, PT ;  /* 0x0000000403007c0c */ /* 0x000fc6000bf06270 */
[----:B------:R-:W-:-:S05]  /*01b0*/  FMUL.FTZ R0, R0, 0.16666667163372039795 ;  /* 0x3e2aaaab00007820 */ /* 0x000fca0000410000 */
[----:B------:R-:W-:-:S05]  /*01c0*/  F2FP.F16.F32.PACK_AB R0, RZ, R0 ;  /* 0x00000000ff00723e */ /* 0x000fca00000000ff */
        /* <DEDUP_REMOVED lines=8> */
[----:B------:R-:W-:Y:S01]  /*0250*/  IADD3 R3, PT, PT, R3, 0x80, RZ ;  /* 0x0000008003037810 */ /* 0x000fe20007ffe0ff */
[----:B----4-:R-:W-:-:S05]  /*0260*/  HADD2.F32 R0, -RZ, R4.H0_H0 ;  /* 0x20000004ff007230 */ /* 0x010fca0000004100 */
[----:B------:R-:W-:-:S05]  /*0270*/  FADD.FTZ R0, R0, 3 ;  /* 0x4040000000007421 */ /* 0x000fca0000010000 */
[----:B--2---:R-:W-:-:S04]  /*0280*/  FSETP.GEU.FTZ.AND P0, PT, R0, UR5, PT ;  /* 0x0000000500007c0b */ /* 0x004fc8000bf1e000 */
[----:B------:R-:W-:-:S04]  /*0290*/  FSEL R0, R0, UR5, P0 ;  /* 0x0000000500007c08 */ /* 0x000fc80008000000 */
[----:B---3--:R-:W-:-:S04]  /*02a0*/  FSETP.GT.FTZ.AND P0, PT, R0, UR8, PT ;  /* 0x0000000800007c0b */ /* 0x008fc8000bf14000 */
[----:B------:R-:W-:-:S05]  /*02b0*/  FSEL R0, R0, UR8, !P0 ;  /* 0x0000000800007c08 */ /* 0x000fca000c000000 */
[----:B------:R-:W-:-:S05]  /*02c0*/  FMUL.FTZ R0, R0, 0.16666667163372039795 ;  /* 0x3e2aaaab00007820 */ /* 0x000fca0000410000 */
[----:B------:R-:W-:-:S05]  /*02d0*/  F2FP.F16.F32.PACK_AB R0, RZ, R0 ;  /* 0x00000000ff00723e */ /* 0x000fca00000000ff */
[----:B0-----:R0:W-:Y:S02]  /*02e0*/  STG.E.U16 desc[UR6][R6.64], R0 ;  /* 0x0000000006007986 */ /* 0x0011e4000c101506 */
.L_x_4606:
[----:B------:R-:W-:-:S13]  /*02f0*/  ISETP.GE.AND P0, PT, R3, UR4, PT ;  /* 0x0000000403007c0c */ /* 0x000fda000bf06270 */
[----:B------:R-:W-:Y:S05]  /*0300*/  @P0 BREAK.RELIABLE B1 ;  /* 0x0000000000010942 */ /* 0x000fea0003800100 */
[----:B------:R-:W-:Y:S05]  /*0310*/  @P0 BRA `(.L_x_4607) ;  /* 0x0000000000400947 */ /* 0x000fea0003800000 */
[----:B------:R-:W-:Y:S05]  /*0320*/  BSYNC.RELIABLE B1 ;  /* 0x0000000000017941 */ /* 0x000fea0003800100 */
.L_x_4605:
        /* <DEDUP_REMOVED lines=15> */
.L_x_4607:
[----:B------:R-:W-:Y:S05]  /*0420*/  BSYNC.RECONVERGENT B0 ;  /* 0x0000000000007941 */ /* 0x000fea0003800200 */
.L_x_4604:
        /* <DEDUP_REMOVED lines=8> */
[----:B01----:R-:W-:-:S05]  /*04b0*/  HADD2.F32 R0, -RZ, R2.H0_H0 ;  /* 0x20000002ff007230 */ /* 0x003fca0000004100 */
[----:B------:R-:W-:-:S05]  /*04c0*/  FADD.FTZ R0, R0, 3 ;  /* 0x4040000000007421 */ /* 0x000fca0000010000 */
[----:B---3--:R-:W-:-:S04]  /*04d0*/  FSETP.GEU.FTZ.AND P0, PT, R0, UR4, PT ;  /* 0x0000000400007c0b */ /* 0x008fc8000bf1e000 */
[----:B------:R-:W-:-:S04]  /*04e0*/  FSEL R0, R0, UR4, P0 ;  /* 0x0000000400007c08 */ /* 0x000fc80008000000 */
[----:B----4-:R-:W-:-:S04]  /*04f0*/  FSETP.GT.FTZ.AND P0, PT, R0, UR5, PT ;  /* 0x0000000500007c0b */ /* 0x010fc8000bf14000 */
[----:B------:R-:W-:-:S05]  /*0500*/  FSEL R0, R0, UR5, !P0 ;  /* 0x0000000500007c08 */ /* 0x000fca000c000000 */
[----:B------:R-:W-:-:S05]  /*0510*/  FMUL.FTZ R0, R0, 0.16666667163372039795 ;  /* 0x3e2aaaab00007820 */ /* 0x000fca0000410000 */
[----:B------:R-:W-:-:S05]  /*0520*/  F2FP.F16.F32.PACK_AB R0, RZ, R0 ;  /* 0x00000000ff00723e */ /* 0x000fca00000000ff */
[----:B--2---:R-:W-:Y:S01]  /*0530*/  STG.E.U16 desc[UR6][R4.64], R0 ;  /* 0x0000000004007986 */ /* 0x004fe2000c101506 */
[----:B------:R-:W-:Y:S05]  /*0540*/  EXIT ;  /* 0x000000000000794d */ /* 0x000fea0003800000 */
.L_x_4603:
        /* <DEDUP_REMOVED lines=299> */
[----:B------:R-:W-:-:S04]  /*1800*/  IMAD R6, R13, UR8, R7 ;  /* 0x000000080d067c24 */ /* 0x000fc8000f8e0207 */
[----:B------:R-:W-:Y:S02]  /*1810*/  @P0 IMAD.MOV R10, RZ, RZ, -R10 ;  /* 0x000000ffff0a0224 */ /* 0x000fe400078e0a0a */
[----:B--2---:R-:W-:Y:S02]  /*1820*/  IMAD R5, R6, UR10, R5 ;  /* 0x0000000a06057c24 */ /* 0x004fe4000f8e0205 */
[----:B0-----:R-:W-:Y:S02]  /*1830*/  @P0 IMAD R10, R10, R17, R11 ;  /* 0x000000110a0a0224 */ /* 0x001fe400078e020b */
[----:B------:R-:W-:Y:S02]  /*1840*/  IMAD R4, R6, UR11, R4 ;  /* 0x0000000b06047c24 */ /* 0x000fe4000f8e0204 */
[C---:B-1----:R-:W-:Y:S02]  /*1850*/  @P0 IMAD R5, R10.reuse, R8, R5 ;  /* 0x000000080a050224 */ /* 0x042fe400078e0205 */
[----:B------:R-:W-:-:S07]  /*1860*/  @P0 IMAD R4, R10, R9, R4 ;  /* 0x000000090a040224 */ /* 0x000fce00078e0204 */
.L_x_4611:
[----:B------:R-:W0:Y:S01]  /*1870*/  LDCU.128 UR8, c[0x0][0x580] ;  /* 0x0000b000ff0877ac */ /* 0x000e220008000c00 */
[----:B------:R-:W1:Y:S01]  /*1880*/  LDCU UR5, c[0x0][0x590] ;  /* 0x0000b200ff0577ac */ /* 0x000e620008000800 */
[----:B0-----:R-:W-:Y:S01]  /*1890*/  IADD3 R6, P0, PT, R4, UR10, RZ ;  /* 0x0000000a04067c10 */ /* 0x001fe2000ff1e0ff */
[----:B------:R-:W0:Y:S03]  /*18a0*/  LDCU UR10, c[0x0][0x59c] ;  /* 0x0000b380ff0a77ac */ /* 0x000e260008000800 */
[----:B------:R-:W-:-:S05]  /*18b0*/  IADD3.X R7, PT, PT, RZ, UR11, RZ, P0, !PT ;  /* 0x0000000bff077c10 */ /* 0x000fca00087fe4ff */
[----:B------:R-:W2:Y:S01]  /*18c0*/  LDG.E.U16 R6, desc[UR6][R6.64] ;  /* 0x0000000606067981 */ /* 0x000ea2000c1e1500 */
[----:B------:R-:W-:Y:S01]  /*18d0*/  IADD3 R3, PT, PT, R3, 0x80, RZ ;  /* 0x0000008003037810 */ /* 0x000fe20007ffe0ff */
[----:B--2---:R-:W-:-:S05]  /*18e0*/  HADD2.F32 R4, -RZ, R6.H0_H0 ;  /* 0x20000006ff047230 */ /* 0x004fca0000004100 */
[----:B------:R-:W-:-:S05]  /*18f0*/  FADD.FTZ R4, R4, 3 ;  /* 0x4040000004047421 */ /* 0x000fca0000010000 */
[----:B-1----:R-:W-:-:S04]  /*1900*/  FSETP.GEU.FTZ.AND P0, PT, R4, UR5, PT ;  /* 0x0000000504007c0b */ /* 0x002fc8000bf1e000 */
[----:B------:R-:W-:-:S04]  /*1910*/  FSEL R4, R4, UR5, P0 ;  /* 0x0000000504047c08 */ /* 0x000fc80008000000 */
[----:B0-----:R-:W-:-:S04]  /*1920*/  FSETP.GT.FTZ.AND P0, PT, R4, UR10, PT ;  /* 0x0000000a04007c0b */ /* 0x001fc8000bf14000 */
[----:B------:R-:W-:-:S05]  /*1930*/  FSEL R4, R4, UR10, !P0 ;  /* 0x0000000a04047c08 */ /* 0x000fca000c000000 */
[----:B------:R-:W-:Y:S01]  /*1940*/  FMUL.FTZ R8, R4, 0.16666667163372039795 ;  /* 0x3e2aaaab04087820 */ /* 0x000fe20000410000 */
[----:B------:R-:W-:-:S04]  /*1950*/  IADD3 R4, P0, PT, R5, UR8, RZ ;  /* 0x0000000805047c10 */ /* 0x000fc8000ff1e0ff */
[----:B------:R-:W-:Y:S02]  /*1960*/  F2FP.F16.F32.PACK_AB R8, RZ, R8 ;  /* 0x00000008ff08723e */ /* 0x000fe400000000ff */
        /* <DEDUP_REMOVED lines=303> */
.L_x_4613:
[----:B------:R-:W0:Y:S01]  /*2c60*/  LDCU.128 UR8, c[0x0][0x580] ;  /* 0x0000b000ff0877ac */ /* 0x000e220008000c00 */
[----:B------:R-:W1:Y:S01]  /*2c70*/  LDCU UR5, c[0x0][0x590] ;  /* 0x0000b200ff0577ac */ /* 0x000e620008000800 */
[----:B0-----:R-:W-:Y:S01]  /*2c80*/  IADD3 R6, P0, PT, R4, UR10, RZ ;  /* 0x0000000a04067c10 */ /* 0x001fe2000ff1e0ff */
[----:B------:R-:W0:Y:S03]  /*2c90*/  LDCU UR10, c[0x0][0x59c] ;  /* 0x0000b380ff0a77ac */ /* 0x000e260008000800 */
[----:B------:R-:W-:-:S05]  /*2ca0*/  IADD3.X R7, PT, PT, RZ, UR11, RZ, P0, !PT ;  /* 0x0000000bff077c10 */ /* 0x000fca00087fe4ff */
[----:B------:R-:W2:Y:S01]  /*2cb0*/  LDG.E.U16 R6, desc[UR6][R6.64] ;  /* 0x0000000606067981 */ /* 0x000ea2000c1e1500 */
[----:B------:R-:W-:Y:S02]  /*2cc0*/  VIADD R3, R3, 0x80 ;  /* 0x0000008003037836 */ /* 0x000fe40000000000 */
        /* <DEDUP_REMOVED lines=9> */
[----:B------:R-:W-:-:S05]  /*2d60*/  IADD3.X R5, PT, PT, RZ, UR9, RZ, P0, !PT ;  /* 0x00000009ff057c10 */ /* 0x000fca00087fe4ff */
[----:B------:R0:W-:Y:S02]  /*2d70*/  STG.E.U16 desc[UR6][R4.64], R8 ;  /* 0x0000000804007986 */ /* 0x0001e4000c101506 */
.L_x_4610:
[----:B------:R-:W-:-:S13]  /*2d80*/  ISETP.GE.AND P0, PT, R3, UR4, PT ;  /* 0x0000000403007c0c */ /* 0x000fda000bf06270 */
[----:B------:R-:W-:Y:S05]  /*2d90*/  @P0 BREAK.RELIABLE B1 ;  /* 0x0000000000010942 */ /* 0x000fea0003800100 */
[----:B------:R-:W-:Y:S05]  /*2da0*/  @P0 BRA `(.L_x_4612) ;  /* 0x0000001000f40947 */ /* 0x000fea0003800000 */
[----:B------:R-:W-:Y:S05]  /*2db0*/  BSYNC.RELIABLE B1 ;  /* 0x0000000000017941 */ /* 0x000fea0003800100 */
.L_x_4609:
        /* <DEDUP_REMOVED lines=279> */
[----:B------:R-:W-:Y:S01]  /*3f30*/  MOV R6, RZ ;  /* 0x000000ff00067202 */ /* 0x000fe20000000f00 */
        /* <DEDUP_REMOVED lines=18> */
.L_x_4614:
        /* <DEDUP_REMOVED lines=18> */
.L_x_4612:
[----:B------:R-:W-:Y:S05]  /*4180*/  BSYNC.RECONVERGENT B0 ;  /* 0x0000000000007941 */ /* 0x000fea0003800200 */
.L_x_4608:
[----:B------:R-:W-:Y:S05]  /*4190*/  WARPSYNC.ALL ;  /* 0x0000000000007948 */ /* 0x000fea0003800000 */
[----:B------:R-:W-:-:S13]  /*41a0*/  ISETP.GE.AND P0, PT, R3, UR4, PT ;  /* 0x0000000403007c0c */ /* 0x000fda000bf06270 */
[----:B------:R-:W-:Y:S05]  /*41b0*/  @P0 EXIT ;  /* 0x000000000000094d */ /* 0x000fea0003800000 */
[----:B------:R-:W2:Y:S01]  /*41c0*/  LDCU.64 UR4, c[0x0][0x390] ;  /* 0x00007200ff0477ac */ /* 0x000ea20008000a00 */
[----:B01----:R-:W-:Y:S02]  /*41d0*/  MOV R4, RZ ;  /* 0x000000ff00047202 */ /* 0x003fe40000000f00 */
        /* <DEDUP_REMOVED lines=296> */
.L_x_4615:
[----:B------:R-:W0:Y:S01]  /*5460*/  LDCU.128 UR8, c[0x0][0x580] ;  /* 0x0000b000ff0877ac */ /* 0x000e220008000c00 */
[----:B------:R-:W1:Y:S01]  /*5470*/  LDCU UR4, c[0x0][0x590] ;  /* 0x0000b200ff0477ac */ /* 0x000e620008000800 */
[----:B------:R-:W2:Y:S01]  /*5480*/  LDCU UR5, c[0x0][0x59c] ;  /* 0x0000b380ff0577ac */ /* 0x000ea20008000800 */
[----:B0-----:R-:W-:-:S04]  /*5490*/  IADD3 R4, P0, PT, R2, UR10, RZ ;  /* 0x0000000a02047c10 */ /* 0x001fc8000ff1e0ff */
[----:B------:R-:W-:-:S05]  /*54a0*/  IADD3.X R5, PT, PT, RZ, UR11, RZ, P0, !PT ;  /* 0x0000000bff057c10 */ /* 0x000fca00087fe4ff */
[----:B------:R-:W3:Y:S02]  /*54b0*/  LDG.E.U16 R4, desc[UR6][R4.64] ;  /* 0x0000000604047981 */ /* 0x000ee4000c1e1500 */
[----:B---3--:R-:W-:-:S05]  /*54c0*/  HADD2.F32 R0, -RZ, R4.H0_H0 ;  /* 0x20000004ff007230 */ /* 0x008fca0000004100 */
        /* <DEDUP_REMOVED lines=8> */
[----:B------:R-:W-:-:S05]  /*5550*/  F2FP.F16.F32.PACK_AB R0, RZ, R0 ;  /* 0x00000000ff00723e */ /* 0x000fca00000000ff */
[----:B------:R-:W-:Y:S01]  /*5560*/  STG.E.U16 desc[UR6][R2.64], R0 ;  /* 0x0000000002007986 */ /* 0x000fe2000c101506 */
[----:B------:R-:W-:Y:S05]  /*5570*/  EXIT ;  /* 0x000000000000794d */ /* 0x000fea0003800000 */
.L_x_4616:
        /* <DEDUP_REMOVED lines=16> */
.L_x_5938:


//--------------------- .text._ZN2at6native27unrolled_elementwise_kernelIZZZNS0_68_GLOBAL__N__08176361_30_ActivationHardsigmoidKernel_cu_1520ed90_310218hardsigmoid_kernelERNS_18TensorIteratorBaseEENKUlvE_clEvENKUlvE1_clEvEUlN3c104HalfEE_St5arrayIPcLm2EELi4E23TrivialOffsetCalculatorILi1EjESE_NS0_6memory15LoadWithoutCastENSF_16StoreWithoutCastEEEviT_T0_T2_T3_T4_T5_ --------------------------
	.section	.text._ZN2at6native27unrolled_elementwise_kernelIZZZNS0_68_GLOBAL__N__08176361_30_ActivationHardsigmoidKernel_cu_1520ed90_310218hardsigmoid_kernelERNS_18TensorIteratorBaseEENKUlvE_clEvENKUlvE1_clEvEUlN3c104HalfEE_St5arrayIPcLm2EELi4E23TrivialOffsetCalculatorILi1EjESE_NS0_6memory15LoadWithoutCastENSF_16StoreWithoutCastEEEviT_T0_T2_T3_T4_T5_,"ax",@progbits
	.align	128
        .global         _ZN2at6native27unrolled_elementwise_kernelIZZZNS0_68_GLOBAL__N__08176361_30_ActivationHardsigmoidKernel_cu_1520ed90_310218hardsigmoid_kernelERNS_18TensorIteratorBaseEENKUlvE_clEvENKUlvE1_clEvEUlN3c104HalfEE_St5arrayIPcLm2EELi4E23TrivialOffsetCalculatorILi1EjESE_NS0_6memory15LoadWithoutCastENSF_16StoreWithoutCastEEEviT_T0_T2_T3_T4_T5_
        .type           _ZN2at6native27unrolled_elementwise_kernelIZZZNS0_68_GLOBAL__N__08176361_30_ActivationHardsigmoidKernel_cu_1520ed90_310218hardsigmoid_kernelERNS_18TensorIteratorBaseEENKUlvE_clEvENKUlvE1_clEvEUlN3c104HalfEE_St5arrayIPcLm2EELi4E23TrivialOffsetCalculatorILi1EjESE_NS0_6memory15LoadWithoutCastENSF_16StoreWithoutCastEEEviT_T0_T2_T3_T4_T5_,@function
        .size           _ZN2at6native27unrolled_elementwise_kernelIZZZNS0_68_GLOBAL__N__08176361_30_ActivationHardsigmoidKernel_cu_1520ed90_310218hardsigmoid_kernelERNS_18TensorIteratorBaseEENKUlvE_clEvENKUlvE1_clEvEUlN3c104HalfEE_St5arrayIPcLm2EELi4E23TrivialOffsetCalculatorILi1EjESE_NS0_6memory15LoadWithoutCastENSF_16StoreWithoutCastEEEviT_T0_T2_T3_T4_T5_,(.L_x_5939 - _ZN2at6native27unrolled_elementwise_kernelIZZZNS0_68_GLOBAL__N__08176361_30_ActivationHardsigmoidKernel_cu_1520ed90_310218hardsigmoid_kernelERNS_18TensorIteratorBaseEENKUlvE_clEvENKUlvE1_clEvEUlN3c104HalfEE_St5arrayIPcLm2EELi4E23TrivialOffsetCalculatorILi1EjESE_NS0_6memory15LoadWithoutCastENSF_16StoreWithoutCastEEEviT_T0_T2_T3_T4_T5_)
        .other          _ZN2at6native27unrolled_elementwise_kernelIZZZNS0_68_GLOBAL__N__08176361_30_ActivationHardsigmoidKernel_cu_1520ed90_310218hardsigmoid_kernelERNS_18TensorIteratorBaseEENKUlvE_clEvENKUlvE1_clEvEUlN3c104HalfEE_St5arrayIPcLm2EELi4E23TrivialOffsetCalculatorILi1EjESE_NS0_6memory15LoadWithoutCastENSF_16StoreWithoutCastEEEviT_T0_T2_T3_T4_T5_,@"STO_CUDA_ENTRY STV_DEFAULT"
_ZN2at6native27unrolled_elementwise_kernelIZZZNS0_68_GLOBAL__N__08176361_30_ActivationHardsigmoidKernel_cu_1520ed90_310218hardsigmoid_kernelERNS_18TensorIteratorBaseEENKUlvE_clEvENKUlvE1_clEvEUlN3c104HalfEE_St5arrayIPcLm2EELi4E23TrivialOffsetCalculatorILi1EjESE_NS0_6memory15LoadWithoutCastENSF_16StoreWithoutCastEEEviT_T0_T2_T3_T4_T5_:
.text._ZN2at6native27unrolled_elementwise_kernelIZZZNS0_68_GLOBAL__N__08176361_30_ActivationHardsigmoidKernel_cu_1520ed90_310218hardsigmoid_kernelERNS_18TensorIteratorBaseEENKUlvE_clEvENKUlvE1_clEvEUlN3c104HalfEE_St5arrayIPcLm2EELi4E23TrivialOffsetCalculatorILi1EjESE_NS0_6memory15LoadWithoutCastENSF_16StoreWithoutCastEEEviT_T0_T2_T3_T4_T5_:
        /* <DEDUP_REMOVED lines=19> */
[----:B0-----:R-:W-:-:S03]  /*0130*/  @!P1 IMAD.WIDE.U32 R10, R9, 0x2, R10 ;  /* 0x00000002090a9825 */ /* 0x001fc600078e000a */
[----:B------:R-:W-:Y:S01]  /*0140*/  ISETP.GE.AND P2, PT, R7, R2, PT ;  /* 0x000000020700720c */ /* 0x000fe20003f46270 */
[----:B--2---:R-:W-:-:S12]  /*0150*/  @!P3 IMAD.WIDE.U32 R16, R17, 0x2, R4 ;  /* 0x000000021110b825 */ /* 0x004fd800078e0004 */
[----:B------:R-:W0:Y:S01]  /*0160*/  @!P2 LDC.64 R12, c[0x0][0x3a8] ;  /* 0x0000ea00ff0cab82 */ /* 0x000e220000000a00 */
[C---:B------:R-:W-:Y:S01]  /*0170*/  @!P2 LEA R7, R0.reuse, R7, 0x9 ;  /* 0x000000070007a211 */ /* 0x040fe200078e48ff */
[----:B-1----:R1:W5:Y:S01]  /*0180*/  @!P1 LDG.E.U16 R8, desc[UR4][R10.64] ;  /* 0x000000040a089981 */ /* 0x002362000c1e1500 */
[----:B------:R-:W-:Y:S02]  /*0190*/  @!P0 IMAD R9, R0, 0x200, R3 ;  /* 0x0000020000098824 */ /* 0x000fe400078e0203 */
[----:B------:R-:W-:Y:S01]  /*01a0*/  VIADD R19, R3, 0x80 ;  /* 0x0000008003137836 */ /* 0x000fe20000000000 */
[----:B------:R2:W5:Y:S02]  /*01b0*/  @!P3 LDG.E.U16 R6, desc[UR4][R16.64] ;  /* 0x000000041006b981 */ /* 0x000564000c1e1500 */
[----:B------:R-:W3:Y:S01]  /*01c0*/  @!P0 LDC.64 R4, c[0x0][0x3a8] ;  /* 0x0000ea00ff048b82 */ /* 0x000ee20000000a00 */
[----:B------:R-:W-:Y:S01]  /*01d0*/  BSSY.RECONVERGENT B0, `(.L_x_4617) ;  /* 0x000001d000007945 */ /* 0x000fe20003800200 */
[----:B0-----:R-:W-:Y:S01]  /*01e0*/  @!P2 IMAD.WIDE.U32 R12, R7, 0x2, R12 ;  /* 0x00000002070ca825 */ /* 0x001fe200078e000c */
[----:B------:R-:W-:-:S03]  /*01f0*/  PRMT R7, RZ, 0x7610, R7 ;  /* 0x00007610ff077816 */ /* 0x000fc60000000007 */
[C---:B-1----:R-:W-:Y:S02]  /*0200*/  VIADD R11, R3.reuse, 0x100 ;  /* 0x00000100030b7836 */ /* 0x042fe40000000000 */
[----:B--2---:R-:W-:Y:S01]  /*0210*/  VIADD R17, R3, 0x180 ;  /* 0x0000018003117836 */ /* 0x004fe20000000000 */
[----:B------:R0:W5:Y:S01]  /*0220*/  @!P2 LDG.E.U16 R7, desc[UR4][R12.64] ;  /* 0x000000040c07a981 */ /* 0x000162000c1e1500 */
[----:B---3--:R-:W-:Y:S01]  /*0230*/  @!P0 IMAD.WIDE.U32 R4, R9, 0x2, R4 ;  /* 0x0000000209048825 */ /* 0x008fe200078e0004 */
[----:B------:R-:W-:-:S06]  /*0240*/  PRMT R9, RZ, 0x7610, R9 ;  /* 0x00007610ff097816 */ /* 0x000fcc0000000009 */
[----:B------:R1:W5:Y:S01]  /*0250*/  @!P0 LDG.E.U16 R9, desc[UR4][R4.64] ;  /* 0x0000000404098981 */ /* 0x000362000c1e1500 */
[----:B------:R-:W-:-:S13]  /*0260*/  ISETP.GE.AND P0, PT, R3, R2, PT ;  /* 0x000000020300720c */ /* 0x000fda0003f06270 */
[----:B------:R-:W1:Y:S01]  /*0270*/  @!P0 LDC.64 R14, c[0x0][0x3a0] ;  /* 0x0000e800ff0e8b82 */ /* 0x000e620000000a00 */
[----:B0-----:R-:W-:Y:S01]  /*0280*/  @!P0 LEA R13, R0, R3, 0x9 ;  /* 0x00000003000d8211 */ /* 0x001fe200078e48ff */
[----:B------:R-:W-:Y:S01]  /*0290*/  @!P0 IMAD.MOV.U32 R3, RZ, RZ, R19 ;  /* 0x000000ffff038224 */ /* 0x000fe200078e0013 */
[-C--:B------:R-:W-:Y:S02]  /*02a0*/  ISETP.GE.AND P4, PT, R19, R2.reuse, PT ;  /* 0x000000021300720c */ /* 0x080fe40003f86270 */
[-C--:B------:R-:W-:Y:S02]  /*02b0*/  ISETP.GE.AND P1, PT, R11, R2.reuse, PT ;  /* 0x000000020b00720c */ /* 0x080fe40003f26270 */
[-C--:B------:R-:W-:Y:S02]  /*02c0*/  ISETP.GE.AND P2, PT, R17, R2.reuse, PT ;  /* 0x000000021100720c */ /* 0x080fe40003f46270 */
[----:B------:R-:W-:Y:S01]  /*02d0*/  ISETP.GE.AND P3, PT, R3, R2, PT ;  /* 0x000000020300720c */ /* 0x000fe20003f66270 */
[----:B-1----:R-:W-:Y:S01]  /*02e0*/  @!P0 IMAD.WIDE.U32 R4, R13, 0x2, R14 ;  /* 0x000000020d048825 */ /* 0x002fe200078e000e */
[----:B------:R-:W-:Y:S11]  /*02f0*/  @P0 BRA `(.L_x_4618) ;  /* 0x0000000000280947 */ /* 0x000ff60003800000 */
        /* <DEDUP_REMOVED lines=10> */
.L_x_4618:
[----:B------:R-:W-:Y:S05]  /*03a0*/  BSYNC.RECONVERGENT B0 ;  /* 0x0000000000007941 */ /* 0x000fea0003800200 */
.L_x_4617:
        /* <DEDUP_REMOVED lines=12> */
.L_x_4620:
[----:B------:R-:W-:Y:S05]  /*0470*/  BSYNC.RECONVERGENT B0 ;  /* 0x0000000000007941 */ /* 0x000fea0003800200 */
.L_x_4619:
        /* <DEDUP_REMOVED lines=12> */
.L_x_4622:
[----:B------:R-:W-:Y:S05]  /*0540*/  BSYNC.RECONVERGENT B0 ;  /* 0x0000000000007941 */ /* 0x000fea0003800200 */
.L_x_4621:
        /* <DEDUP_REMOVED lines=12> */
.L_x_4624:
[----:B------:R-:W-:Y:S05]  /*0610*/  BSYNC.RECONVERGENT B0 ;  /* 0x0000000000007941 */ /* 0x000fea0003800200 */
.L_x_4623:
[----:B-----5:R0:W-:Y:S01]  /*0620*/  @!P0 STG.E.U16 desc[UR4][R4.64], R9 ;  /* 0x0000000904008986 */ /* 0x0201e2000c101504 */
[----:B------:R-:W-:Y:S04]  /*0630*/  BSSY.RECONVERGENT B0, `(.L_x_4625) ;  /* 0x000000c000007945 */ /* 0x000fe80003800200 */
[----:B------:R-:W-:Y:S05]  /*0640*/  @P3 BRA `(.L_x_4626) ;  /* 0x0000000000283947 */ /* 0x000fea0003800000 */
[----:B0-----:R-:W0:Y:S01]  /*0650*/  LDC.64 R4, c[0x0][0x3a0] ;  /* 0x0000e800ff047b82 */ /* 0x001e220000000a00 */
        /* <DEDUP_REMOVED lines=9> */
.L_x_4626:
[----:B------:R-:W-:Y:S05]  /*06f0*/  BSYNC.RECONVERGENT B0 ;  /* 0x0000000000007941 */ /* 0x000fea0003800200 */
.L_x_4625:
[----:B------:R-:W-:-:S13]  /*0700*/  ISETP.GE.AND P0, PT, R3, R2, PT ;  /* 0x000000020300720c */ /* 0x000fda0003f06270 */
[----:B------:R-:W-:Y:S05]  /*0710*/  @P0 EXIT ;  /* 0x000000000000094d */ /* 0x000fea0003800000 */
[----:B01----:R-:W0:Y:S01]  /*0720*/  LDC.64 R4, c[0x0][0x3a0] ;  /* 0x0000e800ff047b82 */ /* 0x003e220000000a00 */
[----:B------:R-:W-:-:S04]  /*0730*/  IMAD R3, R0, 0x200, R3 ;  /* 0x0000020000037824 */ /* 0x000fc800078e0203 */
[----:B0-----:R-:W-:-:S05]  /*0740*/  IMAD.WIDE.U32 R2, R3, 0x2, R4 ;  /* 0x0000000203027825 */ /* 0x001fca00078e0004 */
[----:B------:R-:W-:Y:S01]  /*0750*/  STG.E.U16 desc[UR4][R2.64], R11 ;  /* 0x0000000b02007986 */ /* 0x000fe2000c101504 */
[----:B------:R-:W-:Y:S05]  /*0760*/  EXIT ;  /* 0x000000000000794d */ /* 0x000fea0003800000 */
.L_x_4627:
        /* <DEDUP_REMOVED lines=9> */
.L_x_5939:


//--------------------- .text._ZN2at6native29vectorized_elementwise_kernelILi2EZZZNS0_68_GLOBAL__N__08176361_30_ActivationHardsigmoidKernel_cu_1520ed90_310218hardsigmoid_kernelERNS_18TensorIteratorBaseEENKUlvE_clEvENKUlvE1_clEvEUlN3c104HalfEE_St5arrayIPcLm2EEEEviT0_T1_ --------------------------
	.section	.text._ZN2at6native29vectorized_elementwise_kernelILi2EZZZNS0_68_GLOBAL__N__08176361_30_ActivationHardsigmoidKernel_cu_1520ed90_310218hardsigmoid_kernelERNS_18TensorIteratorBaseEENKUlvE_clEvENKUlvE1_clEvEUlN3c104HalfEE_St5arrayIPcLm2EEEEviT0_T1_,"ax",@progbits
	.align	128
        .global         _ZN2at6native29vectorized_elementwise_kernelILi2EZZZNS0_68_GLOBAL__N__08176361_30_ActivationHardsigmoidKernel_cu_1520ed90_310218hardsigmoid_kernelERNS_18TensorIteratorBaseEENKUlvE_clEvENKUlvE1_clEvEUlN3c104HalfEE_St5arrayIPcLm2EEEEviT0_T1_
        .type           _ZN2at6native29vectorized_elementwise_kernelILi2EZZZNS0_68_GLOBAL__N__08176361_30_ActivationHardsigmoidKernel_cu_1520ed90_310218hardsigmoid_kernelERNS_18TensorIteratorBaseEENKUlvE_clEvENKUlvE1_clEvEUlN3c104HalfEE_St5arrayIPcLm2EEEEviT0_T1_,@function
        .size           _ZN2at6native29vectorized_elementwise_kernelILi2EZZZNS0_68_GLOBAL__N__08176361_30_ActivationHardsigmoidKernel_cu_1520ed90_310218hardsigmoid_kernelERNS_18TensorIteratorBaseEENKUlvE_clEvENKUlvE1_clEvEUlN3c104HalfEE_St5arrayIPcLm2EEEEviT0_T1_,(.L_x_5940 - _ZN2at6native29vectorized_elementwise_kernelILi2EZZZNS0_68_GLOBAL__N__08176361_30_ActivationHardsigmoidKernel_cu_1520ed90_310218hardsigmoid_kernelERNS_18TensorIteratorBaseEENKUlvE_clEvENKUlvE1_clEvEUlN3c104HalfEE_St5arrayIPcLm2EEEEviT0_T1_)
        .other          _ZN2at6native29vectorized_elementwise_kernelILi2EZZZNS0_68_GLOBAL__N__08176361_30_ActivationHardsigmoidKernel_cu_1520ed90_310218hardsigmoid_kernelERNS_18TensorIteratorBaseEENKUlvE_clEvENKUlvE1_clEvEUlN3c104HalfEE_St5arrayIPcLm2EEEEviT0_T1_,@"STO_CUDA_ENTRY STV_DEFAULT"
_ZN2at6native29vectorized_elementwise_kernelILi2EZZZNS0_68_GLOBAL__N__08176361_30_ActivationHardsigmoidKernel_cu_1520ed90_310218hardsigmoid_kernelERNS_18TensorIteratorBaseEENKUlvE_clEvENKUlvE1_clEvEUlN3c104HalfEE_St5arrayIPcLm2EEEEviT0_T1_:
.text._ZN2at6native29vectorized_elementwise_kernelILi2EZZZNS0_68_GLOBAL__N__08176361_30_ActivationHardsigmoidKernel_cu_1520ed90_310218hardsigmoid_kernelERNS_18TensorIteratorBaseEENKUlvE_clEvENKUlvE1_clEvEUlN3c104HalfEE_St5arrayIPcLm2EEEEviT0_T1_:
        /* <DEDUP_REMOVED lines=89> */
.L_x_4630:
[----:B------:R-:W-:Y:S05]  /*0590*/  BSYNC.RECONVERGENT B0 ;  /* 0x0000000000007941 */ /* 0x000fea0003800200 */
.L_x_4629:
[-C--:B------:R-:W-:Y:S01]  /*05a0*/  ISETP.GE.U32.AND P6, PT, R10, R5.reuse, PT ;  /* 0x000000050a00720c */ /* 0x080fe20003fc6070 */
[----:B------:R-:W-:Y:S01]  /*05b0*/  BSSY.RECONVERGENT B0, `(.L_x_4631) ;  /* 0x000000e000007945 */ /* 0x000fe20003800200 */
[----:B------:R-:W-:Y:S01]  /*05c0*/  ISETP.GE.U32.AND P5, PT, R2, R5, PT ;  /* 0x000000050200720c */ /* 0x000fe20003fa6070 */
[----:B------:R-:W-:-:S10]  /*05d0*/  VIADD R2, R4, 0x380 ;  /* 0x0000038004027836 */ /* 0x000fd40000000000 */
        /* <DEDUP_REMOVED lines=11> */
.L_x_4632:
[----:B------:R-:W-:Y:S05]  /*0690*/  BSYNC.RECONVERGENT B0 ;  /* 0x0000000000007941 */ /* 0x000fea0003800200 */
.L_x_4631:
[----:B------:R-:W-:Y:S01]  /*06a0*/  @!P0 IMAD.IADD R3, R7, 0x1, R4 ;  /* 0x0000000107038824 */ /* 0x000fe200078e0204 */
[----:B------:R-:W-:Y:S01]  /*06b0*/  BSSY.RECONVERGENT B0, `(.L_x_4633) ;  /* 0x000000e000007945 */ /* 0x000fe20003800200 */
[----:B------:R-:W-:Y:S02]  /*06c0*/  ISETP.GE.U32.AND P6, PT, R2, R5, PT ;  /* 0x000000050200720c */ /* 0x000fe40003fc6070 */
[----:B------:R-:W-:Y:S01]  /*06d0*/  @!P0 IMAD.WIDE.U32 R2, R3, 0x2, R8 ;  /* 0x0000000203028825 */ /* 0x000fe200078e0008 */
        /* <DEDUP_REMOVED lines=11> */
.L_x_4634:
[----:B------:R-:W-:Y:S05]  /*0790*/  BSYNC.RECONVERGENT B0 ;  /* 0x0000000000007941 */ /* 0x000fea0003800200 */
.L_x_4633:
        /* <DEDUP_REMOVED lines=12> */
.L_x_4636:
[----:B------:R-:W-:Y:S05]  /*0860*/  BSYNC.RECONVERGENT B0 ;  /* 0x0000000000007941 */ /* 0x000fea0003800200 */
.L_x_4635:
        /* <DEDUP_REMOVED lines=12> */
.L_x_4638:
[----:B------:R-:W-:Y:S05]  /*0930*/  BSYNC.RECONVERGENT B0 ;  /* 0x0000000000007941 */ /* 0x000fea0003800200 */
.L_x_4637:
        /* <DEDUP_REMOVED lines=12> */
.L_x_4640:
[----:B------:R-:W-:Y:S05]  /*0a00*/  BSYNC.RECONVERGENT B0 ;  /* 0x0000000000007941 */ /* 0x000fea0003800200 */
.L_x_4639:
        /* <DEDUP_REMOVED lines=12> */
.L_x_4642:
[----:B------:R-:W-:Y:S05]  /*0ad0*/  BSYNC.RECONVERGENT B0 ;  /* 0x0000000000007941 */ /* 0x000fea0003800200 */
.L_x_4641:
        /* <DEDUP_REMOVED lines=12> */
.L_x_4644:
[----:B------:R-:W-:Y:S05]  /*0ba0*/  BSYNC.RECONVERGENT B0 ;  /* 0x0000000000007941 */ /* 0x000fea0003800200 */
.L_x_4643:
        /* <DEDUP_REMOVED lines=18> */
.L_x_4647:
[----:B------:R-:W-:-:S13]  /*0cd0*/  ISETP.GE.U32.AND P0, PT, R4, R5, PT ;  /* 0x000000050400720c */ /* 0x000fda0003f06070 */
[----:B------:R-:W-:Y:S05]  /*0ce0*/  @P0 BRA `(.L_x_4649) ;  /* 0x0000000000300947 */ /* 0x000fea0003800000 */
[----:B0-----:R-:W0:Y:S01]  /*0cf0*/  LDC.64 R2, c[0x0][0x3a0] ;  /* 0x0000e800ff027b82 */ /* 0x001e220000000a00 */
[----:B------:R-:W-:Y:S02]  /*0d00*/  IMAD.IADD R11, R7, 0x1, R4 ;  /* 0x00000001070b7824 */ /* 0x000fe400078e0204 */
[----:B------:R-:W-:Y:S02]  /*0d10*/  VIADD R4, R4, 0x80 ;  /* 0x0000008004047836 */ /* 0x000fe40000000000 */
[----:B0-----:R-:W-:-:S05]  /*0d20*/  IMAD.WIDE.U32 R2, R11, 0x2, R2 ;  /* 0x000000020b027825 */ /* 0x001fca00078e0002 */
[----:B------:R1:W-:Y:S02]  /*0d30*/  STG.E.U16 desc[UR4][R2.64], R14 ;  /* 0x0000000e02007986 */ /* 0x0003e4000c101504 */
.L_x_4648:
[----:B------:R-:W-:-:S13]  /*0d40*/  ISETP.GE.U32.AND P0, PT, R4, R5, PT ;  /* 0x000000050400720c */ /* 0x000fda0003f06070 */
[----:B------:R-:W-:Y:S05]  /*0d50*/  @P0 BRA `(.L_x_4650) ;  /* 0x0000000000340947 */ /* 0x000fea0003800000 */
[----:B01----:R-:W0:Y:S01]  /*0d60*/  LDC.64 R2, c[0x0][0x3a0] ;  /* 0x0000e800ff027b82 */ /* 0x003e220000000a00 */
[----:B------:R-:W-:Y:S02]  /*0d70*/  IMAD.IADD R11, R7, 0x1, R4 ;  /* 0x00000001070b7824 */ /* 0x000fe400078e0204 */
[----:B------:R-:W-:Y:S02]  /*0d80*/  VIADD R4, R4, 0x80 ;  /* 0x0000008004047836 */ /* 0x000fe40000000000 */
[----:B0-----:R-:W-:-:S05]  /*0d90*/  IMAD.WIDE.U32 R2, R11, 0x2, R2 ;  /* 0x000000020b027825 */ /* 0x001fca00078e0002 */
[----:B-----5:R1:W-:Y:S02]  /*0da0*/  STG.E.U16 desc[UR4][R2.64], R6 ;  /* 0x0000000602007986 */ /* 0x0203e4000c101504 */
.L_x_4649:
        /* <DEDUP_REMOVED lines=8> */
.L_x_4650:
[----:B------:R-:W-:Y:S05]  /*0e30*/  BSYNC.RELIABLE B1 ;  /* 0x0000000000017941 */ /* 0x000fea0003800100 */
.L_x_4646:
[----:B------:R-:W-:-:S13]  /*0e40*/  ISETP.GE.U32.AND P0, PT, R4, R5, PT ;  /* 0x000000050400720c */ /* 0x000fda0003f06070 */
[----:B012---:R-:W0:Y:S01]  /*0e50*/  @!P0 LDC.64 R2, c[0x0][0x3a0] ;  /* 0x0000e800ff028b82 */ /* 0x007e220000000a00 */
[----:B------:R-:W-:Y:S02]  /*0e60*/  @!P0 IMAD.IADD R11, R7, 0x1, R4 ;  /* 0x00000001070b8824 */ /* 0x000fe400078e0204 */
[----:B------:R-:W-:Y:S02]  /*0e70*/  @!P0 VIADD R4, R4, 0x80 ;  /* 0x0000008004048836 */ /* 0x000fe40000000000 */
[----:B0-----:R-:W-:-:S05]  /*0e80*/  @!P0 IMAD.WIDE.U32 R2, R11, 0x2, R2 ;  /* 0x000000020b028825 */ /* 0x001fca00078e0002 */
[----:B------:R2:W-:Y:S02]  /*0e90*/  @!P0 STG.E.U16 desc[UR4][R2.64], R9 ;  /* 0x0000000902008986 */ /* 0x0005e4000c101504 */
.L_x_4651:
[----:B------:R-:W-:Y:S05]  /*0ea0*/  BSYNC.RECONVERGENT B0 ;  /* 0x0000000000007941 */ /* 0x000fea0003800200 */
.L_x_4645:
        /* <DEDUP_REMOVED lines=8> */
.L_x_4628:
        /* <DEDUP_REMOVED lines=12> */
[----:B------:R-:W-:-:S04]  /*0ff0*/  IMAD.WIDE.U32 R2, R5, 0x4, R2 ;  /* 0x0000000405027825 */ /* 0x000fc800078e0002 */
[--C-:B----4-:R-:W-:Y:S02]  /*1000*/  HADD2.F32 R7, -RZ, R0.reuse.H0_H0 ;  /* 0x20000000ff077230 */ /* 0x110fe40000004100 */
[----:B------:R-:W-:Y:S02]  /*1010*/  HADD2.F32 R0, -RZ, R0.H1_H1 ;  /* 0x30000000ff007230 */ /* 0x000fe40000004100 */
[--C-:B-----5:R-:W-:Y:S02]  /*1020*/  HADD2.F32 R11, -RZ, R4.reuse.H0_H0 ;  /* 0x20000004ff0b7230 */ /* 0x120fe40000004100 */
[----:B------:R-:W-:Y:S01]  /*1030*/  FADD.FTZ R7, R7, 3 ;  /* 0x4040000007077421 */ /* 0x000fe20000010000 */
[----:B------:R-:W-:Y:S02]  /*1040*/  HADD2.F32 R4, -RZ, R4.H1_H1 ;  /* 0x30000004ff047230 */ /* 0x000fe40000004100 */
[----:B------:R-:W-:Y:S01]  /*1050*/  FADD.FTZ R0, R0, 3 ;  /* 0x4040000000007421 */ /* 0x000fe20000010000 */
[----:B--2---:R-:W-:-:S02]  /*1060*/  HADD2.F32 R12, -RZ, R6.H0_H0 ;  /* 0x20000006ff0c7230 */ /* 0x004fc40000004100 */
[----:B------:R-:W-:Y:S01]  /*1070*/  FADD.FTZ R11, R11, 3 ;  /* 0x404000000b0b7421 */ /* 0x000fe20000010000 */
[----:B------:R-:W-:Y:S02]  /*1080*/  HADD2.F32 R6, -RZ, R6.H1_H1 ;  /* 0x30000006ff067230 */ /* 0x000fe40000004100 */
[----:B------:R-:W-:Y:S01]  /*1090*/  FADD.FTZ R4, R4, 3 ;  /* 0x4040000004047421 */ /* 0x000fe20000010000 */
[--C-:B---3--:R-:W-:Y:S02]  /*10a0*/  HADD2.F32 R8, -RZ, R10.reuse.H0_H0 ;  /* 0x2000000aff087230 */ /* 0x108fe40000004100 */
[----:B------:R-:W-:Y:S01]  /*10b0*/  FADD.FTZ R12, R12, 3 ;  /* 0x404000000c0c7421 */ /* 0x000fe20000010000 */
[----:B------:R-:W-:Y:S02]  /*10c0*/  HADD2.F32 R10, -RZ, R10.H1_H1 ;  /* 0x3000000aff0a7230 */ /* 0x000fe40000004100 */
[----:B------:R-:W-:Y:S01]  /*10d0*/  FADD.FTZ R6, R6, 3 ;  /* 0x4040000006067421 */ /* 0x000fe20000010000 */
[C---:B------:R-:W-:Y:S01]  /*10e0*/  FSETP.GEU.FTZ.AND P6, PT, R7.reuse, UR6, PT ;  /* 0x0000000607007c0b */ /* 0x040fe2000bfde000 */
[----:B------:R-:W-:Y:S01]  /*10f0*/  FADD.FTZ R8, R8, 3 ;  /* 0x4040000008087421 */ /* 0x000fe20000010000 */
[----:B------:R-:W-:Y:S01]  /*1100*/  FSETP.GEU.FTZ.AND P5, PT, R0, UR6, PT ;  /* 0x0000000600007c0b */ /* 0x000fe2000bfbe000 */
[----:B------:R-:W-:Y:S01]  /*1110*/  FADD.FTZ R10, R10, 3 ;  /* 0x404000000a0a7421 */ /* 0x000fe20000010000 */
[----:B------:R-:W-:-:S02]  /*1120*/  FSEL R7, R7, UR6, P6 ;  /* 0x0000000607077c08 */ /* 0x000fc4000b000000 */
[----:B------:R-:W-:Y:S02]  /*1130*/  FSETP.GEU.FTZ.AND P4, PT, R11, UR6, PT ;  /* 0x000000060b007c0b */ /* 0x000fe4000bf9e000 */
[----:B------:R-:W-:Y:S02]  /*1140*/  FSETP.GEU.FTZ.AND P3, PT, R4, UR6, PT ;  /* 0x0000000604007c0b */ /* 0x000fe4000bf7e000 */
[----:B------:R-:W-:Y:S02]  /*1150*/  FSETP.GEU.FTZ.AND P2, PT, R12, UR6, PT ;  /* 0x000000060c007c0b */ /* 0x000fe4000bf5e000 */
[----:B------:R-:W-:Y:S02]  /*1160*/  FSETP.GEU.FTZ.AND P1, PT, R6, UR6, PT ;  /* 0x0000000606007c0b */ /* 0x000fe4000bf3e000 */
[----:B------:R-:W-:Y:S02]  /*1170*/  FSETP.GEU.FTZ.AND P0, PT, R8, UR6, PT ;  /* 0x0000000608007c0b */ /* 0x000fe4000bf1e000 */
[----:B------:R-:W-:-:S02]  /*1180*/  FSETP.GEU.FTZ.AND P6, PT, R10, UR6, PT ;  /* 0x000000060a007c0b */ /* 0x000fc4000bfde000 */
[----:B------:R-:W-:Y:S02]  /*1190*/  FSEL R0, R0, UR6, P5 ;  /* 0x0000000600007c08 */ /* 0x000fe4000a800000 */
[----:B------:R-:W-:Y:S02]  /*11a0*/  FSETP.GT.FTZ.AND P5, PT, R7, UR7, PT ;  /* 0x0000000707007c0b */ /* 0x000fe4000bfb4000 */
[----:B------:R-:W-:Y:S02]  /*11b0*/  FSEL R11, R11, UR6, P4 ;  /* 0x000000060b0b7c08 */ /* 0x000fe4000a000000 */
[----:B------:R-:W-:Y:S02]  /*11c0*/  FSEL R4, R4, UR6, P3 ;  /* 0x0000000604047c08 */ /* 0x000fe40009800000 */
[----:B------:R-:W-:Y:S02]  /*11d0*/  FSEL R12, R12, UR6, P2 ;  /* 0x000000060c0c7c08 */ /* 0x000fe40009000000 */
[----:B------:R-:W-:-:S02]  /*11e0*/  FSEL R6, R6, UR6, P1 ;  /* 0x0000000606067c08 */ /* 0x000fc40008800000 */
[----:B------:R-:W-:Y:S02]  /*11f0*/  FSEL R8, R8, UR6, P0 ;  /* 0x0000000608087c08 */ /* 0x000fe40008000000 */
[----:B------:R-:W-:Y:S02]  /*1200*/  FSEL R10, R10, UR6, P6 ;  /* 0x000000060a0a7c08 */ /* 0x000fe4000b000000 */
[----:B------:R-:W-:Y:S02]  /*1210*/  FSEL R7, R7, UR7, !P5 ;  /* 0x0000000707077c08 */ /* 0x000fe4000e800000 */
[----:B------:R-:W-:Y:S02]  /*1220*/  FSETP.GT.FTZ.AND P4, PT, R0, UR7, PT ;  /* 0x0000000700007c0b */ /* 0x000fe4000bf94000 */
[----:B------:R-:W-:Y:S01]  /*1230*/  FSETP.GT.FTZ.AND P3, PT, R11, UR7, PT ;  /* 0x000000070b007c0b */ /* 0x000fe2000bf74000 */
[----:B------:R-:W-:Y:S01]  /*1240*/  FMUL.FTZ R7, R7, 0.16666667163372039795 ;  /* 0x3e2aaaab07077820 */ /* 0x000fe20000410000 */
[----:B------:R-:W-:-:S02]  /*1250*/  FSETP.GT.FTZ.AND P2, PT, R4, UR7, PT ;  /* 0x0000000704007c0b */ /* 0x000fc4000bf54000 */
[----:B------:R-:W-:Y:S02]  /*1260*/  FSETP.GT.FTZ.AND P1, PT, R12, UR7, PT ;  /* 0x000000070c007c0b */ /* 0x000fe4000bf34000 */
[----:B------:R-:W-:Y:S02]  /*1270*/  FSETP.GT.FTZ.AND P0, PT, R6, UR7, PT ;  /* 0x0000000706007c0b */ /* 0x000fe4000bf14000 */
[----:B------:R-:W-:Y:S02]  /*1280*/  FSETP.GT.FTZ.AND P5, PT, R8, UR7, PT ;  /* 0x0000000708007c0b */ /* 0x000fe4000bfb4000 */
[----:B------:R-:W-:Y:S02]  /*1290*/  FSETP.GT.FTZ.AND P6, PT, R10, UR7, PT ;  /* 0x000000070a007c0b */ /* 0x000fe4000bfd4000 */
[----:B------:R-:W-:Y:S02]  /*12a0*/  FSEL R0, R0, UR7, !P4 ;  /* 0x0000000700007c08 */ /* 0x000fe4000e000000 */
[----:B------:R-:W-:-:S02]  /*12b0*/  FSEL R11, R11, UR7, !P3 ;  /* 0x000000070b0b7c08 */ /* 0x000fc4000d800000 */
[----:B------:R-:W-:Y:S01]  /*12c0*/  FSEL R4, R4, UR7, !P2 ;  /* 0x0000000704047c08 */ /* 0x000fe2000d000000 */
[----:B------:R-:W-:Y:S01]  /*12d0*/  FMUL.FTZ R0, R0, 0.16666667163372039795 ;  /* 0x3e2aaaab00007820 */ /* 0x000fe20000410000 */
        /* <DEDUP_REMOVED lines=8> */
[----:B------:R-:W-:Y:S01]  /*1360*/  F2FP.F16.F32.PACK_AB R7, R0, R7 ;  /* 0x000000070007723e */ /* 0x000fe200000000ff */
[----:B------:R-:W-:Y:S01]  /*1370*/  FMUL.FTZ R8, R8, 0.16666667163372039795 ;  /* 0x3e2aaaab08087820 */ /* 0x000fe20000410000 */
[----:B------:R-:W-:Y:S01]  /*1380*/  F2FP.F16.F32.PACK_AB R11, R4, R11 ;  /* 0x0000000b040b723e */ /* 0x000fe200000000ff */
[----:B------:R-:W-:Y:S01]  /*1390*/  FMUL.FTZ R13, R10, 0.16666667163372039795 ;  /* 0x3e2aaaab0a0d7820 */ /* 0x000fe20000410000 */
[----:B------:R-:W-:Y:S01]  /*13a0*/  F2FP.F16.F32.PACK_AB R9, R9, R12 ;  /* 0x0000000c0909723e */ /* 0x000fe200000000ff */
[----:B------:R-:W-:Y:S03]  /*13b0*/  STG.E desc[UR4][R2.64], R7 ;  /* 0x0000000702007986 */ /* 0x000fe6000c101904 */
[----:B------:R-:W-:Y:S01]  /*13c0*/  F2FP.F16.F32.PACK_AB R13, R13, R8 ;  /* 0x000000080d0d723e */ /* 0x000fe200000000ff */
[----:B------:R-:W-:Y:S04]  /*13d0*/  STG.E desc[UR4][R2.64+0x200], R11 ;  /* 0x0002000b02007986 */ /* 0x000fe8000c101904 */
[----:B------:R-:W-:Y:S04]  /*13e0*/  STG.E desc[UR4][R2.64+0x400], R9 ;  /* 0x0004000902007986 */ /* 0x000fe8000c101904 */
[----:B------:R-:W-:Y:S01]  /*13f0*/  STG.E desc[UR4][R2.64+0x600], R13 ;  /* 0x0006000d02007986 */ /* 0x000fe2000c101904 */
[----:B------:R-:W-:Y:S05]  /*1400*/  EXIT ;  /* 0x000000000000794d */ /* 0x000fea0003800000 */
.L_x_4652:
        /* <DEDUP_REMOVED lines=15> */
.L_x_5940:


//--------------------- .text._ZN2at6native29vectorized_elementwise_kernelILi4EZZZNS0_68_GLOBAL__N__08176361_30_ActivationHardsigmoidKernel_cu_1520ed90_310218hardsigmoid_kernelERNS_18TensorIteratorBaseEENKUlvE_clEvENKUlvE1_clEvEUlN3c104HalfEE_St5arrayIPcLm2EEEEviT0_T1_ --------------------------
	.section	.text._ZN2at6native29vectorized_elementwise_kernelILi4EZZZNS0_68_GLOBAL__N__08176361_30_ActivationHardsigmoidKernel_cu_1520ed90_310218hardsigmoid_kernelERNS_18TensorIteratorBaseEENKUlvE_clEvENKUlvE1_clEvEUlN3c104HalfEE_St5arrayIPcLm2EEEEviT0_T1_,"ax",@progbits
	.align	128
        .global         _ZN2at6native29vectorized_elementwise_kernelILi4EZZZNS0_68_GLOBAL__N__08176361_30_ActivationHardsigmoidKernel_cu_1520ed90_310218hardsigmoid_kernelERNS_18TensorIteratorBaseEENKUlvE_clEvENKUlvE1_clEvEUlN3c104HalfEE_St5arrayIPcLm2EEEEviT0_T1_
        .type           _ZN2at6native29vectorized_elementwise_kernelILi4EZZZNS0_68_GLOBAL__N__08176361_30_ActivationHardsigmoidKernel_cu_1520ed90_310218hardsigmoid_kernelERNS_18TensorIteratorBaseEENKUlvE_clEvENKUlvE1_clEvEUlN3c104HalfEE_St5arrayIPcLm2EEEEviT0_T1_,@function
        .size           _ZN2at6native29vectorized_elementwise_kernelILi4EZZZNS0_68_GLOBAL__N__08176361_30_ActivationHardsigmoidKernel_cu_1520ed90_310218hardsigmoid_kernelERNS_18TensorIteratorBaseEENKUlvE_clEvENKUlvE1_clEvEUlN3c104HalfEE_St5arrayIPcLm2EEEEviT0_T1_,(.L_x_5941 - _ZN2at6native29vectorized_elementwise_kernelILi4EZZZNS0_68_GLOBAL__N__08176361_30_ActivationHardsigmoidKernel_cu_1520ed90_310218hardsigmoid_kernelERNS_18TensorIteratorBaseEENKUlvE_clEvENKUlvE1_clEvEUlN3c104HalfEE_St5arrayIPcLm2EEEEviT0_T1_)
        .other          _ZN2at6native29vectorized_elementwise_kernelILi4EZZZNS0_68_GLOBAL__N__08176361_30_ActivationHardsigmoidKernel_cu_1520ed90_310218hardsigmoid_kernelERNS_18TensorIteratorBaseEENKUlvE_clEvENKUlvE1_clEvEUlN3c104HalfEE_St5arrayIPcLm2EEEEviT0_T1_,@"STO_CUDA_ENTRY STV_DEFAULT"
_ZN2at6native29vectorized_elementwise_kernelILi4EZZZNS0_68_GLOBAL__N__08176361_30_ActivationHardsigmoidKernel_cu_1520ed90_310218hardsigmoid_kernelERNS_18TensorIteratorBaseEENKUlvE_clEvENKUlvE1_clEvEUlN3c104HalfEE_St5arrayIPcLm2EEEEviT0_T1_:
.text._ZN2at6native29vectorized_elementwise_kernelILi4EZZZNS0_68_GLOBAL__N__08176361_30_ActivationHardsigmoidKernel_cu_1520ed90_310218hardsigmoid_kernelERNS_18TensorIteratorBaseEENKUlvE_clEvENKUlvE1_clEvEUlN3c104HalfEE_St5arrayIPcLm2EEEEviT0_T1_:
        /* <DEDUP_REMOVED lines=89> */
.L_x_4655:
[----:B------:R-:W-:Y:S05]  /*0590*/  BSYNC.RECONVERGENT B0 ;  /* 0x0000000000007941 */ /* 0x000fea0003800200 */
.L_x_4654:
        /* <DEDUP_REMOVED lines=15> */
.L_x_4657:
[----:B------:R-:W-:Y:S05]  /*0690*/  BSYNC.RECONVERGENT B0 ;  /* 0x0000000000007941 */ /* 0x000fea0003800200 */
.L_x_4656:
        /* <DEDUP_REMOVED lines=15> */
.L_x_4659:
[----:B------:R-:W-:Y:S05]  /*0790*/  BSYNC.RECONVERGENT B0 ;  /* 0x0000000000007941 */ /* 0x000fea0003800200 */
.L_x_4658:
        /* <DEDUP_REMOVED lines=12> */
.L_x_4661:
[----:B------:R-:W-:Y:S05]  /*0860*/  BSYNC.RECONVERGENT B0 ;  /* 0x0000000000007941 */ /* 0x000fea0003800200 */
.L_x_4660:
        /* <DEDUP_REMOVED lines=12> */
.L_x_4663:
[----:B------:R-:W-:Y:S05]  /*0930*/  BSYNC.RECONVERGENT B0 ;  /* 0x0000000000007941 */ /* 0x000fea0003800200 */
.L_x_4662:
        /* <DEDUP_REMOVED lines=12> */
.L_x_4665:
[----:B------:R-:W-:Y:S05]  /*0a00*/  BSYNC.RECONVERGENT B0 ;  /* 0x0000000000007941 */ /* 0x000fea0003800200 */
.L_x_4664:
        /* <DEDUP_REMOVED lines=12> */
.L_x_4667:
[----:B------:R-:W-:Y:S05]  /*0ad0*/  BSYNC.RECONVERGENT B0 ;  /* 0x0000000000007941 */ /* 0x000fea0003800200 */
.L_x_4666:
        /* <DEDUP_REMOVED lines=12> */
.L_x_4669:
[----:B------:R-:W-:Y:S05]  /*0ba0*/  BSYNC.RECONVERGENT B0 ;  /* 0x0000000000007941 */ /* 0x000fea0003800200 */
.L_x_4668:
        /* <DEDUP_REMOVED lines=18> */
.L_x_4672:
[----:B------:R-:W-:-:S13]  /*0cd0*/  ISETP.GE.U32.AND P0, PT, R4, R5, PT ;  /* 0x000000050400720c */ /* 0x000fda0003f06070 */
[----:B------:R-:W-:Y:S05]  /*0ce0*/  @P0 BRA `(.L_x_4674) ;  /* 0x0000000000300947 */ /* 0x000fea0003800000 */
[----:B0-----:R-:W0:Y:S01]  /*0cf0*/  LDC.64 R2, c[0x0][0x3a0] ;  /* 0x0000e800ff027b82 */ /* 0x001e220000000a00 */
[----:B------:R-:W-:Y:S02]  /*0d00*/  IMAD.IADD R11, R7, 0x1, R4 ;  /* 0x00000001070b7824 */ /* 0x000fe400078e0204 */
[----:B------:R-:W-:Y:S02]  /*0d10*/  VIADD R4, R4, 0x80 ;  /* 0x0000008004047836 */ /* 0x000fe40000000000 */
[----:B0-----:R-:W-:-:S05]  /*0d20*/  IMAD.WIDE.U32 R2, R11, 0x2, R2 ;  /* 0x000000020b027825 */ /* 0x001fca00078e0002 */
[----:B------:R1:W-:Y:S02]  /*0d30*/  STG.E.U16 desc[UR4][R2.64], R14 ;  /* 0x0000000e02007986 */ /* 0x0003e4000c101504 */
.L_x_4673:
[----:B------:R-:W-:-:S13]  /*0d40*/  ISETP.GE.U32.AND P0, PT, R4, R5, PT ;  /* 0x000000050400720c */ /* 0x000fda0003f06070 */
[----:B------:R-:W-:Y:S05]  /*0d50*/  @P0 BRA `(.L_x_4675) ;  /* 0x0000000000340947 */ /* 0x000fea0003800000 */
[----:B01----:R-:W0:Y:S01]  /*0d60*/  LDC.64 R2, c[0x0][0x3a0] ;  /* 0x0000e800ff027b82 */ /* 0x003e220000000a00 */
[----:B------:R-:W-:Y:S02]  /*0d70*/  IMAD.IADD R11, R7, 0x1, R4 ;  /* 0x00000001070b7824 */ /* 0x000fe400078e0204 */
[----:B------:R-:W-:Y:S02]  /*0d80*/  VIADD R4, R4, 0x80 ;  /* 0x0000008004047836 */ /* 0x000fe40000000000 */
[----:B0-----:R-:W-:-:S05]  /*0d90*/  IMAD.WIDE.U32 R2, R11, 0x2, R2 ;  /* 0x000000020b027825 */ /* 0x001fca00078e0002 */
[----:B-----5:R1:W-:Y:S02]  /*0da0*/  STG.E.U16 desc[UR4][R2.64], R6 ;  /* 0x0000000602007986 */ /* 0x0203e4000c101504 */
.L_x_4674:
        /* <DEDUP_REMOVED lines=8> */
.L_x_4675:
[----:B------:R-:W-:Y:S05]  /*0e30*/  BSYNC.RELIABLE B1 ;  /* 0x0000000000017941 */ /* 0x000fea0003800100 */
.L_x_4671:
[----:B------:R-:W-:-:S13]  /*0e40*/  ISETP.GE.U32.AND P0, PT, R4, R5, PT ;  /* 0x000000050400720c */ /* 0x000fda0003f06070 */
[----:B012---:R-:W0:Y:S01]  /*0e50*/  @!P0 LDC.64 R2, c[0x0][0x3a0] ;  /* 0x0000e800ff028b82 */ /* 0x007e220000000a00 */
[----:B------:R-:W-:Y:S02]  /*0e60*/  @!P0 IMAD.IADD R11, R7, 0x1, R4 ;  /* 0x00000001070b8824 */ /* 0x000fe400078e0204 */
[----:B------:R-:W-:Y:S02]  /*0e70*/  @!P0 VIADD R4, R4, 0x80 ;  /* 0x0000008004048836 */ /* 0x000fe40000000000 */
[----:B0-----:R-:W-:-:S05]  /*0e80*/  @!P0 IMAD.WIDE.U32 R2, R11, 0x2, R2 ;  /* 0x000000020b028825 */ /* 0x001fca00078e0002 */
[----:B------:R2:W-:Y:S02]  /*0e90*/  @!P0 STG.E.U16 desc[UR4][R2.64], R9 ;  /* 0x0000000902008986 */ /* 0x0005e4000c101504 */
.L_x_4676:
[----:B------:R-:W-:Y:S05]  /*0ea0*/  BSYNC.RECONVERGENT B0 ;  /* 0x0000000000007941 */ /* 0x000fea0003800200 */
.L_x_4670:
        /* <DEDUP_REMOVED lines=8> */
.L_x_4653:
        /* <DEDUP_REMOVED lines=10> */
[----:B------:R-:W-:-:S04]  /*0fd0*/  IMAD.WIDE.U32 R2, R5, 0x8, R2 ;  /* 0x0000000805027825 */ /* 0x000fc800078e0002 */
[--C-:B----4-:R-:W-:Y:S02]  /*0fe0*/  HADD2.F32 R0, -RZ, R10.reuse.H0_H0 ;  /* 0x2000000aff007230 */ /* 0x110fe40000004100 */
[----:B------:R-:W-:Y:S02]  /*0ff0*/  HADD2.F32 R4, -RZ, R10.H1_H1 ;  /* 0x3000000aff047230 */ /* 0x000fe40000004100 */
[--C-:B------:R-:W-:Y:S02]  /*1000*/  HADD2.F32 R6, -RZ, R11.reuse.H0_H0 ;  /* 0x2000000bff067230 */ /* 0x100fe40000004100 */
[----:B------:R-:W-:Y:S01]  /*1010*/  FADD.FTZ R0, R0, 3 ;  /* 0x4040000000007421 */ /* 0x000fe20000010000 */
[----:B------:R-:W-:Y:S02]  /*1020*/  HADD2.F32 R7, -RZ, R11.H1_H1 ;  /* 0x3000000bff077230 */ /* 0x000fe40000004100 */
[----:B------:R-:W-:Y:S01]  /*1030*/  FADD.FTZ R4, R4, 3 ;  /* 0x4040000004047421 */ /* 0x000fe20000010000 */
[----:B-----5:R-:W-:-:S02]  /*1040*/  HADD2.F32 R10, -RZ, R12.H0_H0 ;  /* 0x2000000cff0a7230 */ /* 0x020fc40000004100 */
[----:B------:R-:W-:Y:S01]  /*1050*/  FADD.FTZ R6, R6, 3 ;  /* 0x4040000006067421 */ /* 0x000fe20000010000 */
[----:B------:R-:W-:Y:S02]  /*1060*/  HADD2.F32 R11, -RZ, R12.H1_H1 ;  /* 0x3000000cff0b7230 */ /* 0x000fe40000004100 */
[----:B------:R-:W-:Y:S01]  /*1070*/  FADD.FTZ R7, R7, 3 ;  /* 0x4040000007077421 */ /* 0x000fe20000010000 */
[--C-:B------:R-:W-:Y:S02]  /*1080*/  HADD2.F32 R12, -RZ, R13.reuse.H0_H0 ;  /* 0x2000000dff0c7230 */ /* 0x100fe40000004100 */
[----:B------:R-:W-:Y:S01]  /*1090*/  FADD.FTZ R10, R10, 3 ;  /* 0x404000000a0a7421 */ /* 0x000fe20000010000 */
[----:B------:R-:W-:Y:S02]  /*10a0*/  HADD2.F32 R8, -RZ, R13.H1_H1 ;  /* 0x3000000dff087230 */ /* 0x000fe40000004100 */
[----:B------:R-:W-:Y:S01]  /*10b0*/  FADD.FTZ R11, R11, 3 ;  /* 0x404000000b0b7421 */ /* 0x000fe20000010000 */
[----:B--2---:R-:W-:Y:S01]  /*10c0*/  FSETP.GEU.FTZ.AND P6, PT, R0, UR6, PT ;  /* 0x0000000600007c0b */ /* 0x004fe2000bfde000 */
        /* <DEDUP_REMOVED lines=8> */
[----:B------:R-:W-:Y:S02]  /*1150*/  FSETP.GEU.FTZ.AND P0, PT, R12, UR6, PT ;  /* 0x000000060c007c0b */ /* 0x000fe4000bf1e000 */
[----:B------:R-:W-:-:S02]  /*1160*/  FSETP.GEU.FTZ.AND P6, PT, R8, UR6, PT ;  /* 0x0000000608007c0b */ /* 0x000fc4000bfde000 */
[----:B------:R-:W-:Y:S02]  /*1170*/  FSEL R4, R4, UR6, P5 ;  /* 0x0000000604047c08 */ /* 0x000fe4000a800000 */
[----:B------:R-:W-:Y:S02]  /*1180*/  FSEL R10, R10, UR6, P2 ;  /* 0x000000060a0a7c08 */ /* 0x000fe40009000000 */
[----:B------:R-:W-:Y:S02]  /*1190*/  FSEL R11, R11, UR6, P1 ;  /* 0x000000060b0b7c08 */ /* 0x000fe40008800000 */
[----:B---3--:R-:W-:Y:S02]  /*11a0*/  FSETP.GT.FTZ.AND P5, PT, R0, UR7, PT ;  /* 0x0000000700007c0b */ /* 0x008fe4000bfb4000 */
[----:B------:R-:W-:Y:S02]  /*11b0*/  FSEL R6, R6, UR6, P4 ;  /* 0x0000000606067c08 */ /* 0x000fe4000a000000 */
[----:B------:R-:W-:-:S02]  /*11c0*/  FSEL R7, R7, UR6, P3 ;  /* 0x0000000607077c08 */ /* 0x000fc40009800000 */
[----:B------:R-:W-:Y:S02]  /*11d0*/  FSEL R12, R12, UR6, P0 ;  /* 0x000000060c0c7c08 */ /* 0x000fe40008000000 */
[----:B------:R-:W-:Y:S02]  /*11e0*/  FSEL R9, R8, UR6, P6 ;  /* 0x0000000608097c08 */ /* 0x000fe4000b000000 */
[----:B------:R-:W-:Y:S02]  /*11f0*/  FSETP.GT.FTZ.AND P1, PT, R10, UR7, PT ;  /* 0x000000070a007c0b */ /* 0x000fe4000bf34000 */
[----:B------:R-:W-:Y:S02]  /*1200*/  FSETP.GT.FTZ.AND P0, PT, R11, UR7, PT ;  /* 0x000000070b007c0b */ /* 0x000fe4000bf14000 */
[----:B------:R-:W-:Y:S02]  /*1210*/  FSEL R0, R0, UR7, !P5 ;  /* 0x0000000700007c08 */ /* 0x000fe4000e800000 */
[----:B------:R-:W-:-:S02]  /*1220*/  FSETP.GT.FTZ.AND P4, PT, R4, UR7, PT ;  /* 0x0000000704007c0b */ /* 0x000fc4000bf94000 */
[----:B------:R-:W-:Y:S01]  /*1230*/  FSETP.GT.FTZ.AND P3, PT, R6, UR7, PT ;  /* 0x0000000706007c0b */ /* 0x000fe2000bf74000 */
[----:B------:R-:W-:Y:S01]  /*1240*/  FMUL.FTZ R0, R0, 0.16666667163372039795 ;  /* 0x3e2aaaab00007820 */ /* 0x000fe20000410000 */
        /* <DEDUP_REMOVED lines=19> */
[----:B------:R-:W-:-:S04]  /*1380*/  F2FP.F16.F32.PACK_AB R9, R9, R6 ;  /* 0x000000060909723e */ /* 0x000fc800000000ff */
[----:B------:R-:W-:Y:S01]  /*1390*/  F2FP.F16.F32.PACK_AB R11, R13, R12 ;  /* 0x0000000c0d0b723e */ /* 0x000fe200000000ff */
[----:B------:R-:W-:Y:S04]  /*13a0*/  STG.E.64 desc[UR4][R2.64], R8 ;  /* 0x0000000802007986 */ /* 0x000fe8000c101b04 */
[----:B------:R-:W-:Y:S01]  /*13b0*/  STG.E.64 desc[UR4][R2.64+0x400], R10 ;  /* 0x0004000a02007986 */ /* 0x000fe2000c101b04 */
[----:B------:R-:W-:Y:S05]  /*13c0*/  EXIT ;  /* 0x000000000000794d */ /* 0x000fea0003800000 */
.L_x_4677:
        /* <DEDUP_REMOVED lines=11> */
.L_x_5941:


//--------------------- .text._ZN2at6native29vectorized_elementwise_kernelILi8EZZZNS0_68_GLOBAL__N__08176361_30_ActivationHardsigmoidKernel_cu_1520ed90_310218hardsigmoid_kernelERNS_18TensorIteratorBaseEENKUlvE_clEvENKUlvE1_clEvEUlN3c104HalfEE_St5arrayIPcLm2EEEEviT0_T1_ --------------------------
	.section	.text._ZN2at6native29vectorized_elementwise_kernelILi8EZZZNS0_68_GLOBAL__N__08176361_30_ActivationHardsigmoidKernel_cu_1520ed90_310218hardsigmoid_kernelERNS_18TensorIteratorBaseEENKUlvE_clEvENKUlvE1_clEvEUlN3c104HalfEE_St5arrayIPcLm2EEEEviT0_T1_,"ax",@progbits
	.align	128
        .global         _ZN2at6native29vectorized_elementwise_kernelILi8EZZZNS0_68_GLOBAL__N__08176361_30_ActivationHardsigmoidKernel_cu_1520ed90_310218hardsigmoid_kernelERNS_18TensorIteratorBaseEENKUlvE_clEvENKUlvE1_clEvEUlN3c104HalfEE_St5arrayIPcLm2EEEEviT0_T1_
        .type           _ZN2at6native29vectorized_elementwise_kernelILi8EZZZNS0_68_GLOBAL__N__08176361_30_ActivationHardsigmoidKernel_cu_1520ed90_310218hardsigmoid_kernelERNS_18TensorIteratorBaseEENKUlvE_clEvENKUlvE1_clEvEUlN3c104HalfEE_St5arrayIPcLm2EEEEviT0_T1_,@function
        .size           _ZN2at6native29vectorized_elementwise_kernelILi8EZZZNS0_68_GLOBAL__N__08176361_30_ActivationHardsigmoidKernel_cu_1520ed90_310218hardsigmoid_kernelERNS_18TensorIteratorBaseEENKUlvE_clEvENKUlvE1_clEvEUlN3c104HalfEE_St5arrayIPcLm2EEEEviT0_T1_,(.L_x_5942 - _ZN2at6native29vectorized_elementwise_kernelILi8EZZZNS0_68_GLOBAL__N__08176361_30_ActivationHardsigmoidKernel_cu_1520ed90_310218hardsigmoid_kernelERNS_18TensorIteratorBaseEENKUlvE_clEvENKUlvE1_clEvEUlN3c104HalfEE_St5arrayIPcLm2EEEEviT0_T1_)
        .other          _ZN2at6native29vectorized_elementwise_kernelILi8EZZZNS0_68_GLOBAL__N__08176361_30_ActivationHardsigmoidKernel_cu_1520ed90_310218hardsigmoid_kernelERNS_18TensorIteratorBaseEENKUlvE_clEvENKUlvE1_clEvEUlN3c104HalfEE_St5arrayIPcLm2EEEEviT0_T1_,@"STO_CUDA_ENTRY STV_DEFAULT"
_ZN2at6native29vectorized_elementwise_kernelILi8EZZZNS0_68_GLOBAL__N__08176361_30_ActivationHardsigmoidKernel_cu_1520ed90_310218hardsigmoid_kernelERNS_18TensorIteratorBaseEENKUlvE_clEvENKUlvE1_clEvEUlN3c104HalfEE_St5arrayIPcLm2EEEEviT0_T1_:
.text._ZN2at6native29vectorized_elementwise_kernelILi8EZZZNS0_68_GLOBAL__N__08176361_30_ActivationHardsigmoidKernel_cu_1520ed90_310218hardsigmoid_kernelERNS_18TensorIteratorBaseEENKUlvE_clEvENKUlvE1_clEvEUlN3c104HalfEE_St5arrayIPcLm2EEEEviT0_T1_:
        /* <DEDUP_REMOVED lines=89> */
.L_x_4680:
[----:B------:R-:W-:Y:S05]  /*0590*/  BSYNC.RECONVERGENT B0 ;  /* 0x0000000000007941 */ /* 0x000fea0003800200 */
.L_x_4679:
        /* <DEDUP_REMOVED lines=15> */
.L_x_4682:
[----:B------:R-:W-:Y:S05]  /*0690*/  BSYNC.RECONVERGENT B0 ;  /* 0x0000000000007941 */ /* 0x000fea0003800200 */
.L_x_4681:
        /* <DEDUP_REMOVED lines=15> */
.L_x_4684:
[----:B------:R-:W-:Y:S05]  /*0790*/  BSYNC.RECONVERGENT B0 ;  /* 0x0000000000007941 */ /* 0x000fea0003800200 */
.L_x_4683:
        /* <DEDUP_REMOVED lines=12> */
.L_x_4686:
[----:B------:R-:W-:Y:S05]  /*0860*/  BSYNC.RECONVERGENT B0 ;  /* 0x0000000000007941 */ /* 0x000fea0003800200 */
.L_x_4685:
        /* <DEDUP_REMOVED lines=12> */
.L_x_4688:
[----:B------:R-:W-:Y:S05]  /*0930*/  BSYNC.RECONVERGENT B0 ;  /* 0x0000000000007941 */ /* 0x000fea0003800200 */
.L_x_4687:
        /* <DEDUP_REMOVED lines=12> */
.L_x_4690:
[----:B------:R-:W-:Y:S05]  /*0a00*/  BSYNC.RECONVERGENT B0 ;  /* 0x0000000000007941 */ /* 0x000fea0003800200 */
.L_x_4689:
        /* <DEDUP_REMOVED lines=12> */
.L_x_4692:
[----:B------:R-:W-:Y:S05]  /*0ad0*/  BSYNC.RECONVERGENT B0 ;  /* 0x0000000000007941 */ /* 0x000fea0003800200 */
.L_x_4691:
        /* <DEDUP_REMOVED lines=12> */
.L_x_4694:
[----:B------:R-:W-:Y:S05]  /*0ba0*/  BSYNC.RECONVERGENT B0 ;  /* 0x0000000000007941 */ /* 0x000fea0003800200 */
.L_x_4693:
        /* <DEDUP_REMOVED lines=18> */
.L_x_4697:
[----:B------:R-:W-:-:S13]  /*0cd0*/  ISETP.GE.U32.AND P0, PT, R4, R5, PT ;  /* 0x000000050400720c */ /* 0x000fda0003f06070 */
[----:B------:R-:W-:Y:S05]  /*0ce0*/  @P0 BRA `(.L_x_4699) ;  /* 0x0000000000300947 */ /* 0x000fea0003800000 */
[----:B0-----:R-:W0:Y:S01]  /*0cf0*/  LDC.64 R2, c[0x0][0x3a0] ;  /* 0x0000e800ff027b82 */ /* 0x001e220000000a00 */
[----:B------:R-:W-:Y:S02]  /*0d00*/  IMAD.IADD R11, R7, 0x1, R4 ;  /* 0x00000001070b7824 */ /* 0x000fe400078e0204 */
[----:B------:R-:W-:Y:S02]  /*0d10*/  VIADD R4, R4, 0x80 ;  /* 0x0000008004047836 */ /* 0x000fe40000000000 */
[----:B0-----:R-:W-:-:S05]  /*0d20*/  IMAD.WIDE.U32 R2, R11, 0x2, R2 ;  /* 0x000000020b027825 */ /* 0x001fca00078e0002 */
[----:B------:R1:W-:Y:S02]  /*0d30*/  STG.E.U16 desc[UR4][R2.64], R14 ;  /* 0x0000000e02007986 */ /* 0x0003e4000c101504 */
.L_x_4698:
[----:B------:R-:W-:-:S13]  /*0d40*/  ISETP.GE.U32.AND P0, PT, R4, R5, PT ;  /* 0x000000050400720c */ /* 0x000fda0003f06070 */
[----:B------:R-:W-:Y:S05]  /*0d50*/  @P0 BRA `(.L_x_4700) ;  /* 0x0000000000340947 */ /* 0x000fea0003800000 */
[----:B01----:R-:W0:Y:S01]  /*0d60*/  LDC.64 R2, c[0x0][0x3a0] ;  /* 0x0000e800ff027b82 */ /* 0x003e220000000a00 */
[----:B------:R-:W-:Y:S02]  /*0d70*/  IMAD.IADD R11, R7, 0x1, R4 ;  /* 0x00000001070b7824 */ /* 0x000fe400078e0204 */
[----:B------:R-:W-:Y:S02]  /*0d80*/  VIADD R4, R4, 0x80 ;  /* 0x0000008004047836 */ /* 0x000fe40000000000 */
[----:B0-----:R-:W-:-:S05]  /*0d90*/  IMAD.WIDE.U32 R2, R11, 0x2, R2 ;  /* 0x000000020b027825 */ /* 0x001fca00078e0002 */
[----:B-----5:R1:W-:Y:S02]  /*0da0*/  STG.E.U16 desc[UR4][R2.64], R6 ;  /* 0x0000000602007986 */ /* 0x0203e4000c101504 */
.L_x_4699:
        /* <DEDUP_REMOVED lines=8> */
.L_x_4700:
[----:B------:R-:W-:Y:S05]  /*0e30*/  BSYNC.RELIABLE B1 ;  /* 0x0000000000017941 */ /* 0x000fea0003800100 */
.L_x_4696:
[----:B------:R-:W-:-:S13]  /*0e40*/  ISETP.GE.U32.AND P0, PT, R4, R5, PT ;  /* 0x000000050400720c */ /* 0x000fda0003f06070 */
[----:B012---:R-:W0:Y:S01]  /*0e50*/  @!P0 LDC.64 R2, c[0x0][0x3a0] ;  /* 0x0000e800ff028b82 */ /* 0x007e220000000a00 */
[----:B------:R-:W-:Y:S02]  /*0e60*/  @!P0 IMAD.IADD R11, R7, 0x1, R4 ;  /* 0x00000001070b8824 */ /* 0x000fe400078e0204 */
[----:B------:R-:W-:Y:S02]  /*0e70*/  @!P0 VIADD R4, R4, 0x80 ;  /* 0x0000008004048836 */ /* 0x000fe40000000000 */
[----:B0-----:R-:W-:-:S05]  /*0e80*/  @!P0 IMAD.WIDE.U32 R2, R11, 0x2, R2 ;  /* 0x000000020b028825 */ /* 0x001fca00078e0002 */
[----:B------:R2:W-:Y:S02]  /*0e90*/  @!P0 STG.E.U16 desc[UR4][R2.64], R9 ;  /* 0x0000000902008986 */ /* 0x0005e4000c101504 */
.L_x_4701:
[----:B------:R-:W-:Y:S05]  /*0ea0*/  BSYNC.RECONVERGENT B0 ;  /* 0x0000000000007941 */ /* 0x000fea0003800200 */
.L_x_4695:
        /* <DEDUP_REMOVED lines=8> */
.L_x_4678:
        /* <DEDUP_REMOVED lines=9> */
[----:B------:R-:W-:-:S04]  /*0fc0*/  IMAD.WIDE.U32 R2, R5, 0x10, R2 ;  /* 0x0000001005027825 */ /* 0x000fc800078e0002 */
[--C-:B-----5:R-:W-:Y:S02]  /*0fd0*/  HADD2.F32 R0, -RZ, R8.reuse.H0_H0 ;  /* 0x20000008ff007230 */ /* 0x120fe40000004100 */
[----:B------:R-:W-:Y:S02]  /*0fe0*/  HADD2.F32 R8, -RZ, R8.H1_H1 ;  /* 0x30000008ff087230 */ /* 0x000fe40000004100 */
[--C-:B------:R-:W-:Y:S02]  /*0ff0*/  HADD2.F32 R4, -RZ, R9.reuse.H0_H0 ;  /* 0x20000009ff047230 */ /* 0x100fe40000004100 */
[----:B------:R-:W-:Y:S01]  /*1000*/  FADD.FTZ R0, R0, 3 ;  /* 0x4040000000007421 */ /* 0x000fe20000010000 */
[----:B------:R-:W-:Y:S02]  /*1010*/  HADD2.F32 R9, -RZ, R9.H1_H1 ;  /* 0x30000009ff097230 */ /* 0x000fe40000004100 */
[----:B------:R-:W-:Y:S01]  /*1020*/  FADD.FTZ R8, R8, 3 ;  /* 0x4040000008087421 */ /* 0x000fe20000010000 */
[----:B------:R-:W-:-:S02]  /*1030*/  HADD2.F32 R6, -RZ, R10.H0_H0 ;  /* 0x2000000aff067230 */ /* 0x000fc40000004100 */
[----:B------:R-:W-:Y:S01]  /*1040*/  FADD.FTZ R4, R4, 3 ;  /* 0x4040000004047421 */ /* 0x000fe20000010000 */
[--C-:B------:R-:W-:Y:S02]  /*1050*/  HADD2.F32 R14, -RZ, R11.reuse.H0_H0 ;  /* 0x2000000bff0e7230 */ /* 0x100fe40000004100 */
[----:B------:R-:W-:Y:S01]  /*1060*/  FADD.FTZ R9, R9, 3 ;  /* 0x4040000009097421 */ /* 0x000fe20000010000 */
[----:B------:R-:W-:Y:S02]  /*1070*/  HADD2.F32 R10, -RZ, R10.H1_H1 ;  /* 0x3000000aff0a7230 */ /* 0x000fe40000004100 */
        /* <DEDUP_REMOVED lines=24> */
[----:B------:R-:W-:Y:S02]  /*1200*/  FSETP.GT.FTZ.AND P2, PT, R9, UR7, PT ;  /* 0x0000000709007c0b */ /* 0x000fe4000bf54000 */
[----:B------:R-:W-:-:S02]  /*1210*/  FSEL R0, R0, UR7, !P5 ;  /* 0x0000000700007c08 */ /* 0x000fc4000e800000 */
[----:B------:R-:W-:Y:S02]  /*1220*/  FSETP.GT.FTZ.AND P1, PT, R6, UR7, PT ;  /* 0x0000000706007c0b */ /* 0x000fe4000bf34000 */
[----:B------:R-:W-:Y:S01]  /*1230*/  FSETP.GT.FTZ.AND P0, PT, R7, UR7, PT ;  /* 0x0000000707007c0b */ /* 0x000fe2000bf14000 */
[----:B------:R-:W-:Y:S01]  /*1240*/  FMUL.FTZ R0, R0, 0.16666667163372039795 ;  /* 0x3e2aaaab00007820 */ /* 0x000fe20000410000 */
[----:B------:R-:W-:Y:S02]  /*1250*/  FSETP.GT.FTZ.AND P5, PT, R14, UR7, PT ;  /* 0x000000070e007c0b */ /* 0x000fe4000bfb4000 */
[----:B------:R-:W-:Y:S02]  /*1260*/  FSETP.GT.FTZ.AND P6, PT, R12, UR7, PT ;  /* 0x000000070c007c0b */ /* 0x000fe4000bfd4000 */
[----:B------:R-:W-:Y:S02]  /*1270*/  FSEL R8, R8, UR7, !P4 ;  /* 0x0000000708087c08 */ /* 0x000fe4000e000000 */
[----:B------:R-:W-:-:S02]  /*1280*/  FSEL R4, R4, UR7, !P3 ;  /* 0x0000000704047c08 */ /* 0x000fc4000d800000 */
[----:B------:R-:W-:Y:S02]  /*1290*/  FSEL R9, R9, UR7, !P2 ;  /* 0x0000000709097c08 */ /* 0x000fe4000d000000 */
        /* <DEDUP_REMOVED lines=10> */
[----:B------:R-:W-:Y:S01]  /*1340*/  F2FP.F16.F32.PACK_AB R4, R7, R0 ;  /* 0x000000000704723e */ /* 0x000fe200000000ff */
[----:B------:R-:W-:Y:S01]  /*1350*/  FMUL.FTZ R13, R12, 0.16666667163372039795 ;  /* 0x3e2aaaab0c0d7820 */ /* 0x000fe20000410000 */
[----:B------:R-:W-:-:S02]  /*1360*/  F2FP.F16.F32.PACK_AB R5, R9, R6 ;  /* 0x000000060905723e */ /* 0x000fc400000000ff */
[----:B------:R-:W-:Y:S02]  /*1370*/  F2FP.F16.F32.PACK_AB R6, R11, R10 ;  /* 0x0000000a0b06723e */ /* 0x000fe400000000ff */
[----:B------:R-:W-:-:S05]  /*1380*/  F2FP.F16.F32.PACK_AB R7, R13, R14 ;  /* 0x0000000e0d07723e */ /* 0x000fca00000000ff */
[----:B------:R-:W-:Y:S01]  /*1390*/  STG.E.128 desc[UR4][R2.64], R4 ;  /* 0x0000000402007986 */ /* 0x000fe2000c101d04 */
[----:B------:R-:W-:Y:S05]  /*13a0*/  EXIT ;  /* 0x000000000000794d */ /* 0x000fea0003800000 */
.L_x_4702:
        /* <DEDUP_REMOVED lines=13> */
.L_x_5942:


//--------------------- .text._ZN2at6native18elementwise_kernelILi128ELi4EZNS0_15gpu_kernel_implIZZZNS0_68_GLOBAL__N__08176361_30_ActivationHardsigmoidKernel_cu_1520ed90_310218hardsigmoid_kernelERNS_18TensorIteratorBaseEENKUlvE_clEvENKUlvE0_clEvEUlfE_EEvS5_RKT_EUliE_EEviT1_ --------------------------
	.section	.text._ZN2at6native18elementwise_kernelILi128ELi4EZNS0_15gpu_kernel_implIZZZNS0_68_GLOBAL__N__08176361_30_ActivationHardsigmoidKernel_cu_1520ed90_310218hardsigmoid_kernelERNS_18TensorIteratorBaseEENKUlvE_clEvENKUlvE0_clEvEUlfE_EEvS5_RKT_EUliE_EEviT1_,"ax",@progbits
	.align	128
        .global         _ZN2at6native18elementwise_kernelILi128ELi4EZNS0_15gpu_kernel_implIZZZNS0_68_GLOBAL__N__08176361_30_ActivationHardsigmoidKernel_cu_1520ed90_310218hardsigmoid_kernelERNS_18TensorIteratorBaseEENKUlvE_clEvENKUlvE0_clEvEUlfE_EEvS5_RKT_EUliE_EEviT1_
        .type           _ZN2at6native18elementwise_kernelILi128ELi4EZNS0_15gpu_kernel_implIZZZNS0_68_GLOBAL__N__08176361_30_ActivationHardsigmoidKernel_cu_1520ed90_310218hardsigmoid_kernelERNS_18TensorIteratorBaseEENKUlvE_clEvENKUlvE0_clEvEUlfE_EEvS5_RKT_EUliE_EEviT1_,@function
        .size           _ZN2at6native18elementwise_kernelILi128ELi4EZNS0_15gpu_kernel_implIZZZNS0_68_GLOBAL__N__08176361_30_ActivationHardsigmoidKernel_cu_1520ed90_310218hardsigmoid_kernelERNS_18TensorIteratorBaseEENKUlvE_clEvENKUlvE0_clEvEUlfE_EEvS5_RKT_EUliE_EEviT1_,(.L_x_5943 - _ZN2at6native18elementwise_kernelILi128ELi4EZNS0_15gpu_kernel_implIZZZNS0_68_GLOBAL__N__08176361_30_ActivationHardsigmoidKernel_cu_1520ed90_310218hardsigmoid_kernelERNS_18TensorIteratorBaseEENKUlvE_clEvENKUlvE0_clEvEUlfE_EEvS5_RKT_EUliE_EEviT1_)
        .other          _ZN2at6native18elementwise_kernelILi128ELi4EZNS0_15gpu_kernel_implIZZZNS0_68_GLOBAL__N__08176361_30_ActivationHardsigmoidKernel_cu_1520ed90_310218hardsigmoid_kernelERNS_18TensorIteratorBaseEENKUlvE_clEvENKUlvE0_clEvEUlfE_EEvS5_RKT_EUliE_EEviT1_,@"STO_CUDA_ENTRY STV_DEFAULT"
_ZN2at6native18elementwise_kernelILi128ELi4EZNS0_15gpu_kernel_implIZZZNS0_68_GLOBAL__N__08176361_30_ActivationHardsigmoidKernel_cu_1520ed90_310218hardsigmoid_kernelERNS_18TensorIteratorBaseEENKUlvE_clEvENKUlvE0_clEvEUlfE_EEvS5_RKT_EUliE_EEviT1_:
.text._ZN2at6native18elementwise_kernelILi128ELi4EZNS0_15gpu_kernel_implIZZZNS0_68_GLOBAL__N__08176361_30_ActivationHardsigmoidKernel_cu_1520ed90_310218hardsigmoid_kernelERNS_18TensorIteratorBaseEENKUlvE_clEvENKUlvE0_clEvEUlfE_EEvS5_RKT_EUliE_EEviT1_:
        /* <DEDUP_REMOVED lines=319> */
.L_x_4705:
        /* <DEDUP_REMOVED lines=18> */
.L_x_4710:
[----:B------:R-:W2:Y:S02]  /*1510*/  LDG.E.U8 R0, desc[UR36][R2.64] ;  /* 0x0000002402007981 */ /* 0x000ea4000c1e1100 */
[----:B--2---:R-:W-:Y:S01]  /*1520*/  I2FP.F32.U32 R0, R0 ;  /* 0x0000000000007245 */ /* 0x004fe20000201000 */
[----:B------:R-:W-:Y:S06]  /*1530*/  BRA `(.L_x_4712) ;  /* 0x0000000c00247947 */ /* 0x000fec0003800000 */
.L_x_4709:
        /* <DEDUP_REMOVED lines=9> */
.L_x_4714:
[----:B------:R-:W2:Y:S02]  /*15d0*/  LDG.E R0, desc[UR36][R2.64] ;  /* 0x0000002402007981 */ /* 0x000ea4000c1e1900 */
[----:B--2---:R-:W-:Y:S01]  /*15e0*/  I2FP.F32.S32 R0, R0 ;  /* 0x0000000000007245 */ /* 0x004fe20000201400 */
[----:B------:R-:W-:Y:S06]  /*15f0*/  BRA `(.L_x_4712) ;  /* 0x0000000800f47947 */ /* 0x000fec0003800000 */
.L_x_4713:
[----:B------:R-:W2:Y:S02]  /*1600*/  LDG.E.U16 R0, desc[UR36][R2.64] ;  /* 0x0000002402007981 */ /* 0x000ea4000c1e1500 */
[----:B--2---:R-:W0:Y:S01]  /*1610*/  I2F.S16 R0, R0 ;  /* 0x0000000000007306 */ /* 0x004e220000101400 */
[----:B------:R-:W-:Y:S05]  /*1620*/  BRA `(.L_x_4712) ;  /* 0x0000000800e87947 */ /* 0x000fea0003800000 */
.L_x_4708:
        /* <DEDUP_REMOVED lines=8> */
.L_x_4716:
[----:B------:R-:W2:Y:S02]  /*16b0*/  LDG.E.U16 R0, desc[UR36][R2.64] ;  /* 0x0000002402007981 */ /* 0x000ea4000c1e1500 */
[----:B--2---:R-:W-:Y:S01]  /*16c0*/  HADD2.F32 R0, -RZ, R0.H0_H0 ;  /* 0x20000000ff007230 */ /* 0x004fe20000004100 */
[----:B------:R-:W-:Y:S06]  /*16d0*/  BRA `(.L_x_4712) ;  /* 0x0000000800bc7947 */ /* 0x000fec0003800000 */
.L_x_4715:
        /* <DEDUP_REMOVED lines=8> */
.L_x_4718:
[----:B------:R-:W2:Y:S02]  /*1760*/  LDG.E.U16 R0, desc[UR36][R2.64] ;  /* 0x0000002402007981 */ /* 0x000ea4000c1e1500 */
[----:B--2---:R-:W-:Y:S01]  /*1770*/  HADD2.F32 R0, -RZ, R0.H0_H0 ;  /* 0x20000000ff007230 */ /* 0x004fe20000004100 */
[----:B------:R-:W-:Y:S06]  /*1780*/  BRA `(.L_x_4712) ;  /* 0x0000000800907947 */ /* 0x000fec0003800000 */
.L_x_4717:
[----:B------:R-:W2:Y:S01]  /*1790*/  LDG.E.64 R2, desc[UR36][R2.64] ;  /* 0x0000002402027981 */ /* 0x000ea2000c1e1b00 */
[----:B------:R-:W-:Y:S01]  /*17a0*/  UMOV UR4, 0xf0000000 ;  /* 0xf000000000047882 */ /* 0x000fe20000000000 */
[----:B------:R-:W-:Y:S01]  /*17b0*/  UMOV UR5, 0x380fffff ;  /* 0x380fffff00057882 */ /* 0x000fe20000000000 */
[----:B--2---:R-:W0:Y:S01]  /*17c0*/  F2F.F32.F64 R0, R2 ;  /* 0x0000000200007310 */ /* 0x004e220000301000 */
[----:B------:R-:W-:-:S14]  /*17d0*/  DSETP.GEU.AND P0, PT, |R2|, UR4, PT ;  /* 0x0000000402007e2a */ /* 0x000fdc000bf0e200 */
[----:B0-----:R-:W-:Y:S01]  /*17e0*/  @!P0 FMUL R0, R0, 1.175494350822287508e-38 ;  /* 0x0080000000008820 */ /* 0x001fe20000400000 */
[----:B------:R-:W-:Y:S06]  /*17f0*/  BRA `(.L_x_4712) ;  /* 0x0000000800747947 */ /* 0x000fec0003800000 */
.L_x_4707:
        /* <DEDUP_REMOVED lines=12> */
.L_x_4721:
[----:B------:R-:W2:Y:S01]  /*18c0*/  LDG.E.64 R2, desc[UR36][R2.64] ;  /* 0x0000002402027981 */ /* 0x000ea2000c1e1b00 */
[----:B------:R-:W-:Y:S01]  /*18d0*/  UMOV UR4, 0xf0000000 ;  /* 0xf000000000047882 */ /* 0x000fe20000000000 */
[----:B------:R-:W-:Y:S01]  /*18e0*/  UMOV UR5, 0x380fffff ;  /* 0x380fffff00057882 */ /* 0x000fe20000000000 */
[----:B--2---:R-:W0:Y:S01]  /*18f0*/  F2F.F32.F64 R0, R2 ;  /* 0x0000000200007310 */ /* 0x004e220000301000 */
[----:B------:R-:W-:-:S14]  /*1900*/  DSETP.GEU.AND P0, PT, |R2|, UR4, PT ;  /* 0x0000000402007e2a */ /* 0x000fdc000bf0e200 */
[----:B0-----:R-:W-:Y:S01]  /*1910*/  @!P0 FMUL R0, R0, 1.175494350822287508e-38 ;  /* 0x0080000000008820 */ /* 0x001fe20000400000 */
[----:B------:R-:W-:Y:S06]  /*1920*/  BRA `(.L_x_4712) ;  /* 0x0000000800287947 */ /* 0x000fec0003800000 */
.L_x_4720:
        /* <DEDUP_REMOVED lines=25> */
.L_x_4723:
        /* <DEDUP_REMOVED lines=12> */
.L_x_4722:
[----:B------:R-:W2:Y:S02]  /*1b80*/  LDG.E.U16 R0, desc[UR36][R2.64] ;  /* 0x0000002402007981 */ /* 0x000ea4000c1e1500 */
[----:B--2---:R-:W-:Y:S01]  /*1b90*/  SHF.L.U32 R0, R0, 0x10, RZ ;  /* 0x0000001000007819 */ /* 0x004fe200000006ff */
[----:B------:R-:W-:Y:S06]  /*1ba0*/  BRA `(.L_x_4712) ;  /* 0x0000000400887947 */ /* 0x000fec0003800000 */
.L_x_4719:
        /* <DEDUP_REMOVED lines=11> */
.L_x_4726:
        /* <DEDUP_REMOVED lines=20> */
.L_x_4728:
[----:B------:R-:W-:Y:S05]  /*1da0*/  BSYNC.RECONVERGENT B0 ;  /* 0x0000000000007941 */ /* 0x000fea0003800200 */
.L_x_4727:
[----:B------:R-:W-:Y:S01]  /*1db0*/  IMAD.SHL.U32 R0, R0, 0x100000, RZ ;  /* 0x0010000000007824 */ /* 0x000fe200078e00ff */
[----:B------:R-:W-:-:S04]  /*1dc0*/  LEA R2, R2, 0x3b800000, 0x17 ;  /* 0x3b80000002027811 */ /* 0x000fc800078eb8ff */
[----:B------:R-:W-:Y:S01]  /*1dd0*/  LOP3.LUT R0, R2, R0, R7, 0xfe, !PT ;  /* 0x0000000002007212 */ /* 0x000fe200078efe07 */
[----:B------:R-:W-:Y:S06]  /*1de0*/  BRA `(.L_x_4712) ;  /* 0x0000000000f87947 */ /* 0x000fec0003800000 */
.L_x_4725:
        /* <DEDUP_REMOVED lines=20> */
.L_x_4730:
[----:B------:R-:W-:Y:S05]  /*1f30*/  BSYNC.RECONVERGENT B0 ;  /* 0x0000000000007941 */ /* 0x000fea0003800200 */
.L_x_4729:
[----:B------:R-:W-:Y:S01]  /*1f40*/  IMAD.SHL.U32 R0, R0, 0x200000, RZ ;  /* 0x0020000000007824 */ /* 0x000fe200078e00ff */
[----:B------:R-:W-:-:S04]  /*1f50*/  LEA R2, R2, 0x37800000, 0x17 ;  /* 0x3780000002027811 */ /* 0x000fc800078eb8ff */
[----:B------:R-:W-:Y:S01]  /*1f60*/  LOP3.LUT R0, R2, R0, R7, 0xfe, !PT ;  /* 0x0000000002007212 */ /* 0x000fe200078efe07 */
[----:B------:R-:W-:Y:S06]  /*1f70*/  BRA `(.L_x_4712) ;  /* 0x0000000000947947 */ /* 0x000fec0003800000 */
.L_x_4724:
[----:B------:R-:W-:-:S09]  /*1f80*/  UISETP.NE.AND UP0, UPT, UR4, 0x1c, UPT ;  /* 0x0000001c0400788c */ /* 0x000fd2000bf05270 */
[----:B------:R-:W-:Y:S05]  /*1f90*/  BRA.U !UP0, `(.L_x_4731) ;  /* 0x0000000108847547 */ /* 0x000fea000b800000 */
[----:B------:R-:W-:-:S09]  /*1fa0*/  UISETP.NE.AND UP0, UPT, UR4, 0x1d, UPT ;  /* 0x0000001d0400788c */ /* 0x000fd2000bf05270 */
[----:B------:R-:W-:Y:S05]  /*1fb0*/  BRA.U !UP0, `(.L_x_4732) ;  /* 0x0000000108707547 */ /* 0x000fea000b800000 */
[----:B------:R-:W-:-:S09]  /*1fc0*/  UISETP.NE.AND UP0, UPT, UR4, 0x2c, UPT ;  /* 0x0000002c0400788c */ /* 0x000fd2000bf05270 */
[----:B------:R-:W-:Y:S05]  /*1fd0*/  BRA.U !UP0, `(.L_x_4733) ;  /* 0x0000000108487547 */ /* 0x000fea000b800000 */
.L_x_4711:
        /* <DEDUP_REMOVED lines=16> */
.L_x_4734:
[----:B------:R-:W-:Y:S01]  /*20e0*/  IMAD.MOV.U32 R0, RZ, RZ, RZ ;  /* 0x000000ffff007224 */ /* 0x000fe200078e00ff */
[----:B------:R-:W-:Y:S06]  /*20f0*/  BRA `(.L_x_4712) ;  /* 0x0000000000347947 */ /* 0x000fec0003800000 */
.L_x_4733:
        /* <DEDUP_REMOVED lines=8> */
.L_x_4732:
[----:B------:R-:W2:Y:S02]  /*2180*/  LDG.E.64 R2, desc[UR36][R2.64] ;  /* 0x0000002402027981 */ /* 0x000ea4000c1e1b00 */
[----:B--2---:R0:W1:Y:S01]  /*2190*/  I2F.U64 R0, R2 ;  /* 0x0000000200007312 */ /* 0x0040620000301000 */
[----:B------:R-:W-:Y:S05]  /*21a0*/  BRA `(.L_x_4712) ;  /* 0x0000000000087947 */ /* 0x000fea0003800000 */
.L_x_4731:
[----:B------:R-:W2:Y:S02]  /*21b0*/  LDG.E R0, desc[UR36][R2.64] ;  /* 0x0000002402007981 */ /* 0x000ea4000c1e1900 */
[----:B--2---:R-:W-:-:S07]  /*21c0*/  I2FP.F32.U32 R0, R0 ;  /* 0x0000000000007245 */ /* 0x004fce0000201000 */
.L_x_4712:
[----:B------:R-:W-:Y:S05]  /*21d0*/  BSYNC.RECONVERGENT B6 ;  /* 0x0000000000067941 */ /* 0x000fea0003800200 */
.L_x_4706:
[----:B------:R-:W2:Y:S01]  /*21e0*/  LDCU UR5, c[0x0][0x590] ;  /* 0x0000b200ff0577ac */ /* 0x000ea20008000800 */
[----:B01---5:R-:W-:Y:S01]  /*21f0*/  FADD.FTZ R0, R0, 3 ;  /* 0x4040000000007421 */ /* 0x023fe20000010000 */
[----:B------:R-:W0:Y:S01]  /*2200*/  LDCU UR8, c[0x0][0x59c] ;  /* 0x0000b380ff0877ac */ /* 0x000e220008000800 */
[----:B------:R-:W3:Y:S01]  /*2210*/  LDCU.64 UR6, c[0x0][0x580] ;  /* 0x0000b000ff0677ac */ /* 0x000ee20008000a00 */
[----:B------:R-:W-:-:S04]  /*2220*/  UPRMT UR4, UR41, 0x9910, URZ ;  /* 0x0000991029047896 */ /* 0x000fc800080000ff */
[----:B------:R-:W-:Y:S01]  /*2230*/  UISETP.GT.AND UP0, UPT, UR4, 0x9, UPT ;  /* 0x000000090400788c */ /* 0x000fe2000bf04270 */
[----:B--2---:R-:W-:-:S04]  /*2240*/  FSETP.GEU.FTZ.AND P0, PT, R0, UR5, PT ;  /* 0x0000000500007c0b */ /* 0x004fc8000bf1e000 */
[----:B------:R-:W-:-:S04]  /*2250*/  FSEL R0, R0, UR5, P0 ;  /* 0x0000000500007c08 */ /* 0x000fc80008000000 */
[----:B0-----:R-:W-:Y:S02]  /*2260*/  FSETP.GT.FTZ.AND P0, PT, R0, UR8, PT ;  /* 0x0000000800007c0b */ /* 0x001fe4000bf14000 */
[----:B---34-:R-:W-:Y:S02]  /*2270*/  IADD3 R2, P1, PT, R16, UR6, RZ ;  /* 0x0000000610027c10 */ /* 0x018fe4000ff3e0ff */
[----:B------:R-:W-:Y:S02]  /*2280*/  FSEL R4, R0, UR8, !P0 ;  /* 0x0000000800047c08 */ /* 0x000fe4000c000000 */
[----:B------:R-:W-:-:S03]  /*2290*/  IADD3.X R3, PT, PT, RZ, UR7, RZ, P1, !PT ;  /* 0x00000007ff037c10 */ /* 0x000fc60008ffe4ff */
[----:B------:R-:W-:Y:S01]  /*22a0*/  FMUL.FTZ R4, R4, 0.16666667163372039795 ;  /* 0x3e2aaaab04047820 */ /* 0x000fe20000410000 */
        /* <DEDUP_REMOVED lines=12> */
.L_x_4738:
[----:B------:R-:W0:Y:S02]  /*2370*/  F2I.S64.TRUNC R4, R4 ;  /* 0x0000000400047311 */ /* 0x000e24000020d900 */
[----:B0-----:R-:W-:-:S05]  /*2380*/  IMAD.MOV.U32 R7, RZ, RZ, R4 ;  /* 0x000000ffff077224 */ /* 0x001fca00078e0004 */
[----:B------:R0:W-:Y:S01]  /*2390*/  STG.E.U8 desc[UR36][R2.64], R7 ;  /* 0x0000000702007986 */ /* 0x0001e2000c101124 */
[----:B------:R-:W-:Y:S05]  /*23a0*/  BRA `(.L_x_4740) ;  /* 0x0000000c002c7947 */ /* 0x000fea0003800000 */
.L_x_4737:
        /* <DEDUP_REMOVED lines=9> */
.L_x_4742:
[----:B------:R-:W0:Y:S02]  /*2440*/  F2I.FTZ.TRUNC.NTZ R5, R4 ;  /* 0x0000000400057305 */ /* 0x000e24000021f100 */
[----:B0-----:R0:W-:Y:S01]  /*2450*/  STG.E desc[UR36][R2.64], R5 ;  /* 0x0000000502007986 */ /* 0x0011e2000c101924 */
[----:B------:R-:W-:Y:S05]  /*2460*/  BRA `(.L_x_4740) ;  /* 0x0000000800fc7947 */ /* 0x000fea0003800000 */
.L_x_4741:
[----:B------:R-:W0:Y:S02]  /*2470*/  F2I.FTZ.TRUNC.NTZ R5, R4 ;  /* 0x0000000400057305 */ /* 0x000e24000021f100 */
[----:B0-----:R0:W-:Y:S01]  /*2480*/  STG.E.U16 desc[UR36][R2.64], R5 ;  /* 0x0000000502007986 */ /* 0x0011e2000c101524 */
[----:B------:R-:W-:Y:S05]  /*2490*/  BRA `(.L_x_4740) ;  /* 0x0000000800f07947 */ /* 0x000fea0003800000 */
.L_x_4736:
        /* <DEDUP_REMOVED lines=8> */
.L_x_4744:
[----:B------:R-:W-:-:S05]  /*2520*/  F2FP.F16.F32.PACK_AB R4, RZ, R4 ;  /* 0x00000004ff04723e */ /* 0x000fca00000000ff */
[----:B------:R0:W-:Y:S01]  /*2530*/  STG.E.U16 desc[UR36][R2.64], R4 ;  /* 0x0000000402007986 */ /* 0x0001e2000c101524 */
[----:B------:R-:W-:Y:S05]  /*2540*/  BRA `(.L_x_4740) ;  /* 0x0000000800c47947 */ /* 0x000fea0003800000 */
.L_x_4743:
        /* <DEDUP_REMOVED lines=9> */
.L_x_4746:
[----:B------:R-:W-:-:S04]  /*25e0*/  F2FP.F16.F32.PACK_AB R5, RZ, R4 ;  /* 0x00000004ff05723e */ /* 0x000fc800000000ff */
[----:B------:R-:W-:-:S05]  /*25f0*/  PRMT R5, R5, 0x5410, RZ ;  /* 0x0000541005057816 */ /* 0x000fca00000000ff */
[----:B------:R0:W-:Y:S01]  /*2600*/  STG.E desc[UR36][R2.64], R5 ;  /* 0x0000000502007986 */ /* 0x0001e2000c101924 */
[----:B------:R-:W-:Y:S05]  /*2610*/  BRA `(.L_x_4740) ;  /* 0x0000000800907947 */ /* 0x000fea0003800000 */
.L_x_4745:
[----:B------:R-:W-:-:S06]  /*2620*/  FMUL.FTZ R4, R4, 1 ;  /* 0x3f80000004047820 */ /* 0x000fcc0000410000 */
[----:B------:R-:W0:Y:S02]  /*2630*/  F2F.F64.F32 R4, R4 ;  /* 0x0000000400047310 */ /* 0x000e240000201800 */
[----:B0-----:R0:W-:Y:S01]  /*2640*/  STG.E.64 desc[UR36][R2.64], R4 ;  /* 0x0000000402007986 */ /* 0x0011e2000c101b24 */
[----:B------:R-:W-:Y:S05]  /*2650*/  BRA `(.L_x_4740) ;  /* 0x0000000800807947 */ /* 0x000fea0003800000 */
.L_x_4735:
        /* <DEDUP_REMOVED lines=12> */
.L_x_4749:
[----:B------:R-:W-:Y:S01]  /*2720*/  FMUL.FTZ R4, R4, 1 ;  /* 0x3f80000004047820 */ /* 0x000fe20000410000 */
[----:B------:R-:W-:-:S05]  /*2730*/  CS2R R6, SRZ ;  /* 0x0000000000067805 */ /* 0x000fca000001ff00 */
[----:B------:R-:W0:Y:S02]  /*2740*/  F2F.F64.F32 R4, R4 ;  /* 0x0000000400047310 */ /* 0x000e240000201800 */
[----:B0-----:R0:W-:Y:S01]  /*2750*/  STG.E.128 desc[UR36][R2.64], R4 ;  /* 0x0000000402007986 */ /* 0x0011e2000c101d24 */
[----:B------:R-:W-:Y:S05]  /*2760*/  BRA `(.L_x_4740) ;  /* 0x00000008003c7947 */ /* 0x000fea0003800000 */
.L_x_4748:
        /* <DEDUP_REMOVED lines=18> */
.L_x_4753:
[----:B------:R-:W-:Y:S05]  /*2890*/  BSYNC.RECONVERGENT B0 ;  /* 0x0000000000007941 */ /* 0x000fea0003800200 */
.L_x_4752:
[----:B------:R-:W-:-:S05]  /*28a0*/  LOP3.LUT R7, R0, 0x80, R7, 0xf8, !PT ;  /* 0x0000008000077812 */ /* 0x000fca00078ef807 */
[----:B------:R0:W-:Y:S01]  /*28b0*/  STG.E.U8 desc[UR36][R2.64], R7 ;  /* 0x0000000702007986 */ /* 0x0001e2000c101124 */
[----:B------:R-:W-:Y:S05]  /*28c0*/  BRA `(.L_x_4740) ;  /* 0x0000000400e47947 */ /* 0x000fea0003800000 */
.L_x_4751:
        /* <DEDUP_REMOVED lines=14> */
.L_x_4755:
[----:B------:R-:W-:Y:S05]  /*29b0*/  BSYNC.RECONVERGENT B0 ;  /* 0x0000000000007941 */ /* 0x000fea0003800200 */
.L_x_4754:
[----:B------:R-:W-:-:S05]  /*29c0*/  LOP3.LUT R5, R0, 0x80, R7, 0xf8, !PT ;  /* 0x0000008000057812 */ /* 0x000fca00078ef807 */
[----:B------:R0:W-:Y:S01]  /*29d0*/  STG.E.U8 desc[UR36][R2.64], R5 ;  /* 0x0000000502007986 */ /* 0x0001e2000c101124 */
[----:B------:R-:W-:Y:S05]  /*29e0*/  BRA `(.L_x_4740) ;  /* 0x00000004009c7947 */ /* 0x000fea0003800000 */
.L_x_4750:
[----:B------:R-:W-:-:S05]  /*29f0*/  F2FP.BF16.F32.PACK_AB R4, RZ, R4 ;  /* 0x00000004ff04723e */ /* 0x000fca00000010ff */
[----:B------:R0:W-:Y:S01]  /*2a00*/  STG.E.U16 desc[UR36][R2.64], R4 ;  /* 0x0000000402007986 */ /* 0x0001e2000c101524 */
[----:B------:R-:W-:Y:S05]  /*2a10*/  BRA `(.L_x_4740) ;  /* 0x0000000400907947 */ /* 0x000fea0003800000 */
.L_x_4747:
        /* <DEDUP_REMOVED lines=11> */
.L_x_4758:
        /* <DEDUP_REMOVED lines=12> */
.L_x_4761:
[----:B------:R-:W-:-:S04]  /*2b90*/  SHF.R.U32.HI R0, RZ, 0x14, R4 ;  /* 0x00000014ff007819 */ /* 0x000fc80000011604 */
[----:B------:R-:W-:-:S04]  /*2ba0*/  LOP3.LUT R5, R0, 0x1, RZ, 0xc0, !PT ;  /* 0x0000000100057812 */ /* 0x000fc800078ec0ff */
[----:B------:R-:W-:-:S04]  /*2bb0*/  IADD3 R0, PT, PT, R4, 0x487ffff, R5 ;  /* 0x0487ffff04007810 */ /* 0x000fc80007ffe005 */
[----:B------:R-:W-:-:S04]  /*2bc0*/  SHF.R.U32.HI R0, RZ, 0x14, R0 ;  /* 0x00000014ff007819 */ /* 0x000fc80000011600 */
[----:B------:R-:W-:-:S07]  /*2bd0*/  LOP3.LUT R5, R0, 0xff, RZ, 0xc0, !PT ;  /* 0x000000ff00057812 */ /* 0x000fce00078ec0ff */
.L_x_4762:
[----:B------:R-:W-:-:S04]  /*2be0*/  SHF.R.U32.HI R4, RZ, 0x18, R4 ;  /* 0x00000018ff047819 */ /* 0x000fc80000011604 */
[----:B------:R-:W-:-:S04]  /*2bf0*/  LOP3.LUT R5, R5, 0x80, R4, 0xf8, !PT ;  /* 0x0000008005057812 */ /* 0x000fc800078ef804 */
[----:B------:R-:W-:-:S07]  /*2c00*/  PRMT R0, R5, 0x7610, R0 ;  /* 0x0000761005007816 */ /* 0x000fce0000000000 */
.L_x_4760:
[----:B------:R-:W-:Y:S05]  /*2c10*/  BSYNC.RECONVERGENT B0 ;  /* 0x0000000000007941 */ /* 0x000fea0003800200 */
.L_x_4759:
[----:B------:R4:W-:Y:S01]  /*2c20*/  STG.E.U8 desc[UR36][R2.64], R0 ;  /* 0x0000000002007986 */ /* 0x0009e2000c101124 */
[----:B------:R-:W-:Y:S05]  /*2c30*/  BRA `(.L_x_4740) ;  /* 0x0000000400087947 */ /* 0x000fea0003800000 */
.L_x_4757:
        /* <DEDUP_REMOVED lines=12> */
.L_x_4765:
[----:B------:R-:W-:-:S04]  /*2d00*/  SHF.R.U32.HI R0, RZ, 0x15, R4 ;  /* 0x00000015ff007819 */ /* 0x000fc80000011604 */
[----:B------:R-:W-:-:S04]  /*2d10*/  LOP3.LUT R5, R0, 0x1, RZ, 0xc0, !PT ;  /* 0x0000000100057812 */ /* 0x000fc800078ec0ff */
[----:B------:R-:W-:-:S04]  /*2d20*/  IADD3 R0, PT, PT, R4, 0x88fffff, R5 ;  /* 0x088fffff04007810 */ /* 0x000fc80007ffe005 */
[----:B------:R-:W-:-:S04]  /*2d30*/  SHF.R.U32.HI R0, RZ, 0x15, R0 ;  /* 0x00000015ff007819 */ /* 0x000fc80000011600 */
[----:B------:R-:W-:-:S07]  /*2d40*/  LOP3.LUT R5, R0, 0xff, RZ, 0xc0, !PT ;  /* 0x000000ff00057812 */ /* 0x000fce00078ec0ff */
.L_x_4766:
[----:B------:R-:W-:-:S04]  /*2d50*/  SHF.R.U32.HI R4, RZ, 0x18, R4 ;  /* 0x00000018ff047819 */ /* 0x000fc80000011604 */
[----:B------:R-:W-:-:S04]  /*2d60*/  LOP3.LUT R5, R5, 0x80, R4, 0xf8, !PT ;  /* 0x0000008005057812 */ /* 0x000fc800078ef804 */
[----:B------:R-:W-:-:S07]  /*2d70*/  PRMT R0, R5, 0x7610, R0 ;  /* 0x0000761005007816 */ /* 0x000fce0000000000 */
.L_x_4764:
[----:B------:R-:W-:Y:S05]  /*2d80*/  BSYNC.RECONVERGENT B0 ;  /* 0x0000000000007941 */ /* 0x000fea0003800200 */
.L_x_4763:
[----:B------:R3:W-:Y:S01]  /*2d90*/  STG.E.U8 desc[UR36][R2.64], R0 ;  /* 0x0000000002007986 */ /* 0x0007e2000c101124 */
[----:B------:R-:W-:Y:S05]  /*2da0*/  BRA `(.L_x_4740) ;  /* 0x0000000000ac7947 */ /* 0x000fea0003800000 */
.L_x_4756:
[----:B------:R-:W-:-:S09]  /*2db0*/  UISETP.NE.AND UP0, UPT, UR4, 0x1c, UPT ;  /* 0x0000001c0400788c */ /* 0x000fd2000bf05270 */
[----:B------:R-:W-:Y:S05]  /*2dc0*/  BRA.U !UP0, `(.L_x_4767) ;  /* 0x00000001089c7547 */ /* 0x000fea000b800000 */
[----:B------:R-:W-:-:S09]  /*2dd0*/  UISETP.NE.AND UP0, UPT, UR4, 0x1d, UPT ;  /* 0x0000001d0400788c */ /* 0x000fd2000bf05270 */
[----:B------:R-:W-:Y:S05]  /*2de0*/  BRA.U !UP0, `(.L_x_4768) ;  /* 0x0000000108887547 */ /* 0x000fea000b800000 */
[----:B------:R-:W-:-:S09]  /*2df0*/  UISETP.NE.AND UP0, UPT, UR4, 0x2c, UPT ;  /* 0x0000002c0400788c */ /* 0x000fd2000bf05270 */
[----:B------:R-:W-:Y:S05]  /*2e00*/  BRA.U !UP0, `(.L_x_4769) ;  /* 0x0000000108447547 */ /* 0x000fea000b800000 */
.L_x_4739:
        /* <DEDUP_REMOVED lines=16> */
.L_x_4770:
[----:B------:R-:W-:Y:S05]  /*2f10*/  BRA `(.L_x_4740) ;  /* 0x0000000000507947 */ /* 0x000fea0003800000 */
.L_x_4769:
        /* <DEDUP_REMOVED lines=15> */
.L_x_4768:
[----:B------:R-:W0:Y:S02]  /*3010*/  F2I.U64.TRUNC R4, R4 ;  /* 0x0000000400047311 */ /* 0x000e24000020d800 */
[----:B0-----:R1:W-:Y:S01]  /*3020*/  STG.E.64 desc[UR36][R2.64], R4 ;  /* 0x0000000402007986 */ /* 0x0013e2000c101b24 */
[----:B------:R-:W-:Y:S05]  /*3030*/  BRA `(.L_x_4740) ;  /* 0x0000000000087947 */ /* 0x000fea0003800000 */
.L_x_4767:
[----:B------:R-:W0:Y:S02]  /*3040*/  F2I.FTZ.U32.TRUNC.NTZ R5, R4 ;  /* 0x0000000400057305 */ /* 0x000e24000021f000 */
[----:B0-----:R0:W-:Y:S02]  /*3050*/  STG.E desc[UR36][R2.64], R5 ;  /* 0x0000000502007986 */ /* 0x0011e4000c101924 */
.L_x_4740:
[----:B------:R-:W-:-:S07]  /*3060*/  VIADD R17, R17, 0x80 ;  /* 0x0000008011117836 */ /* 0x000fce0000000000 */
.L_x_4704:
[----:B------:R-:W-:Y:S05]  /*3070*/  BSYNC.RECONVERGENT B7 ;  /* 0x0000000000077941 */ /* 0x000fea0003800200 */
.L_x_4703:
[----:B------:R-:W5:Y:S01]  /*3080*/  LDCU UR4, c[0x0][0x380] ;  /* 0x00007000ff0477ac */ /* 0x000f620008000800 */
[----:B------:R-:W-:Y:S01]  /*3090*/  BSSY.RECONVERGENT B7, `(.L_x_4771) ;  /* 0x00002f9000077945 */ /* 0x000fe20003800200 */
[----:B-----5:R-:W-:-:S13]  /*30a0*/  ISETP.GE.AND P0, PT, R17, UR4, PT ;  /* 0x0000000411007c0c */ /* 0x020fda000bf06270 */
[----:B------:R-:W-:Y:S05]  /*30b0*/  @P0 BRA `(.L_x_4772) ;  /* 0x0000002c00d80947 */ /* 0x000fea0003800000 */
[----:B------:R-:W5:Y:S01]  /*30c0*/  LDCU UR4, c[0x0][0x388] ;  /* 0x00007100ff0477ac */ /* 0x000f620008000800 */
[----:B---34-:R-:W-:Y:S02]  /*30d0*/  HFMA2 R0, -RZ, RZ, 0, 0 ;  /* 0x00000000ff007431 */ /* 0x018fe400000001ff */
[----:B------:R-:W-:Y:S01]  /*30e0*/  IMAD.MOV.U32 R16, RZ, RZ, RZ ;  /* 0x000000ffff107224 */ /* 0x000fe200078e00ff */
[----:B-----5:R-:W-:-:S09]  /*30f0*/  UISETP.NE.AND UP0, UPT, UR4, URZ, UPT ;  /* 0x000000ff0400728c */ /* 0x020fd2000bf05270 */
[----:B------:R-:W-:Y:S05]  /*3100*/  BRA.U !UP0, `(.L_x_4773) ;  /* 0x0000001108a87547 */ /* 0x000fea000b800000 */
[----:B------:R-:W0:Y:S01]  /*3110*/  LDCU.64 UR4, c[0x0][0x390] ;  /* 0x00007200ff0477ac */ /* 0x000e220008000a00 */
[----:B------:R-:W-:Y:S01]  /*3120*/  IMAD.MOV.U32 R16, RZ, RZ, RZ ;  /* 0x000000ffff107224 */ /* 0x000fe200078e00ff */
[----:B------:R-:W3:Y:S01]  /*3130*/  LDCU UR6, c[0x0][0x38c] ;  /* 0x00007180ff0677ac */ /* 0x000ee20008000800 */
[----:B------:R-:W4:Y:S01]  /*3140*/  LDCU.64 UR8, c[0x0][0x4b8] ;  /* 0x00009700ff0877ac */ /* 0x000f220008000a00 */
[----:B------:R-:W-:Y:S01]  /*3150*/  UISETP.NE.AND UP0, UPT, UR40, URZ, UPT ;  /* 0x000000ff2800728c */ /* 0x000fe2000bf05270 */
[----:B012---:R-:W-:-:S05]  /*3160*/  IMAD.HI.U32 R2, R17, UR4, R16 ;  /* 0x0000000411027c27 */ /* 0x007fca000f8e0010 */
[----:B------:R-:W-:-:S04]  /*3170*/  SHF.R.U32.HI R3, RZ, UR5, R2 ;  /* 0x00000005ff037c19 */ /* 0x000fc80008011602 */
[----:B------:R-:W-:-:S05]  /*3180*/  IADD3 R0, PT, PT, -R3, RZ, RZ ;  /* 0x000000ff03007210 */ /* 0x000fca0007ffe1ff */
[----:B---3--:R-:W-:-:S04]  /*3190*/  IMAD R0, R0, UR6, R17 ;  /* 0x0000000600007c24 */ /* 0x008fc8000f8e0211 */
[C---:B----4-:R-:W-:Y:S02]  /*31a0*/  IMAD R16, R0.reuse, UR8, RZ ;  /* 0x0000000800107c24 */ /* 0x050fe4000f8e02ff */
        /* <DEDUP_REMOVED lines=288> */
.L_x_4773:
[----:B------:R-:W0:Y:S01]  /*43b0*/  LDCU.64 UR6, c[0x0][0x588] ;  /* 0x0000b100ff0677ac */ /* 0x000e220008000a00 */
[----:B------:R-:W-:Y:S01]  /*43c0*/  BSSY.RECONVERGENT B6, `(.L_x_4774) ;  /* 0x00000dd000067945 */ /* 0x000fe20003800200 */
[----:B------:R-:W-:-:S04]  /*43d0*/  UPRMT UR4, UR42, 0x9910, URZ ;  /* 0x000099102a047896 */ /* 0x000fc800080000ff */
[----:B------:R-:W-:Y:S01]  /*43e0*/  UISETP.GT.AND UP0, UPT, UR4, 0x9, UPT ;  /* 0x000000090400788c */ /* 0x000fe2000bf04270 */
[----:B012---:R-:W-:-:S05]  /*43f0*/  IADD3 R2, P0, PT, R0, UR6, RZ ;  /* 0x0000000600027c10 */ /* 0x007fca000ff1e0ff */
        /* <DEDUP_REMOVED lines=13> */
.L_x_4778:
[----:B------:R-:W2:Y:S02]  /*44d0*/  LDG.E.U8 R0, desc[UR36][R2.64] ;  /* 0x0000002402007981 */ /* 0x000ea4000c1e1100 */
[----:B--2---:R-:W-:Y:S01]  /*44e0*/  I2FP.F32.U32 R0, R0 ;  /* 0x0000000000007245 */ /* 0x004fe20000201000 */
[----:B------:R-:W-:Y:S06]  /*44f0*/  BRA `(.L_x_4780) ;  /* 0x0000000c00247947 */ /* 0x000fec0003800000 */
.L_x_4777:
        /* <DEDUP_REMOVED lines=9> */
.L_x_4782:
[----:B------:R-:W2:Y:S02]  /*4590*/  LDG.E R0, desc[UR36][R2.64] ;  /* 0x0000002402007981 */ /* 0x000ea4000c1e1900 */
[----:B--2---:R-:W-:Y:S01]  /*45a0*/  I2FP.F32.S32 R0, R0 ;  /* 0x0000000000007245 */ /* 0x004fe20000201400 */
[----:B------:R-:W-:Y:S06]  /*45b0*/  BRA `(.L_x_4780) ;  /* 0x0000000800f47947 */ /* 0x000fec0003800000 */
.L_x_4781:
[----:B------:R-:W2:Y:S02]  /*45c0*/  LDG.E.U16 R0, desc[UR36][R2.64] ;  /* 0x0000002402007981 */ /* 0x000ea4000c1e1500 */
[----:B--2---:R-:W0:Y:S01]  /*45d0*/  I2F.S16 R0, R0 ;  /* 0x0000000000007306 */ /* 0x004e220000101400 */
[----:B------:R-:W-:Y:S05]  /*45e0*/  BRA `(.L_x_4780) ;  /* 0x0000000800e87947 */ /* 0x000fea0003800000 */
.L_x_4776:
        /* <DEDUP_REMOVED lines=8> */
.L_x_4784:
[----:B------:R-:W2:Y:S02]  /*4670*/  LDG.E.U16 R0, desc[UR36][R2.64] ;  /* 0x0000002402007981 */ /* 0x000ea4000c1e1500 */
[----:B--2---:R-:W-:Y:S01]  /*4680*/  HADD2.F32 R0, -RZ, R0.H0_H0 ;  /* 0x20000000ff007230 */ /* 0x004fe20000004100 */
[----:B------:R-:W-:Y:S06]  /*4690*/  BRA `(.L_x_4780) ;  /* 0x0000000800bc7947 */ /* 0x000fec0003800000 */
.L_x_4783:
        /* <DEDUP_REMOVED lines=8> */
.L_x_4786:
[----:B------:R-:W2:Y:S02]  /*4720*/  LDG.E.U16 R0, desc[UR36][R2.64] ;  /* 0x0000002402007981 */ /* 0x000ea4000c1e1500 */
[----:B--2---:R-:W-:Y:S01]  /*4730*/  HADD2.F32 R0, -RZ, R0.H0_H0 ;  /* 0x20000000ff007230 */ /* 0x004fe20000004100 */
[----:B------:R-:W-:Y:S06]  /*4740*/  BRA `(.L_x_4780) ;  /* 0x0000000800907947 */ /* 0x000fec0003800000 */
.L_x_4785:
[----:B------:R-:W2:Y:S01]  /*4750*/  LDG.E.64 R2, desc[UR36][R2.64] ;  /* 0x0000002402027981 */ /* 0x000ea2000c1e1b00 */
[----:B------:R-:W-:Y:S01]  /*4760*/  UMOV UR4, 0xf0000000 ;  /* 0xf000000000047882 */ /* 0x000fe20000000000 */
[----:B------:R-:W-:Y:S01]  /*4770*/  UMOV UR5, 0x380fffff ;  /* 0x380fffff00057882 */ /* 0x000fe20000000000 */
[----:B--2---:R-:W0:Y:S01]  /*4780*/  F2F.F32.F64 R0, R2 ;  /* 0x0000000200007310 */ /* 0x004e220000301000 */
[----:B------:R-:W-:-:S14]  /*4790*/  DSETP.GEU.AND P0, PT, |R2|, UR4, PT ;  /* 0x0000000402007e2a */ /* 0x000fdc000bf0e200 */
[----:B0-----:R-:W-:Y:S01]  /*47a0*/  @!P0 FMUL R0, R0, 1.175494350822287508e-38 ;  /* 0x0080000000008820 */ /* 0x001fe20000400000 */
[----:B------:R-:W-:Y:S06]  /*47b0*/  BRA `(.L_x_4780) ;  /* 0x0000000800747947 */ /* 0x000fec0003800000 */
.L_x_4775:
        /* <DEDUP_REMOVED lines=12> */
.L_x_4789:
[----:B------:R-:W2:Y:S01]  /*4880*/  LDG.E.64 R2, desc[UR36][R2.64] ;  /* 0x0000002402027981 */ /* 0x000ea2000c1e1b00 */
[----:B------:R-:W-:Y:S01]  /*4890*/  UMOV UR4, 0xf0000000 ;  /* 0xf000000000047882 */ /* 0x000fe20000000000 */
[----:B------:R-:W-:Y:S01]  /*48a0*/  UMOV UR5, 0x380fffff ;  /* 0x380fffff00057882 */ /* 0x000fe20000000000 */
[----:B--2---:R-:W0:Y:S01]  /*48b0*/  F2F.F32.F64 R0, R2 ;  /* 0x0000000200007310 */ /* 0x004e220000301000 */
[----:B------:R-:W-:-:S14]  /*48c0*/  DSETP.GEU.AND P0, PT, |R2|, UR4, PT ;  /* 0x0000000402007e2a */ /* 0x000fdc000bf0e200 */
[----:B0-----:R-:W-:Y:S01]  /*48d0*/  @!P0 FMUL R0, R0, 1.175494350822287508e-38 ;  /* 0x0080000000008820 */ /* 0x001fe20000400000 */
[----:B------:R-:W-:Y:S06]  /*48e0*/  BRA `(.L_x_4780) ;  /* 0x0000000800287947 */ /* 0x000fec0003800000 */
.L_x_4788:
        /* <DEDUP_REMOVED lines=25> */
.L_x_4791:
        /* <DEDUP_REMOVED lines=12> */
.L_x_4790:
[----:B------:R-:W2:Y:S02]  /*4b40*/  LDG.E.U16 R0, desc[UR36][R2.64] ;  /* 0x0000002402007981 */ /* 0x000ea4000c1e1500 */
[----:B--2---:R-:W-:Y:S01]  /*4b50*/  IMAD.U32 R0, R0, 0x10000, RZ ;  /* 0x0001000000007824 */ /* 0x004fe200078e00ff */
[----:B------:R-:W-:Y:S06]  /*4b60*/  BRA `(.L_x_4780) ;  /* 0x0000000400887947 */ /* 0x000fec0003800000 */
.L_x_4787:
        /* <DEDUP_REMOVED lines=11> */
.L_x_4794:
        /* <DEDUP_REMOVED lines=20> */
.L_x_4796:
[----:B------:R-:W-:Y:S05]  /*4d60*/  BSYNC.RECONVERGENT B0 ;  /* 0x0000000000007941 */ /* 0x000fea0003800200 */
.L_x_4795:
[----:B------:R-:W-:Y:S01]  /*4d70*/  IMAD.SHL.U32 R0, R0, 0x100000, RZ ;  /* 0x0010000000007824 */ /* 0x000fe200078e00ff */
[----:B------:R-:W-:-:S04]  /*4d80*/  LEA R2, R2, 0x3b800000, 0x17 ;  /* 0x3b80000002027811 */ /* 0x000fc800078eb8ff */
[----:B------:R-:W-:Y:S01]  /*4d90*/  LOP3.LUT R0, R2, R0, R7, 0xfe, !PT ;  /* 0x0000000002007212 */ /* 0x000fe200078efe07 */
[----:B------:R-:W-:Y:S06]  /*4da0*/  BRA `(.L_x_4780) ;  /* 0x0000000000f87947 */ /* 0x000fec0003800000 */
.L_x_4793:
        /* <DEDUP_REMOVED lines=20> */
.L_x_4798:
[----:B------:R-:W-:Y:S05]  /*4ef0*/  BSYNC.RECONVERGENT B0 ;  /* 0x0000000000007941 */ /* 0x000fea0003800200 */
.L_x_4797:
[----:B------:R-:W-:Y:S02]  /*4f00*/  SHF.L.U32 R0, R0, 0x15, RZ ;  /* 0x0000001500007819 */ /* 0x000fe400000006ff */
[----:B------:R-:W-:-:S04]  /*4f10*/  LEA R2, R2, 0x37800000, 0x17 ;  /* 0x3780000002027811 */ /* 0x000fc800078eb8ff */
[----:B------:R-:W-:Y:S01]  /*4f20*/  LOP3.LUT R0, R2, R0, R7, 0xfe, !PT ;  /* 0x0000000002007212 */ /* 0x000fe200078efe07 */
[----:B------:R-:W-:Y:S06]  /*4f30*/  BRA `(.L_x_4780) ;  /* 0x0000000000947947 */ /* 0x000fec0003800000 */
.L_x_4792:
        /* <DEDUP_REMOVED lines=14> */
.L_x_4779:
        /* <DEDUP_REMOVED lines=16> */
.L_x_4801:
[----:B------:R-:W-:Y:S01]  /*5120*/  IMAD.MOV.U32 R0, RZ, RZ, RZ ;  /* 0x000000ffff007224 */ /* 0x000fe200078e00ff */
[----:B------:R-:W-:Y:S06]  /*5130*/  BRA `(.L_x_4780) ;  /* 0x0000000000147947 */ /* 0x000fec0003800000 */
.L_x_4800:
[----:B------:R-:W2:Y:S02]  /*5140*/  LDG.E.64 R2, desc[UR36][R2.64] ;  /* 0x0000002402027981 */ /* 0x000ea4000c1e1b00 */
[----:B--2---:R0:W1:Y:S01]  /*5150*/  I2F.U64 R0, R2 ;  /* 0x0000000200007312 */ /* 0x0040620000301000 */
[----:B------:R-:W-:Y:S05]  /*5160*/  BRA `(.L_x_4780) ;  /* 0x0000000000087947 */ /* 0x000fea0003800000 */
.L_x_4799:
[----:B------:R-:W2:Y:S02]  /*5170*/  LDG.E R0, desc[UR36][R2.64] ;  /* 0x0000002402007981 */ /* 0x000ea4000c1e1900 */
[----:B--2---:R-:W-:-:S07]  /*5180*/  I2FP.F32.U32 R0, R0 ;  /* 0x0000000000007245 */ /* 0x004fce0000201000 */
.L_x_4780:
[----:B------:R-:W-:Y:S05]  /*5190*/  BSYNC.RECONVERGENT B6 ;  /* 0x0000000000067941 */ /* 0x000fea0003800200 */
.L_x_4774:
        /* <DEDUP_REMOVED lines=10> */
[----:B------:R-:W-:-:S03]  /*5240*/  FSEL R4, R0, UR8, !P0 ;  /* 0x0000000800047c08 */ /* 0x000fc6000c000000 */
[----:B------:R-:W-:Y:S02]  /*5250*/  IMAD.X R3, RZ, RZ, UR7, P1 ;  /* 0x00000007ff037e24 */ /* 0x000fe400088e06ff */
        /* <DEDUP_REMOVED lines=13> */
.L_x_4805:
[----:B------:R-:W0:Y:S02]  /*5330*/  F2I.S64.TRUNC R4, R4 ;  /* 0x0000000400047311 */ /* 0x000e24000020d900 */
[----:B0-----:R-:W-:-:S05]  /*5340*/  MOV R7, R4 ;  /* 0x0000000400077202 */ /* 0x001fca0000000f00 */
[----:B------:R3:W-:Y:S01]  /*5350*/  STG.E.U8 desc[UR36][R2.64], R7 ;  /* 0x0000000702007986 */ /* 0x0007e2000c101124 */
[----:B------:R-:W-:Y:S05]  /*5360*/  BRA `(.L_x_4807) ;  /* 0x0000000c00287947 */ /* 0x000fea0003800000 */
.L_x_4804:
        /* <DEDUP_REMOVED lines=9> */
.L_x_4809:
[----:B------:R-:W0:Y:S02]  /*5400*/  F2I.FTZ.TRUNC.NTZ R5, R4 ;  /* 0x0000000400057305 */ /* 0x000e24000021f100 */
[----:B0-----:R2:W-:Y:S01]  /*5410*/  STG.E desc[UR36][R2.64], R5 ;  /* 0x0000000502007986 */ /* 0x0015e2000c101924 */
[----:B------:R-:W-:Y:S05]  /*5420*/  BRA `(.L_x_4807) ;  /* 0x0000000800f87947 */ /* 0x000fea0003800000 */
.L_x_4808:
[----:B------:R-:W0:Y:S02]  /*5430*/  F2I.FTZ.TRUNC.NTZ R5, R4 ;  /* 0x0000000400057305 */ /* 0x000e24000021f100 */
[----:B0-----:R0:W-:Y:S01]  /*5440*/  STG.E.U16 desc[UR36][R2.64], R5 ;  /* 0x0000000502007986 */ /* 0x0011e2000c101524 */
[----:B------:R-:W-:Y:S05]  /*5450*/  BRA `(.L_x_4807) ;  /* 0x0000000800ec7947 */ /* 0x000fea0003800000 */
.L_x_4803:
        /* <DEDUP_REMOVED lines=8> */
.L_x_4811:
[----:B------:R-:W-:-:S05]  /*54e0*/  F2FP.F16.F32.PACK_AB R4, RZ, R4 ;  /* 0x00000004ff04723e */ /* 0x000fca00000000ff */
[----:B------:R0:W-:Y:S01]  /*54f0*/  STG.E.U16 desc[UR36][R2.64], R4 ;  /* 0x0000000402007986 */ /* 0x0001e2000c101524 */
[----:B------:R-:W-:Y:S05]  /*5500*/  BRA `(.L_x_4807) ;  /* 0x0000000800c07947 */ /* 0x000fea0003800000 */
.L_x_4810:
        /* <DEDUP_REMOVED lines=9> */
.L_x_4813:
[----:B------:R-:W-:-:S04]  /*55a0*/  F2FP.F16.F32.PACK_AB R5, RZ, R4 ;  /* 0x00000004ff05723e */ /* 0x000fc800000000ff */
[----:B------:R-:W-:-:S05]  /*55b0*/  PRMT R5, R5, 0x5410, RZ ;  /* 0x0000541005057816 */ /* 0x000fca00000000ff */
[----:B------:R0:W-:Y:S01]  /*55c0*/  STG.E desc[UR36][R2.64], R5 ;  /* 0x0000000502007986 */ /* 0x0001e2000c101924 */
[----:B------:R-:W-:Y:S05]  /*55d0*/  BRA `(.L_x_4807) ;  /* 0x00000008008c7947 */ /* 0x000fea0003800000 */
.L_x_4812:
[----:B------:R-:W-:-:S06]  /*55e0*/  FMUL.FTZ R4, R4, 1 ;  /* 0x3f80000004047820 */ /* 0x000fcc0000410000 */
[----:B------:R-:W0:Y:S02]  /*55f0*/  F2F.F64.F32 R4, R4 ;  /* 0x0000000400047310 */ /* 0x000e240000201800 */
[----:B0-----:R0:W-:Y:S01]  /*5600*/  STG.E.64 desc[UR36][R2.64], R4 ;  /* 0x0000000402007986 */ /* 0x0011e2000c101b24 */
[----:B------:R-:W-:Y:S05]  /*5610*/  BRA `(.L_x_4807) ;  /* 0x00000008007c7947 */ /* 0x000fea0003800000 */
.L_x_4802:
        /* <DEDUP_REMOVED lines=13> */
.L_x_4817:
        /* <DEDUP_REMOVED lines=16> */
.L_x_4820:
[----:B------:R-:W-:-:S04]  /*57f0*/  SHF.R.U32.HI R4, RZ, 0x18, R4 ;  /* 0x00000018ff047819 */ /* 0x000fc80000011604 */
[----:B------:R-:W-:-:S04]  /*5800*/  LOP3.LUT R4, R5, 0x80, R4, 0xf8, !PT ;  /* 0x0000008005047812 */ /* 0x000fc800078ef804 */
[----:B------:R-:W-:-:S07]  /*5810*/  PRMT R0, R4, 0x7610, R0 ;  /* 0x0000761004007816 */ /* 0x000fce0000000000 */
.L_x_4819:
[----:B------:R-:W-:Y:S05]  /*5820*/  BSYNC.RECONVERGENT B0 ;  /* 0x0000000000007941 */ /* 0x000fea0003800200 */
.L_x_4818:
[----:B------:R0:W-:Y:S01]  /*5830*/  STG.E.U8 desc[UR36][R2.64], R0 ;  /* 0x0000000002007986 */ /* 0x0001e2000c101124 */
[----:B------:R-:W-:Y:S05]  /*5840*/  BRA `(.L_x_4807) ;  /* 0x0000000400f07947 */ /* 0x000fea0003800000 */
.L_x_4816:
        /* <DEDUP_REMOVED lines=16> */
.L_x_4823:
[----:B------:R-:W-:-:S04]  /*5950*/  SHF.R.U32.HI R4, RZ, 0x18, R4 ;  /* 0x00000018ff047819 */ /* 0x000fc80000011604 */
[----:B------:R-:W-:-:S04]  /*5960*/  LOP3.LUT R5, R5, 0x80, R4, 0xf8, !PT ;  /* 0x0000008005057812 */ /* 0x000fc800078ef804 */
[----:B------:R-:W-:-:S07]  /*5970*/  PRMT R0, R5, 0x7610, R0 ;  /* 0x0000761005007816 */ /* 0x000fce0000000000 */
.L_x_4822:
[----:B------:R-:W-:Y:S05]  /*5980*/  BSYNC.RECONVERGENT B0 ;  /* 0x0000000000007941 */ /* 0x000fea0003800200 */
.L_x_4821:
[----:B------:R0:W-:Y:S01]  /*5990*/  STG.E.U8 desc[UR36][R2.64], R0 ;  /* 0x0000000002007986 */ /* 0x0001e2000c101124 */
[----:B------:R-:W-:Y:S05]  /*59a0*/  BRA `(.L_x_4807) ;  /* 0x0000000400987947 */ /* 0x000fea0003800000 */
.L_x_4815:
        /* <DEDUP_REMOVED lines=21> */
.L_x_4825:
[----:B------:R-:W0:Y:S02]  /*5b00*/  F2I.U64.TRUNC R4, R4 ;  /* 0x0000000400047311 */ /* 0x000e24000020d800 */
[----:B0-----:R0:W-:Y:S01]  /*5b10*/  STG.E.64 desc[UR36][R2.64], R4 ;  /* 0x0000000402007986 */ /* 0x0011e2000c101b24 */
[----:B------:R-:W-:Y:S05]  /*5b20*/  BRA `(.L_x_4807) ;  /* 0x0000000400387947 */ /* 0x000fea0003800000 */
.L_x_4824:
[----:B------:R-:W0:Y:S02]  /*5b30*/  F2I.FTZ.U32.TRUNC.NTZ R5, R4 ;  /* 0x0000000400057305 */ /* 0x000e24000021f000 */
[----:B0-----:R0:W-:Y:S01]  /*5b40*/  STG.E desc[UR36][R2.64], R5 ;  /* 0x0000000502007986 */ /* 0x0011e2000c101924 */
[----:B------:R-:W-:Y:S05]  /*5b50*/  BRA `(.L_x_4807) ;  /* 0x00000004002c7947 */ /* 0x000fea0003800000 */
.L_x_4814:
        /* <DEDUP_REMOVED lines=10> */
.L_x_4827:
[----:B------:R-:W-:Y:S01]  /*5c00*/  FMUL.FTZ R4, R4, 1 ;  /* 0x3f80000004047820 */ /* 0x000fe20000410000 */
[----:B------:R-:W-:-:S05]  /*5c10*/  CS2R R6, SRZ ;  /* 0x0000000000067805 */ /* 0x000fca000001ff00 */
[----:B------:R-:W0:Y:S02]  /*5c20*/  F2F.F64.F32 R4, R4 ;  /* 0x0000000400047310 */ /* 0x000e240000201800 */
[----:B0-----:R0:W-:Y:S01]  /*5c30*/  STG.E.128 desc[UR36][R2.64], R4 ;  /* 0x0000000402007986 */ /* 0x0011e2000c101d24 */
[----:B------:R-:W-:Y:S05]  /*5c40*/  BRA `(.L_x_4807) ;  /* 0x0000000000f07947 */ /* 0x000fea0003800000 */
.L_x_4826:
[----:B------:R-:W-:-:S09]  /*5c50*/  UISETP.NE.AND UP0, UPT, UR4, 0xf, UPT ;  /* 0x0000000f0400788c */ /* 0x000fd2000bf05270 */
[----:B------:R-:W-:Y:S05]  /*5c60*/  BRA.U !UP0, `(.L_x_4828) ;  /* 0x0000000108e07547 */ /* 0x000fea000b800000 */
[----:B------:R-:W-:-:S09]  /*5c70*/  UISETP.NE.AND UP0, UPT, UR4, 0x17, UPT ;  /* 0x000000170400788c */ /* 0x000fd2000bf05270 */
[----:B------:R-:W-:Y:S05]  /*5c80*/  BRA.U !UP0, `(.L_x_4829) ;  /* 0x00000001088c7547 */ /* 0x000fea000b800000 */
[----:B------:R-:W-:-:S09]  /*5c90*/  UISETP.NE.AND UP0, UPT, UR4, 0x18, UPT ;  /* 0x000000180400788c */ /* 0x000fd2000bf05270 */
[----:B------:R-:W-:Y:S05]  /*5ca0*/  BRA.U !UP0, `(.L_x_4830) ;  /* 0x0000000108447547 */ /* 0x000fea000b800000 */
.L_x_4806:
        /* <DEDUP_REMOVED lines=16> */
.L_x_4831:
[----:B------:R-:W-:Y:S05]  /*5db0*/  BRA `(.L_x_4807) ;  /* 0x0000000000947947 */ /* 0x000fea0003800000 */
.L_x_4830:
        /* <DEDUP_REMOVED lines=12> */
.L_x_4833:
[----:B------:R-:W-:Y:S05]  /*5e80*/  BSYNC.RECONVERGENT B0 ;  /* 0x0000000000007941 */ /* 0x000fea0003800200 */
.L_x_4832:
[----:B------:R-:W-:-:S05]  /*5e90*/  LOP3.LUT R5, R0, 0x80, R7, 0xf8, !PT ;  /* 0x0000008000057812 */ /* 0x000fca00078ef807 */
[----:B------:R0:W-:Y:S01]  /*5ea0*/  STG.E.U8 desc[UR36][R2.64], R5 ;  /* 0x0000000502007986 */ /* 0x0001e2000c101124 */
[----:B------:R-:W-:Y:S05]  /*5eb0*/  BRA `(.L_x_4807) ;  /* 0x0000000000547947 */ /* 0x000fea0003800000 */
.L_x_4829:
        /* <DEDUP_REMOVED lines=11> */
.L_x_4835:
[----:B------:R-:W-:Y:S02]  /*5f70*/  ISETP.GT.U32.AND P0, PT, R6, 0x7f800000, PT ;  /* 0x7f8000000600780c */ /* 0x000fe40003f04070 */
[----:B------:R-:W-:-:S04]  /*5f80*/  MOV R0, 0x7f ;  /* 0x0000007f00007802 */ /* 0x000fc80000000f00 */
[----:B------:R-:W-:-:S07]  /*5f90*/  SEL R0, R0, 0x7c, P0 ;  /* 0x0000007c00007807 */ /* 0x000fce0000000000 */
.L_x_4836:
[----:B------:R-:W-:Y:S05]  /*5fa0*/  BSYNC.RECONVERGENT B0 ;  /* 0x0000000000007941 */ /* 0x000fea0003800200 */
.L_x_4834:
[----:B------:R-:W-:-:S04]  /*5fb0*/  SHF.R.U32.HI R5, RZ, 0x18, R4 ;  /* 0x00000018ff057819 */ /* 0x000fc80000011604 */
[----:B------:R-:W-:-:S05]  /*5fc0*/  LOP3.LUT R5, R0, 0x80, R5, 0xf8, !PT ;  /* 0x0000008000057812 */ /* 0x000fca00078ef805 */
[----:B------:R0:W-:Y:S01]  /*5fd0*/  STG.E.U8 desc[UR36][R2.64], R5 ;  /* 0x0000000502007986 */ /* 0x0001e2000c101124 */
[----:B------:R-:W-:Y:S05]  /*5fe0*/  BRA `(.L_x_4807) ;  /* 0x0000000000087947 */ /* 0x000fea0003800000 */
.L_x_4828:
[----:B------:R-:W-:-:S05]  /*5ff0*/  F2FP.BF16.F32.PACK_AB R4, RZ, R4 ;  /* 0x00000004ff04723e */ /* 0x000fca00000010ff */
[----:B------:R0:W-:Y:S02]  /*6000*/  STG.E.U16 desc[UR36][R2.64], R4 ;  /* 0x0000000402007986 */ /* 0x0001e4000c101524 */
.L_x_4807:
[----:B------:R-:W-:-:S07]  /*6010*/  VIADD R17, R17, 0x80 ;  /* 0x0000008011117836 */ /* 0x000fce0000000000 */
.L_x_4772:
[----:B------:R-:W-:Y:S05]  /*6020*/  BSYNC.RECONVERGENT B7 ;  /* 0x0000000000077941 */ /* 0x000fea0003800200 */
.L_x_4771:
[----:B------:R-:W5:Y:S01]  /*6030*/  LDCU UR4, c[0x0][0x380] ;  /* 0x00007000ff0477ac */ /* 0x000f620008000800 */
[----:B------:R-:W-:Y:S01]  /*6040*/  BSSY.RECONVERGENT B7, `(.L_x_4837) ;  /* 0x00002f9000077945 */ /* 0x000fe20003800200 */
[----:B-----5:R-:W-:-:S13]  /*6050*/  ISETP.GE.AND P0, PT, R17, UR4, PT ;  /* 0x0000000411007c0c */ /* 0x020fda000bf06270 */
[----:B------:R-:W-:Y:S05]  /*6060*/  @P0 BRA `(.L_x_4838) ;  /* 0x0000002c00d80947 */ /* 0x000fea0003800000 */
[----:B------:R-:W5:Y:S01]  /*6070*/  LDCU UR4, c[0x0][0x388] ;  /* 0x00007100ff0477ac */ /* 0x000f620008000800 */
[----:B------:R-:W-:Y:S02]  /*6080*/  HFMA2 R16, -RZ, RZ, 0, 0 ;  /* 0x00000000ff107431 */ /* 0x000fe400000001ff */
[----:B0--34-:R-:W-:Y:S01]  /*6090*/  IMAD.MOV.U32 R0, RZ, RZ, RZ ;  /* 0x000000ffff007224 */ /* 0x019fe200078e00ff */
[----:B-----5:R-:W-:-:S09]  /*60a0*/  UISETP.NE.AND UP0, UPT, UR4, URZ, UPT ;  /* 0x000000ff0400728c */ /* 0x020fd2000bf05270 */
[----:B------:R-:W-:Y:S05]  /*60b0*/  BRA.U !UP0, `(.L_x_4839) ;  /* 0x0000001108a87547 */ /* 0x000fea000b800000 */
[----:B------:R-:W1:Y:S01]  /*60c0*/  LDCU.64 UR4, c[0x0][0x390] ;  /* 0x00007200ff0477ac */ /* 0x000e620008000a00 */
[----:B------:R-:W-:Y:S01]  /*60d0*/  IMAD.MOV.U32 R16, RZ, RZ, RZ ;  /* 0x000000ffff107224 */ /* 0x000fe200078e00ff */
[----:B------:R-:W0:Y:S01]  /*60e0*/  LDCU UR6, c[0x0][0x38c] ;  /* 0x00007180ff0677ac */ /* 0x000e220008000800 */
[----:B------:R-:W3:Y:S01]  /*60f0*/  LDCU.64 UR8, c[0x0][0x4b8] ;  /* 0x00009700ff0877ac */ /* 0x000ee20008000a00 */
[----:B------:R-:W-:Y:S01]  /*6100*/  UISETP.NE.AND UP0, UPT, UR40, URZ, UPT ;  /* 0x000000ff2800728c */ /* 0x000fe2000bf05270 */
[----:B-12---:R-:W-:-:S05]  /*6110*/  IMAD.HI.U32 R2, R17, UR4, R16 ;  /* 0x0000000411027c27 */ /* 0x006fca000f8e0010 */
[----:B------:R-:W-:-:S05]  /*6120*/  SHF.R.U32.HI R3, RZ, UR5, R2 ;  /* 0x00000005ff037c19 */ /* 0x000fca0008011602 */
[----:B------:R-:W-:-:S04]  /*6130*/  IMAD.MOV R0, RZ, RZ, -R3 ;  /* 0x000000ffff007224 */ /* 0x000fc800078e0a03 */
[----:B0-----:R-:W-:-:S04]  /*6140*/  IMAD R0, R0, UR6, R17 ;  /* 0x0000000600007c24 */ /* 0x001fc8000f8e0211 */
[C---:B---3--:R-:W-:Y:S02]  /*6150*/  IMAD R16, R0.reuse, UR8, RZ ;  /* 0x0000000800107c24 */ /* 0x048fe4000f8e02ff */
        /* <DEDUP_REMOVED lines=288> */
.L_x_4839:
[----:B------:R-:W1:Y:S01]  /*7360*/  LDCU.64 UR6, c[0x0][0x588] ;  /* 0x0000b100ff0677ac */ /* 0x000e620008000a00 */
[----:B------:R-:W-:Y:S01]  /*7370*/  BSSY.RECONVERGENT B6, `(.L_x_4840) ;  /* 0x00000dd000067945 */ /* 0x000fe20003800200 */
[----:B------:R-:W-:-:S04]  /*7380*/  UPRMT UR4, UR42, 0x9910, URZ ;  /* 0x000099102a047896 */ /* 0x000fc800080000ff */
[----:B------:R-:W-:Y:S01]  /*7390*/  UISETP.GT.AND UP0, UPT, UR4, 0x9, UPT ;  /* 0x000000090400788c */ /* 0x000fe2000bf04270 */
[----:B-12---:R-:W-:-:S04]  /*73a0*/  IADD3 R2, P0, PT, R0, UR6, RZ ;  /* 0x0000000600027c10 */ /* 0x006fc8000ff1e0ff */
        /* <DEDUP_REMOVED lines=13> */
.L_x_4844:
[----:B------:R-:W2:Y:S02]  /*7480*/  LDG.E.U8 R0, desc[UR36][R2.64] ;  /* 0x0000002402007981 */ /* 0x000ea4000c1e1100 */
[----:B--2---:R-:W-:Y:S01]  /*7490*/  I2FP.F32.U32 R0, R0 ;  /* 0x0000000000007245 */ /* 0x004fe20000201000 */
[----:B------:R-:W-:Y:S06]  /*74a0*/  BRA `(.L_x_4846) ;  /* 0x0000000c00247947 */ /* 0x000fec0003800000 */
.L_x_4843:
        /* <DEDUP_REMOVED lines=9> */
.L_x_4848:
[----:B------:R-:W2:Y:S02]  /*7540*/  LDG.E R0, desc[UR36][R2.64] ;  /* 0x0000002402007981 */ /* 0x000ea4000c1e1900 */
[----:B--2---:R-:W-:Y:S01]  /*7550*/  I2FP.F32.S32 R0, R0 ;  /* 0x0000000000007245 */ /* 0x004fe20000201400 */
[----:B------:R-:W-:Y:S06]  /*7560*/  BRA `(.L_x_4846) ;  /* 0x0000000800f47947 */ /* 0x000fec0003800000 */
.L_x_4847:
[----:B------:R-:W2:Y:S02]  /*7570*/  LDG.E.U16 R0, desc[UR36][R2.64] ;  /* 0x0000002402007981 */ /* 0x000ea4000c1e1500 */
[----:B--2---:R-:W2:Y:S01]  /*7580*/  I2F.S16 R0, R0 ;  /* 0x0000000000007306 */ /* 0x004ea20000101400 */
[----:B------:R-:W-:Y:S05]  /*7590*/  BRA `(.L_x_4846) ;  /* 0x0000000800e87947 */ /* 0x000fea0003800000 */
.L_x_4842:
        /* <DEDUP_REMOVED lines=8> */
.L_x_4850:
[----:B------:R-:W2:Y:S02]  /*7620*/  LDG.E.U16 R0, desc[UR36][R2.64] ;  /* 0x0000002402007981 */ /* 0x000ea4000c1e1500 */
[----:B--2---:R-:W-:Y:S01]  /*7630*/  HADD2.F32 R0, -RZ, R0.H0_H0 ;  /* 0x20000000ff007230 */ /* 0x004fe20000004100 */
[----:B------:R-:W-:Y:S06]  /*7640*/  BRA `(.L_x_4846) ;  /* 0x0000000800bc7947 */ /* 0x000fec0003800000 */
.L_x_4849:
        /* <DEDUP_REMOVED lines=8> */
.L_x_4852:
[----:B------:R-:W2:Y:S02]  /*76d0*/  LDG.E.U16 R0, desc[UR36][R2.64] ;  /* 0x0000002402007981 */ /* 0x000ea4000c1e1500 */
[----:B--2---:R-:W-:Y:S01]  /*76e0*/  HADD2.F32 R0, -RZ, R0.H0_H0 ;  /* 0x20000000ff007230 */ /* 0x004fe20000004100 */
[----:B------:R-:W-:Y:S06]  /*76f0*/  BRA `(.L_x_4846) ;  /* 0x0000000800907947 */ /* 0x000fec0003800000 */
.L_x_4851:
[----:B------:R-:W2:Y:S01]  /*7700*/  LDG.E.64 R2, desc[UR36][R2.64] ;  /* 0x0000002402027981 */ /* 0x000ea2000c1e1b00 */
[----:B------:R-:W-:Y:S01]  /*7710*/  UMOV UR4, 0xf0000000 ;  /* 0xf000000000047882 */ /* 0x000fe20000000000 */
[----:B------:R-:W-:Y:S01]  /*7720*/  UMOV UR5, 0x380fffff ;  /* 0x380fffff00057882 */ /* 0x000fe20000000000 */
[----:B--2---:R-:W0:Y:S01]  /*7730*/  F2F.F32.F64 R0, R2 ;  /* 0x0000000200007310 */ /* 0x004e220000301000 */
[----:B------:R-:W-:-:S14]  /*7740*/  DSETP.GEU.AND P0, PT, |R2|, UR4, PT ;  /* 0x0000000402007e2a */ /* 0x000fdc000bf0e200 */
[----:B0-----:R-:W-:Y:S01]  /*7750*/  @!P0 FMUL R0, R0, 1.175494350822287508e-38 ;  /* 0x0080000000008820 */ /* 0x001fe20000400000 */
[----:B------:R-:W-:Y:S06]  /*7760*/  BRA `(.L_x_4846) ;  /* 0x0000000800747947 */ /* 0x000fec0003800000 */
.L_x_4841:
        /* <DEDUP_REMOVED lines=12> */
.L_x_4855:
[----:B------:R-:W2:Y:S01]  /*7830*/  LDG.E.64 R2, desc[UR36][R2.64] ;  /* 0x0000002402027981 */ /* 0x000ea2000c1e1b00 */
[----:B------:R-:W-:Y:S01]  /*7840*/  UMOV UR4, 0xf0000000 ;  /* 0xf000000000047882 */ /* 0x000fe20000000000 */
[----:B------:R-:W-:Y:S01]  /*7850*/  UMOV UR5, 0x380fffff ;  /* 0x380fffff00057882 */ /* 0x000fe20000000000 */
[----:B--2---:R-:W0:Y:S01]  /*7860*/  F2F.F32.F64 R0, R2 ;  /* 0x0000000200007310 */ /* 0x004e220000301000 */
[----:B------:R-:W-:-:S14]  /*7870*/  DSETP.GEU.AND P0, PT, |R2|, UR4, PT ;  /* 0x0000000402007e2a */ /* 0x000fdc000bf0e200 */
[----:B0-----:R-:W-:Y:S01]  /*7880*/  @!P0 FMUL R0, R0, 1.175494350822287508e-38 ;  /* 0x0080000000008820 */ /* 0x001fe20000400000 */
[----:B------:R-:W-:Y:S06]  /*7890*/  BRA `(.L_x_4846) ;  /* 0x0000000800287947 */ /* 0x000fec0003800000 */
.L_x_4854:
        /* <DEDUP_REMOVED lines=25> */
.L_x_4857:
        /* <DEDUP_REMOVED lines=12> */
.L_x_4856:
[----:B------:R-:W2:Y:S02]  /*7af0*/  LDG.E.U16 R0, desc[UR36][R2.64] ;  /* 0x0000002402007981 */ /* 0x000ea4000c1e1500 */
[----:B--2---:R-:W-:Y:S01]  /*7b00*/  IMAD.U32 R0, R0, 0x10000, RZ ;  /* 0x0001000000007824 */ /* 0x004fe200078e00ff */
[----:B------:R-:W-:Y:S06]  /*7b10*/  BRA `(.L_x_4846) ;  /* 0x0000000400887947 */ /* 0x000fec0003800000 */
.L_x_4853:
        /* <DEDUP_REMOVED lines=11> */
.L_x_4860:
        /* <DEDUP_REMOVED lines=20> */
.L_x_4862:
[----:B------:R-:W-:Y:S05]  /*7d10*/  BSYNC.RECONVERGENT B0 ;  /* 0x0000000000007941 */ /* 0x000fea0003800200 */
.L_x_4861:
[----:B------:R-:W-:Y:S02]  /*7d20*/  SHF.L.U32 R0, R0, 0x14, RZ ;  /* 0x0000001400007819 */ /* 0x000fe400000006ff */
[----:B------:R-:W-:-:S04]  /*7d30*/  LEA R2, R2, 0x3b800000, 0x17 ;  /* 0x3b80000002027811 */ /* 0x000fc800078eb8ff */
[----:B------:R-:W-:Y:S01]  /*7d40*/  LOP3.LUT R0, R2, R0, R7, 0xfe, !PT ;  /* 0x0000000002007212 */ /* 0x000fe200078efe07 */
[----:B------:R-:W-:Y:S06]  /*7d50*/  BRA `(.L_x_4846) ;  /* 0x0000000000f87947 */ /* 0x000fec0003800000 */
.L_x_4859:
        /* <DEDUP_REMOVED lines=20> */
.L_x_4864:
[----:B------:R-:W-:Y:S05]  /*7ea0*/  BSYNC.RECONVERGENT B0 ;  /* 0x0000000000007941 */ /* 0x000fea0003800200 */
.L_x_4863:
[----:B------:R-:W-:Y:S01]  /*7eb0*/  IMAD.SHL.U32 R0, R0, 0x200000, RZ ;  /* 0x0020000000007824 */ /* 0x000fe200078e00ff */
[----:B------:R-:W-:-:S04]  /*7ec0*/  LEA R2, R2, 0x37800000, 0x17 ;  /* 0x3780000002027811 */ /* 0x000fc800078eb8ff */
[----:B------:R-:W-:Y:S01]  /*7ed0*/  LOP3.LUT R0, R2, R0, R7, 0xfe, !PT ;  /* 0x0000000002007212 */ /* 0x000fe200078efe07 */
[----:B------:R-:W-:Y:S06]  /*7ee0*/  BRA `(.L_x_4846) ;  /* 0x0000000000947947 */ /* 0x000fec0003800000 */
.L_x_4858:
        /* <DEDUP_REMOVED lines=14> */
.L_x_4845:
        /* <DEDUP_REMOVED lines=16> */
.L_x_4867:
[----:B------:R-:W-:Y:S01]  /*80d0*/  MOV R0, RZ ;  /* 0x000000ff00007202 */ /* 0x000fe20000000f00 */
[----:B------:R-:W-:Y:S06]  /*80e0*/  BRA `(.L_x_4846) ;  /* 0x0000000000147947 */ /* 0x000fec0003800000 */
.L_x_4866:
[----:B------:R-:W2:Y:S02]  /*80f0*/  LDG.E.64 R2, desc[UR36][R2.64] ;  /* 0x0000002402027981 */ /* 0x000ea4000c1e1b00 */
[----:B--2---:R0:W1:Y:S01]  /*8100*/  I2F.U64 R0, R2 ;  /* 0x0000000200007312 */ /* 0x0040620000301000 */
[----:B------:R-:W-:Y:S05]  /*8110*/  BRA `(.L_x_4846) ;  /* 0x0000000000087947 */ /* 0x000fea0003800000 */
.L_x_4865:
[----:B------:R-:W2:Y:S02]  /*8120*/  LDG.E R0, desc[UR36][R2.64] ;  /* 0x0000002402007981 */ /* 0x000ea4000c1e1900 */
[----:B--2---:R-:W-:-:S07]  /*8130*/  I2FP.F32.U32 R0, R0 ;  /* 0x0000000000007245 */ /* 0x004fce0000201000 */
.L_x_4846:
[----:B------:R-:W-:Y:S05]  /*8140*/  BSYNC.RECONVERGENT B6 ;  /* 0x0000000000067941 */ /* 0x000fea0003800200 */
.L_x_4840:
[----:B------:R-:W0:Y:S01]  /*8150*/  LDCU UR5, c[0x0][0x590] ;  /* 0x0000b200ff0577ac */ /* 0x000e220008000800 */
[----:B-12-45:R-:W-:Y:S01]  /*8160*/  FADD.FTZ R0, R0, 3 ;  /* 0x4040000000007421 */ /* 0x036fe20000010000 */
[----:B------:R-:W1:Y:S01]  /*8170*/  LDCU UR8, c[0x0][0x59c] ;  /* 0x0000b380ff0877ac */ /* 0x000e620008000800 */
[----:B------:R-:W3:Y:S01]  /*8180*/  LDCU.64 UR6, c[0x0][0x580] ;  /* 0x0000b000ff0677ac */ /* 0x000ee20008000a00 */
[----:B------:R-:W-:-:S04]  /*8190*/  UPRMT UR4, UR41, 0x9910, URZ ;  /* 0x0000991029047896 */ /* 0x000fc800080000ff */
[----:B------:R-:W-:Y:S01]  /*81a0*/  UISETP.GT.AND UP0, UPT, UR4, 0x9, UPT ;  /* 0x000000090400788c */ /* 0x000fe2000bf04270 */
[----:B0-----:R-:W-:-:S04]  /*81b0*/  FSETP.GEU.FTZ.AND P0, PT, R0, UR5, PT ;  /* 0x0000000500007c0b */ /* 0x001fc8000bf1e000 */
[----:B------:R-:W-:-:S04]  /*81c0*/  FSEL R0, R0, UR5, P0 ;  /* 0x0000000500007c08 */ /* 0x000fc80008000000 */
[----:B-1----:R-:W-:Y:S02]  /*81d0*/  FSETP.GT.FTZ.AND P0, PT, R0, UR8, PT ;  /* 0x0000000800007c0b */ /* 0x002fe4000bf14000 */
[----:B---3--:R-:W-:Y:S02]  /*81e0*/  IADD3 R2, P1, PT, R16, UR6, RZ ;  /* 0x0000000610027c10 */ /* 0x008fe4000ff3e0ff */
        /* <DEDUP_REMOVED lines=15> */
.L_x_4871:
[----:B------:R-:W0:Y:S02]  /*82e0*/  F2I.S64.TRUNC R4, R4 ;  /* 0x0000000400047311 */ /* 0x000e24000020d900 */
[----:B0-----:R-:W-:-:S05]  /*82f0*/  IMAD.MOV.U32 R7, RZ, RZ, R4 ;  /* 0x000000ffff077224 */ /* 0x001fca00078e0004 */
[----:B------:R0:W-:Y:S01]  /*8300*/  STG.E.U8 desc[UR36][R2.64], R7 ;  /* 0x0000000702007986 */ /* 0x0001e2000c101124 */
[----:B------:R-:W-:Y:S05]  /*8310*/  BRA `(.L_x_4873) ;  /* 0x0000000c00287947 */ /* 0x000fea0003800000 */
.L_x_4870:
        /* <DEDUP_REMOVED lines=9> */
.L_x_4875:
[----:B------:R-:W0:Y:S02]  /*83b0*/  F2I.FTZ.TRUNC.NTZ R5, R4 ;  /* 0x0000000400057305 */ /* 0x000e24000021f100 */
[----:B0-----:R0:W-:Y:S01]  /*83c0*/  STG.E desc[UR36][R2.64], R5 ;  /* 0x0000000502007986 */ /* 0x0011e2000c101924 */
[----:B------:R-:W-:Y:S05]  /*83d0*/  BRA `(.L_x_4873) ;  /* 0x0000000800f87947 */ /* 0x000fea0003800000 */
.L_x_4874:
[----:B------:R-:W0:Y:S02]  /*83e0*/  F2I.FTZ.TRUNC.NTZ R5, R4 ;  /* 0x0000000400057305 */ /* 0x000e24000021f100 */
[----:B0-----:R0:W-:Y:S01]  /*83f0*/  STG.E.U16 desc[UR36][R2.64], R5 ;  /* 0x0000000502007986 */ /* 0x0011e2000c101524 */
[----:B------:R-:W-:Y:S05]  /*8400*/  BRA `(.L_x_4873) ;  /* 0x0000000800ec7947 */ /* 0x000fea0003800000 */
.L_x_4869:
        /* <DEDUP_REMOVED lines=8> */
.L_x_4877:
[----:B------:R-:W-:-:S05]  /*8490*/  F2FP.F16.F32.PACK_AB R4, RZ, R4 ;  /* 0x00000004ff04723e */ /* 0x000fca00000000ff */
[----:B------:R0:W-:Y:S01]  /*84a0*/  STG.E.U16 desc[UR36][R2.64], R4 ;  /* 0x0000000402007986 */ /* 0x0001e2000c101524 */
[----:B------:R-:W-:Y:S05]  /*84b0*/  BRA `(.L_x_4873) ;  /* 0x0000000800c07947 */ /* 0x000fea0003800000 */
.L_x_4876:
        /* <DEDUP_REMOVED lines=9> */
.L_x_4879:
[----:B------:R-:W-:-:S04]  /*8550*/  F2FP.F16.F32.PACK_AB R5, RZ, R4 ;  /* 0x00000004ff05723e */ /* 0x000fc800000000ff */
[----:B------:R-:W-:-:S05]  /*8560*/  PRMT R5, R5, 0x5410, RZ ;  /* 0x0000541005057816 */ /* 0x000fca00000000ff */
[----:B------:R0:W-:Y:S01]  /*8570*/  STG.E desc[UR36][R2.64], R5 ;  /* 0x0000000502007986 */ /* 0x0001e2000c101924 */
[----:B------:R-:W-:Y:S05]  /*8580*/  BRA `(.L_x_4873) ;  /* 0x00000008008c7947 */ /* 0x000fea0003800000 */
.L_x_4878:
[----:B------:R-:W-:-:S06]  /*8590*/  FMUL.FTZ R4, R4, 1 ;  /* 0x3f80000004047820 */ /* 0x000fcc0000410000 */
[----:B------:R-:W0:Y:S02]  /*85a0*/  F2F.F64.F32 R4, R4 ;  /* 0x0000000400047310 */ /* 0x000e240000201800 */
[----:B0-----:R0:W-:Y:S01]  /*85b0*/  STG.E.64 desc[UR36][R2.64], R4 ;  /* 0x0000000402007986 */ /* 0x0011e2000c101b24 */
[----:B------:R-:W-:Y:S05]  /*85c0*/  BRA `(.L_x_4873) ;  /* 0x00000008007c7947 */ /* 0x000fea0003800000 */
.L_x_4868:
        /* <DEDUP_REMOVED lines=13> */
.L_x_4883:
        /* <DEDUP_REMOVED lines=16> */
.L_x_4886:
[----:B------:R-:W-:-:S04]  /*87a0*/  SHF.R.U32.HI R4, RZ, 0x18, R4 ;  /* 0x00000018ff047819 */ /* 0x000fc80000011604 */
[----:B------:R-:W-:-:S04]  /*87b0*/  LOP3.LUT R4, R5, 0x80, R4, 0xf8, !PT ;  /* 0x0000008005047812 */ /* 0x000fc800078ef804 */
[----:B------:R-:W-:-:S07]  /*87c0*/  PRMT R0, R4, 0x7610, R0 ;  /* 0x0000761004007816 */ /* 0x000fce0000000000 */
.L_x_4885:
[----:B------:R-:W-:Y:S05]  /*87d0*/  BSYNC.RECONVERGENT B0 ;  /* 0x0000000000007941 */ /* 0x000fea0003800200 */
.L_x_4884:
[----:B------:R0:W-:Y:S01]  /*87e0*/  STG.E.U8 desc[UR36][R2.64], R0 ;  /* 0x0000000002007986 */ /* 0x0001e2000c101124 */
[----:B------:R-:W-:Y:S05]  /*87f0*/  BRA `(.L_x_4873) ;  /* 0x0000000400f07947 */ /* 0x000fea0003800000 */
.L_x_4882:
        /* <DEDUP_REMOVED lines=16> */
.L_x_4889:
[----:B------:R-:W-:-:S04]  /*8900*/  SHF.R.U32.HI R4, RZ, 0x18, R4 ;  /* 0x00000018ff047819 */ /* 0x000fc80000011604 */
[----:B------:R-:W-:-:S04]  /*8910*/  LOP3.LUT R5, R5, 0x80, R4, 0xf8, !PT ;  /* 0x0000008005057812 */ /* 0x000fc800078ef804 */
[----:B------:R-:W-:-:S07]  /*8920*/  PRMT R0, R5, 0x7610, R0 ;  /* 0x0000761005007816 */ /* 0x000fce0000000000 */
.L_x_4888:
[----:B------:R-:W-:Y:S05]  /*8930*/  BSYNC.RECONVERGENT B0 ;  /* 0x0000000000007941 */ /* 0x000fea0003800200 */
.L_x_4887:
[----:B------:R0:W-:Y:S01]  /*8940*/  STG.E.U8 desc[UR36][R2.64], R0 ;  /* 0x0000000002007986 */ /* 0x0001e2000c101124 */
[----:B------:R-:W-:Y:S05]  /*8950*/  BRA `(.L_x_4873) ;  /* 0x0000000400987947 */ /* 0x000fea0003800000 */
.L_x_4881:
        /* <DEDUP_REMOVED lines=21> */
.L_x_4891:
[----:B------:R-:W0:Y:S02]  /*8ab0*/  F2I.U64.TRUNC R4, R4 ;  /* 0x0000000400047311 */ /* 0x000e24000020d800 */
[----:B0-----:R0:W-:Y:S01]  /*8ac0*/  STG.E.64 desc[UR36][R2.64], R4 ;  /* 0x0000000402007986 */ /* 0x0011e2000c101b24 */
[----:B------:R-:W-:Y:S05]  /*8ad0*/  BRA `(.L_x_4873) ;  /* 0x0000000400387947 */ /* 0x000fea0003800000 */
.L_x_4890:
[----:B------:R-:W0:Y:S02]  /*8ae0*/  F2I.FTZ.U32.TRUNC.NTZ R5, R4 ;  /* 0x0000000400057305 */ /* 0x000e24000021f000 */
[----:B0-----:R0:W-:Y:S01]  /*8af0*/  STG.E desc[UR36][R2.64], R5 ;  /* 0x0000000502007986 */ /* 0x0011e2000c101924 */
[----:B------:R-:W-:Y:S05]  /*8b00*/  BRA `(.L_x_4873) ;  /* 0x00000004002c7947 */ /* 0x000fea0003800000 */
.L_x_4880:
        /* <DEDUP_REMOVED lines=10> */
.L_x_4893:
[----:B------:R-:W-:Y:S01]  /*8bb0*/  FMUL.FTZ R4, R4, 1 ;  /* 0x3f80000004047820 */ /* 0x000fe20000410000 */
[----:B------:R-:W-:-:S05]  /*8bc0*/  CS2R R6, SRZ ;  /* 0x0000000000067805 */ /* 0x000fca000001ff00 */
[----:B------:R-:W0:Y:S02]  /*8bd0*/  F2F.F64.F32 R4, R4 ;  /* 0x0000000400047310 */ /* 0x000e240000201800 */
[----:B0-----:R4:W-:Y:S01]  /*8be0*/  STG.E.128 desc[UR36][R2.64], R4 ;  /* 0x0000000402007986 */ /* 0x0019e2000c101d24 */
[----:B------:R-:W-:Y:S05]  /*8bf0*/  BRA `(.L_x_4873) ;  /* 0x0000000000f07947 */ /* 0x000fea0003800000 */
.L_x_4892:
[----:B------:R-:W-:-:S09]  /*8c00*/  UISETP.NE.AND UP0, UPT, UR4, 0xf, UPT ;  /* 0x0000000f0400788c */ /* 0x000fd2000bf05270 */
[----:B------:R-:W-:Y:S05]  /*8c10*/  BRA.U !UP0, `(.L_x_4894) ;  /* 0x0000000108e07547 */ /* 0x000fea000b800000 */
[----:B------:R-:W-:-:S09]  /*8c20*/  UISETP.NE.AND UP0, UPT, UR4, 0x17, UPT ;  /* 0x000000170400788c */ /* 0x000fd2000bf05270 */
[----:B------:R-:W-:Y:S05]  /*8c30*/  BRA.U !UP0, `(.L_x_4895) ;  /* 0x00000001088c7547 */ /* 0x000fea000b800000 */
[----:B------:R-:W-:-:S09]  /*8c40*/  UISETP.NE.AND UP0, UPT, UR4, 0x18, UPT ;  /* 0x000000180400788c */ /* 0x000fd2000bf05270 */
[----:B------:R-:W-:Y:S05]  /*8c50*/  BRA.U !UP0, `(.L_x_4896) ;  /* 0x0000000108447547 */ /* 0x000fea000b800000 */
.L_x_4872:
        /* <DEDUP_REMOVED lines=16> */
.L_x_4897:
[----:B------:R-:W-:Y:S05]  /*8d60*/  BRA `(.L_x_4873) ;  /* 0x0000000000947947 */ /* 0x000fea0003800000 */
.L_x_4896:
        /* <DEDUP_REMOVED lines=12> */
.L_x_4899:
[----:B------:R-:W-:Y:S05]  /*8e30*/  BSYNC.RECONVERGENT B0 ;  /* 0x0000000000007941 */ /* 0x000fea0003800200 */
.L_x_4898:
[----:B------:R-:W-:-:S05]  /*8e40*/  LOP3.LUT R5, R0, 0x80, R7, 0xf8, !PT ;  /* 0x0000008000057812 */ /* 0x000fca00078ef807 */
[----:B------:R2:W-:Y:S01]  /*8e50*/  STG.E.U8 desc[UR36][R2.64], R5 ;  /* 0x0000000502007986 */ /* 0x0005e2000c101124 */
[----:B------:R-:W-:Y:S05]  /*8e60*/  BRA `(.L_x_4873) ;  /* 0x0000000000547947 */ /* 0x000fea0003800000 */
.L_x_4895:
        /* <DEDUP_REMOVED lines=11> */
.L_x_4901:
[----:B------:R-:W-:Y:S01]  /*8f20*/  IMAD.MOV.U32 R0, RZ, RZ, 0x7f ;  /* 0x0000007fff007424 */ /* 0x000fe200078e00ff */
[----:B------:R-:W-:-:S04]  /*8f30*/  ISETP.GT.U32.AND P0, PT, R6, 0x7f800000, PT ;  /* 0x7f8000000600780c */ /* 0x000fc80003f04070 */
[----:B------:R-:W-:-:S09]  /*8f40*/  SEL R0, R0, 0x7c, P0 ;  /* 0x0000007c00007807 */ /* 0x000fd20000000000 */
.L_x_4902:
[----:B------:R-:W-:Y:S05]  /*8f50*/  BSYNC.RECONVERGENT B0 ;  /* 0x0000000000007941 */ /* 0x000fea0003800200 */
.L_x_4900:
[----:B------:R-:W-:-:S04]  /*8f60*/  SHF.R.U32.HI R5, RZ, 0x18, R4 ;  /* 0x00000018ff057819 */ /* 0x000fc80000011604 */
[----:B------:R-:W-:-:S05]  /*8f70*/  LOP3.LUT R5, R0, 0x80, R5, 0xf8, !PT ;  /* 0x0000008000057812 */ /* 0x000fca00078ef805 */
[----:B------:R1:W-:Y:S01]  /*8f80*/  STG.E.U8 desc[UR36][R2.64], R5 ;  /* 0x0000000502007986 */ /* 0x0003e2000c101124 */
[----:B------:R-:W-:Y:S05]  /*8f90*/  BRA `(.L_x_4873) ;  /* 0x0000000000087947 */ /* 0x000fea0003800000 */
.L_x_4894:
[----:B------:R-:W-:-:S05]  /*8fa0*/  F2FP.BF16.F32.PACK_AB R4, RZ, R4 ;  /* 0x00000004ff04723e */ /* 0x000fca00000010ff */
[----:B------:R0:W-:Y:S02]  /*8fb0*/  STG.E.U16 desc[UR36][R2.64], R4 ;  /* 0x0000000402007986 */ /* 0x0001e4000c101524 */
.L_x_4873:
[----:B------:R-:W-:-:S07]  /*8fc0*/  IADD3 R17, PT, PT, R17, 0x80, RZ ;  /* 0x0000008011117810 */ /* 0x000fce0007ffe0ff */
.L_x_4838:
[----:B------:R-:W-:Y:S05]  /*8fd0*/  BSYNC.RECONVERGENT B7 ;  /* 0x0000000000077941 */ /* 0x000fea0003800200 */
.L_x_4837:
[----:B------:R-:W5:Y:S02]  /*8fe0*/  LDCU UR4, c[0x0][0x380] ;  /* 0x00007000ff0477ac */ /* 0x000f640008000800 */
[----:B-----5:R-:W-:-:S13]  /*8ff0*/  ISETP.GE.AND P0, PT, R17, UR4, PT ;  /* 0x0000000411007c0c */ /* 0x020fda000bf06270 */
[----:B------:R-:W-:Y:S05]  /*9000*/  @P0 EXIT ;  /* 0x000000000000094d */ /* 0x000fea0003800000 */
[----:B------:R-:W5:Y:S01]  /*9010*/  LDCU UR4, c[0x0][0x388] ;  /* 0x00007100ff0477ac */ /* 0x000f620008000800 */
[----:B0--34-:R-:W-:Y:S02]  /*9020*/  IMAD.MOV.U32 R0, RZ, RZ, RZ ;  /* 0x000000ffff007224 */ /* 0x019fe400078e00ff */
[----:B------:R-:W-:Y:S01]  /*9030*/  IMAD.MOV.U32 R16, RZ, RZ, RZ ;  /* 0x000000ffff107224 */ /* 0x000fe200078e00ff */
[----:B-----5:R-:W-:-:S09]  /*9040*/  UISETP.NE.AND UP0, UPT, UR4, URZ, UPT ;  /* 0x000000ff0400728c */ /* 0x020fd2000bf05270 */
[----:B------:R-:W-:Y:S05]  /*9050*/  BRA.U !UP0, `(.L_x_4903) ;  /* 0x0000001108a87547 */ /* 0x000fea000b800000 */
[----:B------:R-:W1:Y:S01]  /*9060*/  LDCU.64 UR4, c[0x0][0x390] ;  /* 0x00007200ff0477ac */ /* 0x000e620008000a00 */
[----:B------:R-:W-:Y:S01]  /*9070*/  MOV R16, RZ ;  /* 0x000000ff00107202 */ /* 0x000fe20000000f00 */
[----:B------:R-:W0:Y:S01]  /*9080*/  LDCU UR6, c[0x0][0x38c] ;  /* 0x00007180ff0677ac */ /* 0x000e220008000800 */
[----:B------:R-:W3:Y:S01]  /*9090*/  LDCU.64 UR8, c[0x0][0x4b8] ;  /* 0x00009700ff0877ac */ /* 0x000ee20008000a00 */
[----:B------:R-:W-:Y:S02]  /*90a0*/  UISETP.NE.AND UP0, UPT, UR40, URZ, UPT ;  /* 0x000000ff2800728c */ /* 0x000fe4000bf05270 */
        /* <DEDUP_REMOVED lines=293> */
.L_x_4903:
[----:B------:R-:W0:Y:S01]  /*a300*/  LDCU.128 UR8, c[0x0][0x580] ;  /* 0x0000b000ff0877ac */ /* 0x000e220008000c00 */
[----:B------:R-:W-:Y:S01]  /*a310*/  BSSY.RECONVERGENT B6, `(.L_x_4904) ;  /* 0x00000df000067945 */ /* 0x000fe20003800200 */
        /* <DEDUP_REMOVED lines=18> */
.L_x_4908:
[----:B------:R-:W2:Y:S02]  /*a440*/  LDG.E.U8 R0, desc[UR36][R2.64] ;  /* 0x0000002402007981 */ /* 0x000ea4000c1e1100 */
[----:B--2---:R-:W-:Y:S01]  /*a450*/  I2FP.F32.U32 R0, R0 ;  /* 0x0000000000007245 */ /* 0x004fe20000201000 */
[----:B------:R-:W-:Y:S06]  /*a460*/  BRA `(.L_x_4910) ;  /* 0x0000000c00247947 */ /* 0x000fec0003800000 */
.L_x_4907:
        /* <DEDUP_REMOVED lines=9> */
.L_x_4912:
[----:B------:R-:W2:Y:S02]  /*a500*/  LDG.E R0, desc[UR36][R2.64] ;  /* 0x0000002402007981 */ /* 0x000ea4000c1e1900 */
[----:B--2---:R-:W-:Y:S01]  /*a510*/  I2FP.F32.S32 R0, R0 ;  /* 0x0000000000007245 */ /* 0x004fe20000201400 */
[----:B------:R-:W-:Y:S06]  /*a520*/  BRA `(.L_x_4910) ;  /* 0x0000000800f47947 */ /* 0x000fec0003800000 */
.L_x_4911:
[----:B------:R-:W2:Y:S02]  /*a530*/  LDG.E.U16 R0, desc[UR36][R2.64] ;  /* 0x0000002402007981 */ /* 0x000ea4000c1e1500 */
[----:B--2---:R-:W0:Y:S01]  /*a540*/  I2F.S16 R0, R0 ;  /* 0x0000000000007306 */ /* 0x004e220000101400 */
[----:B------:R-:W-:Y:S05]  /*a550*/  BRA `(.L_x_4910) ;  /* 0x0000000800e87947 */ /* 0x000fea0003800000 */
.L_x_4906:
        /* <DEDUP_REMOVED lines=8> */
.L_x_4914:
[----:B------:R-:W2:Y:S02]  /*a5e0*/  LDG.E.U16 R0, desc[UR36][R2.64] ;  /* 0x0000002402007981 */ /* 0x000ea4000c1e1500 */
[----:B--2---:R-:W-:Y:S01]  /*a5f0*/  HADD2.F32 R0, -RZ, R0.H0_H0 ;  /* 0x20000000ff007230 */ /* 0x004fe20000004100 */
[----:B------:R-:W-:Y:S06]  /*a600*/  BRA `(.L_x_4910) ;  /* 0x0000000800bc7947 */ /* 0x000fec0003800000 */
.L_x_4913:
        /* <DEDUP_REMOVED lines=8> */
.L_x_4916:
[----:B------:R-:W2:Y:S02]  /*a690*/  LDG.E.U16 R0, desc[UR36][R2.64] ;  /* 0x0000002402007981 */ /* 0x000ea4000c1e1500 */
[----:B--2---:R-:W-:Y:S01]  /*a6a0*/  HADD2.F32 R0, -RZ, R0.H0_H0 ;  /* 0x20000000ff007230 */ /* 0x004fe20000004100 */
[----:B------:R-:W-:Y:S06]  /*a6b0*/  BRA `(.L_x_4910) ;  /* 0x0000000800907947 */ /* 0x000fec0003800000 */
.L_x_4915:
[----:B------:R-:W2:Y:S01]  /*a6c0*/  LDG.E.64 R2, desc[UR36][R2.64] ;  /* 0x0000002402027981 */ /* 0x000ea2000c1e1b00 */
[----:B------:R-:W-:Y:S01]  /*a6d0*/  UMOV UR4, 0xf0000000 ;  /* 0xf000000000047882 */ /* 0x000fe20000000000 */
[----:B------:R-:W-:Y:S01]  /*a6e0*/  UMOV UR5, 0x380fffff ;  /* 0x380fffff00057882 */ /* 0x000fe20000000000 */
[----:B--2---:R-:W0:Y:S01]  /*a6f0*/  F2F.F32.F64 R0, R2 ;  /* 0x0000000200007310 */ /* 0x004e220000301000 */
[----:B------:R-:W-:-:S14]  /*a700*/  DSETP.GEU.AND P0, PT, |R2|, UR4, PT ;  /* 0x0000000402007e2a */ /* 0x000fdc000bf0e200 */
[----:B0-----:R-:W-:Y:S01]  /*a710*/  @!P0 FMUL R0, R0, 1.175494350822287508e-38 ;  /* 0x0080000000008820 */ /* 0x001fe20000400000 */
[----:B------:R-:W-:Y:S06]  /*a720*/  BRA `(.L_x_4910) ;  /* 0x0000000800747947 */ /* 0x000fec0003800000 */
.L_x_4905:
        /* <DEDUP_REMOVED lines=12> */
.L_x_4919:
[----:B------:R-:W2:Y:S01]  /*a7f0*/  LDG.E.64 R2, desc[UR36][R2.64] ;  /* 0x0000002402027981 */ /* 0x000ea2000c1e1b00 */
[----:B------:R-:W-:Y:S01]  /*a800*/  UMOV UR4, 0xf0000000 ;  /* 0xf000000000047882 */ /* 0x000fe20000000000 */
[----:B------:R-:W-:Y:S01]  /*a810*/  UMOV UR5, 0x380fffff ;  /* 0x380fffff00057882 */ /* 0x000fe20000000000 */
[----:B--2---:R-:W0:Y:S01]  /*a820*/  F2F.F32.F64 R0, R2 ;  /* 0x0000000200007310 */ /* 0x004e220000301000 */
[----:B------:R-:W-:-:S14]  /*a830*/  DSETP.GEU.AND P0, PT, |R2|, UR4, PT ;  /* 0x0000000402007e2a */ /* 0x000fdc000bf0e200 */
[----:B0-----:R-:W-:Y:S01]  /*a840*/  @!P0 FMUL R0, R0, 1.175494350822287508e-38 ;  /* 0x0080000000008820 */ /* 0x001fe20000400000 */
[----:B------:R-:W-:Y:S06]  /*a850*/  BRA `(.L_x_4910) ;  /* 0x0000000800287947 */ /* 0x000fec0003800000 */
.L_x_4918:
        /* <DEDUP_REMOVED lines=23> */
[----:B------:R-:W-:Y:S01]  /*a9d0*/  LOP3.LUT R0, R5, 0x80000000, R0, 0xf8, !PT ;  /* 0x8000000005007812 */ /* 0x000fe200078ef800 */
[----:B------:R-:W-:Y:S06]  /*a9e0*/  BRA `(.L_x_4910) ;  /* 0x0000000400c47947 */ /* 0x000fec0003800000 */
.L_x_4921:
        /* <DEDUP_REMOVED lines=12> */
.L_x_4920:
[----:B------:R-:W2:Y:S02]  /*aab0*/  LDG.E.U16 R0, desc[UR36][R2.64] ;  /* 0x0000002402007981 */ /* 0x000ea4000c1e1500 */
[----:B--2---:R-:W-:Y:S01]  /*aac0*/  SHF.L.U32 R0, R0, 0x10, RZ ;  /* 0x0000001000007819 */ /* 0x004fe200000006ff */
[----:B------:R-:W-:Y:S06]  /*aad0*/  BRA `(.L_x_4910) ;  /* 0x0000000400887947 */ /* 0x000fec0003800000 */
.L_x_4917:
        /* <DEDUP_REMOVED lines=11> */
.L_x_4924:
        /* <DEDUP_REMOVED lines=20> */
.L_x_4926:
[----:B------:R-:W-:Y:S05]  /*acd0*/  BSYNC.RECONVERGENT B0 ;  /* 0x0000000000007941 */ /* 0x000fea0003800200 */
.L_x_4925:
[----:B------:R-:W-:Y:S01]  /*ace0*/  IMAD.SHL.U32 R0, R0, 0x100000, RZ ;  /* 0x0010000000007824 */ /* 0x000fe200078e00ff */
[----:B------:R-:W-:-:S04]  /*acf0*/  LEA R2, R2, 0x3b800000, 0x17 ;  /* 0x3b80000002027811 */ /* 0x000fc800078eb8ff */
[----:B------:R-:W-:Y:S01]  /*ad00*/  LOP3.LUT R0, R2, R0, R7, 0xfe, !PT ;  /* 0x0000000002007212 */ /* 0x000fe200078efe07 */
[----:B------:R-:W-:Y:S06]  /*ad10*/  BRA `(.L_x_4910) ;  /* 0x0000000000f87947 */ /* 0x000fec0003800000 */
.L_x_4923:
        /* <DEDUP_REMOVED lines=20> */
.L_x_4928:
[----:B------:R-:W-:Y:S05]  /*ae60*/  BSYNC.RECONVERGENT B0 ;  /* 0x0000000000007941 */ /* 0x000fea0003800200 */
.L_x_4927:
[----:B------:R-:W-:Y:S02]  /*ae70*/  SHF.L.U32 R0, R0, 0x15, RZ ;  /* 0x0000001500007819 */ /* 0x000fe400000006ff */
[----:B------:R-:W-:-:S04]  /*ae80*/  LEA R2, R2, 0x37800000, 0x17 ;  /* 0x3780000002027811 */ /* 0x000fc800078eb8ff */
[----:B------:R-:W-:Y:S01]  /*ae90*/  LOP3.LUT R0, R2, R0, R7, 0xfe, !PT ;  /* 0x0000000002007212 */ /* 0x000fe200078efe07 */
[----:B------:R-:W-:Y:S06]  /*aea0*/  BRA `(.L_x_4910) ;  /* 0x0000000000947947 */ /* 0x000fec0003800000 */
.L_x_4922:
        /* <DEDUP_REMOVED lines=14> */
.L_x_4909:
        /* <DEDUP_REMOVED lines=16> */
.L_x_4931:
[----:B------:R-:W-:Y:S01]  /*b090*/  IMAD.MOV.U32 R0, RZ, RZ, RZ ;  /* 0x000000ffff007224 */ /* 0x000fe200078e00ff */
[----:B------:R-:W-:Y:S06]  /*b0a0*/  BRA `(.L_x_4910) ;  /* 0x0000000000147947 */ /* 0x000fec0003800000 */
.L_x_4930:
[----:B------:R-:W2:Y:S02]  /*b0b0*/  LDG.E.64 R2, desc[UR36][R2.64] ;  /* 0x0000002402027981 */ /* 0x000ea4000c1e1b00 */
[----:B--2---:R0:W1:Y:S01]  /*b0c0*/  I2F.U64 R0, R2 ;  /* 0x0000000200007312 */ /* 0x0040620000301000 */
[----:B------:R-:W-:Y:S05]  /*b0d0*/  BRA `(.L_x_4910) ;  /* 0x0000000000087947 */ /* 0x000fea0003800000 */
.L_x_4929:
[----:B------:R-:W2:Y:S02]  /*b0e0*/  LDG.E R0, desc[UR36][R2.64] ;  /* 0x0000002402007981 */ /* 0x000ea4000c1e1900 */
[----:B--2---:R-:W-:-:S07]  /*b0f0*/  I2FP.F32.U32 R0, R0 ;  /* 0x0000000000007245 */ /* 0x004fce0000201000 */
.L_x_4910:
[----:B------:R-:W-:Y:S05]  /*b100*/  BSYNC.RECONVERGENT B6 ;  /* 0x0000000000067941 */ /* 0x000fea0003800200 */
.L_x_4904:
[----:B------:R-:W2:Y:S01]  /*b110*/  LDCU UR5, c[0x0][0x590] ;  /* 0x0000b200ff0577ac */ /* 0x000ea20008000800 */
[----:B01---5:R-:W-:Y:S01]  /*b120*/  FADD.FTZ R0, R0, 3 ;  /* 0x4040000000007421 */ /* 0x023fe20000010000 */
[----:B------:R-:W0:Y:S01]  /*b130*/  LDCU UR6, c[0x0][0x59c] ;  /* 0x0000b380ff0677ac */ /* 0x000e220008000800 */
[----:B------:R-:W-:-:S04]  /*b140*/  UPRMT UR4, UR41, 0x9910, URZ ;  /* 0x0000991029047896 */ /* 0x000fc800080000ff */
[----:B------:R-:W-:Y:S01]  /*b150*/  UISETP.GT.AND UP0, UPT, UR4, 0x9, UPT ;  /* 0x000000090400788c */ /* 0x000fe2000bf04270 */
[----:B--2---:R-:W-:-:S04]  /*b160*/  FSETP.GEU.FTZ.AND P0, PT, R0, UR5, PT ;  /* 0x0000000500007c0b */ /* 0x004fc8000bf1e000 */
[----:B------:R-:W-:-:S04]  /*b170*/  FSEL R0, R0, UR5, P0 ;  /* 0x0000000500007c08 */ /* 0x000fc80008000000 */
[----:B0-----:R-:W-:-:S04]  /*b180*/  FSETP.GT.FTZ.AND P0, PT, R0, UR6, PT ;  /* 0x0000000600007c0b */ /* 0x001fc8000bf14000 */
[----:B---34-:R-:W-:-:S05]  /*b190*/  FSEL R2, R0, UR6, !P0 ;  /* 0x0000000600027c08 */ /* 0x018fca000c000000 */
        /* <DEDUP_REMOVED lines=13> */
.L_x_4935:
[----:B------:R-:W0:Y:S02]  /*b270*/  F2I.S64.TRUNC R2, R2 ;  /* 0x0000000200027311 */ /* 0x000e24000020d900 */
[----:B0-----:R-:W-:-:S05]  /*b280*/  MOV R5, R2 ;  /* 0x0000000200057202 */ /* 0x001fca0000000f00 */
[----:B------:R-:W-:Y:S01]  /*b290*/  STG.E.U8 desc[UR36][R16.64], R5 ;  /* 0x0000000510007986 */ /* 0x000fe2000c101124 */
[----:B------:R-:W-:Y:S05]  /*b2a0*/  EXIT ;  /* 0x000000000000794d */ /* 0x000fea0003800000 */
.L_x_4934:
        /* <DEDUP_REMOVED lines=9> */
.L_x_4938:
[----:B------:R-:W0:Y:S02]  /*b340*/  F2I.FTZ.TRUNC.NTZ R3, R2 ;  /* 0x0000000200037305 */ /* 0x000e24000021f100 */
[----:B0-----:R-:W-:Y:S01]  /*b350*/  STG.E desc[UR36][R16.64], R3 ;  /* 0x0000000310007986 */ /* 0x001fe2000c101924 */
[----:B------:R-:W-:Y:S05]  /*b360*/  EXIT ;  /* 0x000000000000794d */ /* 0x000fea0003800000 */
.L_x_4937:
[----:B------:R-:W0:Y:S02]  /*b370*/  F2I.FTZ.TRUNC.NTZ R3, R2 ;  /* 0x0000000200037305 */ /* 0x000e24000021f100 */
[----:B0-----:R-:W-:Y:S01]  /*b380*/  STG.E.U16 desc[UR36][R16.64], R3 ;  /* 0x0000000310007986 */ /* 0x001fe2000c101524 */
[----:B------:R-:W-:Y:S05]  /*b390*/  EXIT ;  /* 0x000000000000794d */ /* 0x000fea0003800000 */
.L_x_4933:
        /* <DEDUP_REMOVED lines=8> */
.L_x_4940:
[----:B------:R-:W-:-:S05]  /*b420*/  F2FP.F16.F32.PACK_AB R2, RZ, R2 ;  /* 0x00000002ff02723e */ /* 0x000fca00000000ff */
[----:B------:R-:W-:Y:S01]  /*b430*/  STG.E.U16 desc[UR36][R16.64], R2 ;  /* 0x0000000210007986 */ /* 0x000fe2000c101524 */
[----:B------:R-:W-:Y:S05]  /*b440*/  EXIT ;  /* 0x000000000000794d */ /* 0x000fea0003800000 */
.L_x_4939:
        /* <DEDUP_REMOVED lines=9> */
.L_x_4942:
[----:B------:R-:W-:-:S04]  /*b4e0*/  F2FP.F16.F32.PACK_AB R3, RZ, R2 ;  /* 0x00000002ff03723e */ /* 0x000fc800000000ff */
[----:B------:R-:W-:-:S05]  /*b4f0*/  PRMT R3, R3, 0x5410, RZ ;  /* 0x0000541003037816 */ /* 0x000fca00000000ff */
[----:B------:R-:W-:Y:S01]  /*b500*/  STG.E desc[UR36][R16.64], R3 ;  /* 0x0000000310007986 */ /* 0x000fe2000c101924 */
[----:B------:R-:W-:Y:S05]  /*b510*/  EXIT ;  /* 0x000000000000794d */ /* 0x000fea0003800000 */
.L_x_4941:
[----:B------:R-:W-:-:S06]  /*b520*/  FMUL.FTZ R2, R2, 1 ;  /* 0x3f80000002027820 */ /* 0x000fcc0000410000 */
[----:B------:R-:W0:Y:S02]  /*b530*/  F2F.F64.F32 R2, R2 ;  /* 0x0000000200027310 */ /* 0x000e240000201800 */
[----:B0-----:R-:W-:Y:S01]  /*b540*/  STG.E.64 desc[UR36][R16.64], R2 ;  /* 0x0000000210007986 */ /* 0x001fe2000c101b24 */
[----:B------:R-:W-:Y:S05]  /*b550*/  EXIT ;  /* 0x000000000000794d */ /* 0x000fea0003800000 */
.L_x_4932:
        /* <DEDUP_REMOVED lines=13> */
.L_x_4946:
        /* <DEDUP_REMOVED lines=16> */
.L_x_4949:
[----:B------:R-:W-:-:S04]  /*b730*/  SHF.R.U32.HI R2, RZ, 0x18, R2 ;  /* 0x00000018ff027819 */ /* 0x000fc80000011602 */
[----:B------:R-:W-:-:S04]  /*b740*/  LOP3.LUT R2, R3, 0x80, R2, 0xf8, !PT ;  /* 0x0000008003027812 */ /* 0x000fc800078ef802 */
[----:B------:R-:W-:-:S07]  /*b750*/  PRMT R8, R2, 0x7610, R8 ;  /* 0x0000761002087816 */ /* 0x000fce0000000008 */
.L_x_4948:
[----:B------:R-:W-:Y:S05]  /*b760*/  BSYNC.RECONVERGENT B0 ;  /* 0x0000000000007941 */ /* 0x000fea0003800200 */
.L_x_4947:
[----:B------:R-:W-:Y:S01]  /*b770*/  STG.E.U8 desc[UR36][R16.64], R8 ;  /* 0x0000000810007986 */ /* 0x000fe2000c101124 */
[----:B------:R-:W-:Y:S05]  /*b780*/  EXIT ;  /* 0x000000000000794d */ /* 0x000fea0003800000 */
.L_x_4945:
        /* <DEDUP_REMOVED lines=16> */
.L_x_4952:
[----:B------:R-:W-:-:S04]  /*b890*/  SHF.R.U32.HI R2, RZ, 0x18, R2 ;  /* 0x00000018ff027819 */ /* 0x000fc80000011602 */
[----:B------:R-:W-:-:S04]  /*b8a0*/  LOP3.LUT R3, R3, 0x80, R2, 0xf8, !PT ;  /* 0x0000008003037812 */ /* 0x000fc800078ef802 */
[----:B------:R-:W-:-:S07]  /*b8b0*/  PRMT R8, R3, 0x7610, R8 ;  /* 0x0000761003087816 */ /* 0x000fce0000000008 */
.L_x_4951:
[----:B------:R-:W-:Y:S05]  /*b8c0*/  BSYNC.RECONVERGENT B0 ;  /* 0x0000000000007941 */ /* 0x000fea0003800200 */
.L_x_4950:
[----:B------:R-:W-:Y:S01]  /*b8d0*/  STG.E.U8 desc[UR36][R16.64], R8 ;  /* 0x0000000810007986 */ /* 0x000fe2000c101124 */
[----:B------:R-:W-:Y:S05]  /*b8e0*/  EXIT ;  /* 0x000000000000794d */ /* 0x000fea0003800000 */
.L_x_4944:
        /* <DEDUP_REMOVED lines=21> */
.L_x_4954:
[----:B------:R-:W0:Y:S02]  /*ba40*/  F2I.U64.TRUNC R2, R2 ;  /* 0x0000000200027311 */ /* 0x000e24000020d800 */
[----:B0-----:R-:W-:Y:S01]  /*ba50*/  STG.E.64 desc[UR36][R16.64], R2 ;  /* 0x0000000210007986 */ /* 0x001fe2000c101b24 */
[----:B------:R-:W-:Y:S05]  /*ba60*/  EXIT ;  /* 0x000000000000794d */ /* 0x000fea0003800000 */
.L_x_4953:
[----:B------:R-:W0:Y:S02]  /*ba70*/  F2I.FTZ.U32.TRUNC.NTZ R3, R2 ;  /* 0x0000000200037305 */ /* 0x000e24000021f000 */
[----:B0-----:R-:W-:Y:S01]  /*ba80*/  STG.E desc[UR36][R16.64], R3 ;  /* 0x0000000310007986 */ /* 0x001fe2000c101924 */
[----:B------:R-:W-:Y:S05]  /*ba90*/  EXIT ;  /* 0x000000000000794d */ /* 0x000fea0003800000 */
.L_x_4943:
        /* <DEDUP_REMOVED lines=10> */
.L_x_4956:
[----:B------:R-:W-:Y:S01]  /*bb40*/  FMUL.FTZ R4, R2, 1 ;  /* 0x3f80000002047820 */ /* 0x000fe20000410000 */
[----:B------:R-:W-:-:S05]  /*bb50*/  CS2R R6, SRZ ;  /* 0x0000000000067805 */ /* 0x000fca000001ff00 */
[----:B------:R-:W0:Y:S02]  /*bb60*/  F2F.F64.F32 R4, R4 ;  /* 0x0000000400047310 */ /* 0x000e240000201800 */
[----:B0-----:R-:W-:Y:S01]  /*bb70*/  STG.E.128 desc[UR36][R16.64], R4 ;  /* 0x0000000410007986 */ /* 0x001fe2000c101d24 */
[----:B------:R-:W-:Y:S05]  /*bb80*/  EXIT ;  /* 0x000000000000794d */ /* 0x000fea0003800000 */
.L_x_4955:
[----:B------:R-:W-:-:S09]  /*bb90*/  UISETP.NE.AND UP0, UPT, UR4, 0xf, UPT ;  /* 0x0000000f0400788c */ /* 0x000fd2000bf05270 */
[----:B------:R-:W-:Y:S05]  /*bba0*/  BRA.U !UP0, `(.L_x_4957) ;  /* 0x0000000108e07547 */ /* 0x000fea000b800000 */
[----:B------:R-:W-:-:S09]  /*bbb0*/  UISETP.NE.AND UP0, UPT, UR4, 0x17, UPT ;  /* 0x000000170400788c */ /* 0x000fd2000bf05270 */
[----:B------:R-:W-:Y:S05]  /*bbc0*/  BRA.U !UP0, `(.L_x_4958) ;  /* 0x00000001088c7547 */ /* 0x000fea000b800000 */
[----:B------:R-:W-:-:S09]  /*bbd0*/  UISETP.NE.AND UP0, UPT, UR4, 0x18, UPT ;  /* 0x000000180400788c */ /* 0x000fd2000bf05270 */
[----:B------:R-:W-:Y:S05]  /*bbe0*/  BRA.U !UP0, `(.L_x_4959) ;  /* 0x0000000108447547 */ /* 0x000fea000b800000 */
.L_x_4936:
        /* <DEDUP_REMOVED lines=16> */
.L_x_4960:
[----:B------:R-:W-:Y:S05]  /*bcf0*/  EXIT ;  /* 0x000000000000794d */ /* 0x000fea0003800000 */
.L_x_4959:
        /* <DEDUP_REMOVED lines=12> */
.L_x_4962:
[----:B------:R-:W-:Y:S05]  /*bdc0*/  BSYNC.RECONVERGENT B0 ;  /* 0x0000000000007941 */ /* 0x000fea0003800200 */
.L_x_4961:
[----:B------:R-:W-:-:S05]  /*bdd0*/  LOP3.LUT R3, R0, 0x80, R5, 0xf8, !PT ;  /* 0x0000008000037812 */ /* 0x000fca00078ef805 */
[----:B------:R-:W-:Y:S01]  /*bde0*/  STG.E.U8 desc[UR36][R16.64], R3 ;  /* 0x0000000310007986 */ /* 0x000fe2000c101124 */
[----:B------:R-:W-:Y:S05]  /*bdf0*/  EXIT ;  /* 0x000000000000794d */ /* 0x000fea0003800000 */
.L_x_4958:
        /* <DEDUP_REMOVED lines=11> */
.L_x_4964:
[----:B------:R-:W-:Y:S01]  /*beb0*/  HFMA2 R0, -RZ, RZ, 0, 7.569789886474609375e-06 ;  /* 0x0000007fff007431 */ /* 0x000fe200000001ff */
[----:B------:R-:W-:-:S04]  /*bec0*/  ISETP.GT.U32.AND P0, PT, R4, 0x7f800000, PT ;  /* 0x7f8000000400780c */ /* 0x000fc80003f04070 */
[----:B------:R-:W-:-:S09]  /*bed0*/  SEL R0, R0, 0x7c, P0 ;  /* 0x0000007c00007807 */ /* 0x000fd20000000000 */
.L_x_4965:
[----:B------:R-:W-:Y:S05]  /*bee0*/  BSYNC.RECONVERGENT B0 ;  /* 0x0000000000007941 */ /* 0x000fea0003800200 */
.L_x_4963:
[----:B------:R-:W-:-:S04]  /*bef0*/  SHF.R.U32.HI R3, RZ, 0x18, R2 ;  /* 0x00000018ff037819 */ /* 0x000fc80000011602 */
[----:B------:R-:W-:-:S05]  /*bf00*/  LOP3.LUT R3, R0, 0x80, R3, 0xf8, !PT ;  /* 0x0000008000037812 */ /* 0x000fca00078ef803 */
[----:B------:R-:W-:Y:S01]  /*bf10*/  STG.E.U8 desc[UR36][R16.64], R3 ;  /* 0x0000000310007986 */ /* 0x000fe2000c101124 */
[----:B------:R-:W-:Y:S05]  /*bf20*/  EXIT ;  /* 0x000000000000794d */ /* 0x000fea0003800000 */
.L_x_4957:
[----:B------:R-:W-:-:S05]  /*bf30*/  F2FP.BF16.F32.PACK_AB R2, RZ, R2 ;  /* 0x00000002ff02723e */ /* 0x000fca00000010ff */
[----:B------:R-:W-:Y:S01]  /*bf40*/  STG.E.U16 desc[UR36][R16.64], R2 ;  /* 0x0000000210007986 */ /* 0x000fe2000c101524 */
[----:B------:R-:W-:Y:S05]  /*bf50*/  EXIT ;  /* 0x000000000000794d */ /* 0x000fea0003800000 */
.L_x_4966:
        /* <DEDUP_REMOVED lines=10> */
.L_x_5943:


//--------------------- .text._ZN2at6native27unrolled_elementwise_kernelIZZZNS0_68_GLOBAL__N__08176361_30_ActivationHardsigmoidKernel_cu_1520ed90_310218hardsigmoid_kernelERNS_18TensorIteratorBaseEENKUlvE_clEvENKUlvE0_clEvEUlfE_St5arrayIPcLm2EELi4E23TrivialOffsetCalculatorILi1EjESC_NS0_6memory12LoadWithCastILi1EEENSD_13StoreWithCastILi1EEEEEviT_T0_T2_T3_T4_T5_ --------------------------
	.section	.text._ZN2at6native27unrolled_elementwise_kernelIZZZNS0_68_GLOBAL__N__08176361_30_ActivationHardsigmoidKernel_cu_1520ed90_310218hardsigmoid_kernelERNS_18TensorIteratorBaseEENKUlvE_clEvENKUlvE0_clEvEUlfE_St5arrayIPcLm2EELi4E23TrivialOffsetCalculatorILi1EjESC_NS0_6memory12LoadWithCastILi1EEENSD_13StoreWithCastILi1EEEEEviT_T0_T2_T3_T4_T5_,"ax",@progbits
	.align	128
        .global         _ZN2at6native27unrolled_elementwise_kernelIZZZNS0_68_GLOBAL__N__08176361_30_ActivationHardsigmoidKernel_cu_1520ed90_310218hardsigmoid_kernelERNS_18TensorIteratorBaseEENKUlvE_clEvENKUlvE0_clEvEUlfE_St5arrayIPcLm2EELi4E23TrivialOffsetCalculatorILi1EjESC_NS0_6memory12LoadWithCastILi1EEENSD_13StoreWithCastILi1EEEEEviT_T0_T2_T3_T4_T5_
        .type           _ZN2at6native27unrolled_elementwise_kernelIZZZNS0_68_GLOBAL__N__08176361_30_ActivationHardsigmoidKernel_cu_1520ed90_310218hardsigmoid_kernelERNS_18TensorIteratorBaseEENKUlvE_clEvENKUlvE0_clEvEUlfE_St5arrayIPcLm2EELi4E23TrivialOffsetCalculatorILi1EjESC_NS0_6memory12LoadWithCastILi1EEENSD_13StoreWithCastILi1EEEEEviT_T0_T2_T3_T4_T5_,@function
        .size           _ZN2at6native27unrolled_elementwise_kernelIZZZNS0_68_GLOBAL__N__08176361_30_ActivationHardsigmoidKernel_cu_1520ed90_310218hardsigmoid_kernelERNS_18TensorIteratorBaseEENKUlvE_clEvENKUlvE0_clEvEUlfE_St5arrayIPcLm2EELi4E23TrivialOffsetCalculatorILi1EjESC_NS0_6memory12LoadWithCastILi1EEENSD_13StoreWithCastILi1EEEEEviT_T0_T2_T3_T4_T5_,(.L_x_5944 - _ZN2at6native27unrolled_elementwise_kernelIZZZNS0_68_GLOBAL__N__08176361_30_ActivationHardsigmoidKernel_cu_1520ed90_310218hardsigmoid_kernelERNS_18TensorIteratorBaseEENKUlvE_clEvENKUlvE0_clEvEUlfE_St5arrayIPcLm2EELi4E23TrivialOffsetCalculatorILi1EjESC_NS0_6memory12LoadWithCastILi1EEENSD_13StoreWithCastILi1EEEEEviT_T0_T2_T3_T4_T5_)
        .other          _ZN2at6native27unrolled_elementwise_kernelIZZZNS0_68_GLOBAL__N__08176361_30_ActivationHardsigmoidKernel_cu_1520ed90_310218hardsigmoid_kernelERNS_18TensorIteratorBaseEENKUlvE_clEvENKUlvE0_clEvEUlfE_St5arrayIPcLm2EELi4E23TrivialOffsetCalculatorILi1EjESC_NS0_6memory12LoadWithCastILi1EEENSD_13StoreWithCastILi1EEEEEviT_T0_T2_T3_T4_T5_,@"STO_CUDA_ENTRY STV_DEFAULT"
_ZN2at6native27unrolled_elementwise_kernelIZZZNS0_68_GLOBAL__N__08176361_30_ActivationHardsigmoidKernel_cu_1520ed90_310218hardsigmoid_kernelERNS_18TensorIteratorBaseEENKUlvE_clEvENKUlvE0_clEvEUlfE_St5arrayIPcLm2EELi4E23TrivialOffsetCalculatorILi1EjESC_NS0_6memory12LoadWithCastILi1EEENSD_13StoreWithCastILi1EEEEEviT_T0_T2_T3_T4_T5_:
.text._ZN2at6native27unrolled_elementwise_kernelIZZZNS0_68_GLOBAL__N__08176361_30_ActivationHardsigmoidKernel_cu_1520ed90_310218hardsigmoid_kernelERNS_18TensorIteratorBaseEENKUlvE_clEvENKUlvE0_clEvEUlfE_St5arrayIPcLm2EELi4E23TrivialOffsetCalculatorILi1EjESC_NS0_6memory12LoadWithCastILi1EEENSD_13StoreWithCastILi1EEEEEviT_T0_T2_T3_T4_T5_:
[----:B------:R-:W0:Y:S01]  /*0000*/  LDC R1, c[0x0][0x37c] ;  /* 0x0000df00ff017b82 */ /* 0x000e220000000800 */
[----:B------:R-:W1:Y:S07]  /*0010*/  S2R R2, SR_CTAID.X ;  /* 0x0000000000027919 */ /* 0x000e6e0000002500 */
[----:B------:R-:W1:Y:S01]  /*0020*/  LDC R17, c[0x0][0x380] ;  /* 0x0000e000ff117b82 */ /* 0x000e620000000800 */
[----:B------:R-:W2:Y:S01]  /*0030*/  LDCU.64 UR36, c[0x0][0x358] ;  /* 0x00006b00ff2477ac */ /* 0x000ea20008000a00 */
[----:B------:R-:W-:Y:S01]  /*0040*/  BSSY.RECONVERGENT B7, `(.L_x_4967) ;  /* 0x00000ed000077945 */ /* 0x000fe20003800200 */
[----:B------:R-:W3:Y:S01]  /*0050*/  S2R R22, SR_TID.X ;  /* 0x0000000000167919 */ /* 0x000ee20000002100 */
[----:B------:R-:W-:Y:S01]  /*0060*/  IMAD.MOV.U32 R18, RZ, RZ, 0x40400000 ;  /* 0x40400000ff127424 */ /* 0x000fe200078e00ff */
        /* <DEDUP_REMOVED lines=26> */
.L_x_4973:
[----:B------:R-:W2:Y:S02]  /*0210*/  LDG.E.U8 R4, desc[UR36][R4.64] ;  /* 0x0000002404047981 */ /* 0x000ea4000c1e1100 */
[----:B--2---:R-:W-:Y:S01]  /*0220*/  I2FP.F32.U32 R18, R4 ;  /* 0x0000000400127245 */ /* 0x004fe20000201000 */
[----:B------:R-:W-:Y:S06]  /*0230*/  BRA `(.L_x_4975) ;  /* 0x0000000c00287947 */ /* 0x000fec0003800000 */
.L_x_4972:
        /* <DEDUP_REMOVED lines=9> */
.L_x_4977:
[----:B------:R-:W2:Y:S02]  /*02d0*/  LDG.E R4, desc[UR36][R4.64] ;  /* 0x0000002404047981 */ /* 0x000ea4000c1e1900 */
[----:B--2---:R-:W-:Y:S01]  /*02e0*/  I2FP.F32.S32 R18, R4 ;  /* 0x0000000400127245 */ /* 0x004fe20000201400 */
[----:B------:R-:W-:Y:S06]  /*02f0*/  BRA `(.L_x_4975) ;  /* 0x0000000800f87947 */ /* 0x000fec0003800000 */
.L_x_4976:
[----:B------:R-:W2:Y:S02]  /*0300*/  LDG.E.U16 R4, desc[UR36][R4.64] ;  /* 0x0000002404047981 */ /* 0x000ea4000c1e1500 */
[----:B--2---:R2:W3:Y:S01]  /*0310*/  I2F.S16 R18, R4 ;  /* 0x0000000400127306 */ /* 0x0044e20000101400 */
[----:B------:R-:W-:Y:S05]  /*0320*/  BRA `(.L_x_4975) ;  /* 0x0000000800ec7947 */ /* 0x000fea0003800000 */
.L_x_4971:
        /* <DEDUP_REMOVED lines=8> */
.L_x_4979:
[----:B------:R-:W2:Y:S02]  /*03b0*/  LDG.E.U16 R4, desc[UR36][R4.64] ;  /* 0x0000002404047981 */ /* 0x000ea4000c1e1500 */
[----:B--2---:R-:W-:Y:S01]  /*03c0*/  HADD2.F32 R18, -RZ, R4.H0_H0 ;  /* 0x20000004ff127230 */ /* 0x004fe20000004100 */
[----:B------:R-:W-:Y:S06]  /*03d0*/  BRA `(.L_x_4975) ;  /* 0x0000000800c07947 */ /* 0x000fec0003800000 */
.L_x_4978:
        /* <DEDUP_REMOVED lines=8> */
.L_x_4981:
[----:B------:R-:W2:Y:S02]  /*0460*/  LDG.E.U16 R4, desc[UR36][R4.64] ;  /* 0x0000002404047981 */ /* 0x000ea4000c1e1500 */
[----:B--2---:R-:W-:Y:S01]  /*0470*/  HADD2.F32 R18, -RZ, R4.H0_H0 ;  /* 0x20000004ff127230 */ /* 0x004fe20000004100 */
[----:B------:R-:W-:Y:S06]  /*0480*/  BRA `(.L_x_4975) ;  /* 0x0000000800947947 */ /* 0x000fec0003800000 */
.L_x_4980:
[----:B------:R-:W2:Y:S01]  /*0490*/  LDG.E.64 R4, desc[UR36][R4.64] ;  /* 0x0000002404047981 */ /* 0x000ea2000c1e1b00 */
[----:B------:R-:W-:Y:S01]  /*04a0*/  UMOV UR4, 0xf0000000 ;  /* 0xf000000000047882 */ /* 0x000fe20000000000 */
[----:B------:R-:W-:Y:S01]  /*04b0*/  UMOV UR5, 0x380fffff ;  /* 0x380fffff00057882 */ /* 0x000fe20000000000 */
[----:B--2---:R-:W0:Y:S01]  /*04c0*/  F2F.F32.F64 R18, R4 ;  /* 0x0000000400127310 */ /* 0x004e220000301000 */
[----:B------:R-:W-:-:S14]  /*04d0*/  DSETP.GEU.AND P0, PT, |R4|, UR4, PT ;  /* 0x0000000404007e2a */ /* 0x000fdc000bf0e200 */
[----:B0-----:R-:W-:Y:S01]  /*04e0*/  @!P0 FMUL R18, R18, 1.175494350822287508e-38 ;  /* 0x0080000012128820 */ /* 0x001fe20000400000 */
[----:B------:R-:W-:Y:S06]  /*04f0*/  BRA `(.L_x_4975) ;  /* 0x0000000800787947 */ /* 0x000fec0003800000 */
.L_x_4970:
        /* <DEDUP_REMOVED lines=12> */
.L_x_4984:
[----:B------:R-:W2:Y:S01]  /*05c0*/  LDG.E.64 R4, desc[UR36][R4.64] ;  /* 0x0000002404047981 */ /* 0x000ea2000c1e1b00 */
[----:B------:R-:W-:Y:S01]  /*05d0*/  UMOV UR4, 0xf0000000 ;  /* 0xf000000000047882 */ /* 0x000fe20000000000 */
[----:B------:R-:W-:Y:S01]  /*05e0*/  UMOV UR5, 0x380fffff ;  /* 0x380fffff00057882 */ /* 0x000fe20000000000 */
[----:B--2---:R-:W0:Y:S01]  /*05f0*/  F2F.F32.F64 R18, R4 ;  /* 0x0000000400127310 */ /* 0x004e220000301000 */
[----:B------:R-:W-:-:S14]  /*0600*/  DSETP.GEU.AND P0, PT, |R4|, UR4, PT ;  /* 0x0000000404007e2a */ /* 0x000fdc000bf0e200 */
[----:B0-----:R-:W-:Y:S01]  /*0610*/  @!P0 FMUL R18, R18, 1.175494350822287508e-38 ;  /* 0x0080000012128820 */ /* 0x001fe20000400000 */
[----:B------:R-:W-:Y:S06]  /*0620*/  BRA `(.L_x_4975) ;  /* 0x00000008002c7947 */ /* 0x000fec0003800000 */
.L_x_4983:
        /* <DEDUP_REMOVED lines=25> */
.L_x_4986:
        /* <DEDUP_REMOVED lines=13> */
.L_x_4985:
[----:B------:R-:W2:Y:S02]  /*0890*/  LDG.E.U16 R4, desc[UR36][R4.64] ;  /* 0x0000002404047981 */ /* 0x000ea4000c1e1500 */
[----:B--2---:R-:W-:Y:S01]  /*08a0*/  IMAD.U32 R18, R4, 0x10000, RZ ;  /* 0x0001000004127824 */ /* 0x004fe200078e00ff */
[----:B------:R-:W-:Y:S06]  /*08b0*/  BRA `(.L_x_4975) ;  /* 0x0000000400887947 */ /* 0x000fec0003800000 */
.L_x_4982:
        /* <DEDUP_REMOVED lines=11> */
.L_x_4989:
        /* <DEDUP_REMOVED lines=20> */
.L_x_4991:
[----:B------:R-:W-:Y:S05]  /*0ab0*/  BSYNC.RECONVERGENT B0 ;  /* 0x0000000000007941 */ /* 0x000fea0003800200 */
.L_x_4990:
[----:B------:R-:W-:Y:S01]  /*0ac0*/  IMAD.SHL.U32 R0, R0, 0x100000, RZ ;  /* 0x0010000000007824 */ /* 0x000fe200078e00ff */
[----:B------:R-:W-:-:S04]  /*0ad0*/  LEA R3, R3, 0x3b800000, 0x17 ;  /* 0x3b80000003037811 */ /* 0x000fc800078eb8ff */
[----:B------:R-:W-:Y:S01]  /*0ae0*/  LOP3.LUT R18, R3, R0, R7, 0xfe, !PT ;  /* 0x0000000003127212 */ /* 0x000fe200078efe07 */
[----:B------:R-:W-:Y:S06]  /*0af0*/  BRA `(.L_x_4975) ;  /* 0x0000000000f87947 */ /* 0x000fec0003800000 */
.L_x_4988:
        /* <DEDUP_REMOVED lines=20> */
.L_x_4993:
[----:B------:R-:W-:Y:S05]  /*0c40*/  BSYNC.RECONVERGENT B0 ;  /* 0x0000000000007941 */ /* 0x000fea0003800200 */
.L_x_4992:
[----:B------:R-:W-:Y:S01]  /*0c50*/  IMAD.SHL.U32 R0, R0, 0x200000, RZ ;  /* 0x0020000000007824 */ /* 0x000fe200078e00ff */
[----:B------:R-:W-:-:S04]  /*0c60*/  LEA R3, R3, 0x37800000, 0x17 ;  /* 0x3780000003037811 */ /* 0x000fc800078eb8ff */
[----:B------:R-:W-:Y:S01]  /*0c70*/  LOP3.LUT R18, R3, R0, R7, 0xfe, !PT ;  /* 0x0000000003127212 */ /* 0x000fe200078efe07 */
[----:B------:R-:W-:Y:S06]  /*0c80*/  BRA `(.L_x_4975) ;  /* 0x0000000000947947 */ /* 0x000fec0003800000 */
.L_x_4987:
[----:B------:R-:W-:-:S09]  /*0c90*/  UISETP.NE.AND UP0, UPT, UR4, 0x1c, UPT ;  /* 0x0000001c0400788c */ /* 0x000fd2000bf05270 */
[----:B------:R-:W-:Y:S05]  /*0ca0*/  BRA.U !UP0, `(.L_x_4994) ;  /* 0x0000000108847547 */ /* 0x000fea000b800000 */
[----:B------:R-:W-:-:S09]  /*0cb0*/  UISETP.NE.AND UP0, UPT, UR4, 0x1d, UPT ;  /* 0x0000001d0400788c */ /* 0x000fd2000bf05270 */
[----:B------:R-:W-:Y:S05]  /*0cc0*/  BRA.U !UP0, `(.L_x_4995) ;  /* 0x0000000108707547 */ /* 0x000fea000b800000 */
[----:B------:R-:W-:-:S09]  /*0cd0*/  UISETP.NE.AND UP0, UPT, UR4, 0x2c, UPT ;  /* 0x0000002c0400788c */ /* 0x000fd2000bf05270 */
[----:B------:R-:W-:Y:S05]  /*0ce0*/  BRA.U !UP0, `(.L_x_4996) ;  /* 0x0000000108487547 */ /* 0x000fea000b800000 */
.L_x_4974:
        /* <DEDUP_REMOVED lines=16> */
.L_x_4997:
[----:B------:R-:W-:Y:S01]  /*0df0*/  IMAD.MOV.U32 R18, RZ, RZ, RZ ;  /* 0x000000ffff127224 */ /* 0x000fe200078e00ff */
[----:B------:R-:W-:Y:S06]  /*0e00*/  BRA `(.L_x_4975) ;  /* 0x0000000000347947 */ /* 0x000fec0003800000 */
.L_x_4996:
        /* <DEDUP_REMOVED lines=8> */
.L_x_4995:
[----:B------:R-:W2:Y:S02]  /*0e90*/  LDG.E.64 R4, desc[UR36][R4.64] ;  /* 0x0000002404047981 */ /* 0x000ea4000c1e1b00 */
[----:B--2---:R0:W1:Y:S01]  /*0ea0*/  I2F.U64 R18, R4 ;  /* 0x0000000400127312 */ /* 0x0040620000301000 */
[----:B------:R-:W-:Y:S05]  /*0eb0*/  BRA `(.L_x_4975) ;  /* 0x0000000000087947 */ /* 0x000fea0003800000 */
.L_x_4994:
[----:B------:R-:W2:Y:S02]  /*0ec0*/  LDG.E R4, desc[UR36][R4.64] ;  /* 0x0000002404047981 */ /* 0x000ea4000c1e1900 */
[----:B--2---:R-:W-:-:S07]  /*0ed0*/  I2FP.F32.U32 R18, R4 ;  /* 0x0000000400127245 */ /* 0x004fce0000201000 */
.L_x_4975:
[----:B------:R-:W-:Y:S05]  /*0ee0*/  BSYNC.RECONVERGENT B6 ;  /* 0x0000000000067941 */ /* 0x000fea0003800200 */
.L_x_4969:
[----:B01-3-5:R-:W-:Y:S01]  /*0ef0*/  FADD.FTZ R18, R18, 3 ;  /* 0x4040000012127421 */ /* 0x02bfe20000010000 */
[----:B------:R-:W-:-:S07]  /*0f00*/  VIADD R22, R25, 0x80 ;  /* 0x0000008019167836 */ /* 0x000fce0000000000 */
.L_x_4968:
[----:B------:R-:W-:Y:S05]  /*0f10*/  BSYNC.RECONVERGENT B7 ;  /* 0x0000000000077941 */ /* 0x000fea0003800200 */
.L_x_4967:
[----:B------:R-:W-:Y:S01]  /*0f20*/  ISETP.GE.AND P0, PT, R22, R17, PT ;  /* 0x000000111600720c */ /* 0x000fe20003f06270 */
[----:B------:R-:W-:Y:S01]  /*0f30*/  BSSY.RECONVERGENT B7, `(.L_x_4998) ;  /* 0x00000e7000077945 */ /* 0x000fe20003800200 */
[----:B------:R-:W-:-:S11]  /*0f40*/  IMAD.MOV.U32 R19, RZ, RZ, 0x40400000 ;  /* 0x40400000ff137424 */ /* 0x000fd600078e00ff */
[----:B------:R-:W-:Y:S05]  /*0f50*/  @P0 BRA `(.L_x_4999) ;  /* 0x0000000c00900947 */ /* 0x000fea0003800000 */
[----:B--2-4-:R-:W0:Y:S01]  /*0f60*/  LDC.64 R4, c[0x0][0x3a8] ;  /* 0x0000ea00ff047b82 */ /* 0x014e220000000a00 */
        /* <DEDUP_REMOVED lines=18> */
[----:B--2---:R2:W3:Y:S01]  /*1090*/  I2F.S16 R19, R4 ;  /* 0x0000000400137306 */ /* 0x0044e20000101400 */
[----:B------:R-:W-:Y:S05]  /*10a0*/  BRA `(.L_x_5006) ;  /* 0x0000000c00307947 */ /* 0x000fea0003800000 */
.L_x_5004:
[----:B------:R-:W2:Y:S02]  /*10b0*/  LDG.E.U8 R4, desc[UR36][R4.64] ;  /* 0x0000002404047981 */ /* 0x000ea4000c1e1100 */
[----:B--2---:R-:W-:Y:S01]  /*10c0*/  I2FP.F32.U32 R19, R4 ;  /* 0x0000000400137245 */ /* 0x004fe20000201000 */
[----:B------:R-:W-:Y:S06]  /*10d0*/  BRA `(.L_x_5006) ;  /* 0x0000000c00247947 */ /* 0x000fec0003800000 */
.L_x_5003:
        /* <DEDUP_REMOVED lines=9> */
.L_x_5008:
[----:B------:R-:W2:Y:S02]  /*1170*/  LDG.E R4, desc[UR36][R4.64] ;  /* 0x0000002404047981 */ /* 0x000ea4000c1e1900 */
[----:B--2---:R-:W-:Y:S01]  /*1180*/  I2FP.F32.S32 R19, R4 ;  /* 0x0000000400137245 */ /* 0x004fe20000201400 */
[----:B------:R-:W-:Y:S06]  /*1190*/  BRA `(.L_x_5006) ;  /* 0x0000000800f47947 */ /* 0x000fec0003800000 */
.L_x_5007:
[----:B------:R-:W2:Y:S02]  /*11a0*/  LDG.E.U16 R4, desc[UR36][R4.64] ;  /* 0x0000002404047981 */ /* 0x000ea4000c1e1500 */
[----:B--2---:R4:W0:Y:S01]  /*11b0*/  I2F.S16 R19, R4 ;  /* 0x0000000400137306 */ /* 0x0048220000101400 */
[----:B------:R-:W-:Y:S05]  /*11c0*/  BRA `(.L_x_5006) ;  /* 0x0000000800e87947 */ /* 0x000fea0003800000 */
.L_x_5002:
        /* <DEDUP_REMOVED lines=8> */
.L_x_5010:
[----:B------:R-:W2:Y:S02]  /*1250*/  LDG.E.U16 R4, desc[UR36][R4.64] ;  /* 0x0000002404047981 */ /* 0x000ea4000c1e1500 */
[----:B--2---:R-:W-:Y:S01]  /*1260*/  HADD2.F32 R19, -RZ, R4.H0_H0 ;  /* 0x20000004ff137230 */ /* 0x004fe20000004100 */
[----:B------:R-:W-:Y:S06]  /*1270*/  BRA `(.L_x_5006) ;  /* 0x0000000800bc7947 */ /* 0x000fec0003800000 */
.L_x_5009:
        /* <DEDUP_REMOVED lines=8> */
.L_x_5012:
[----:B------:R-:W2:Y:S02]  /*1300*/  LDG.E.U16 R4, desc[UR36][R4.64] ;  /* 0x0000002404047981 */ /* 0x000ea4000c1e1500 */
[----:B--2---:R-:W-:Y:S01]  /*1310*/  HADD2.F32 R19, -RZ, R4.H0_H0 ;  /* 0x20000004ff137230 */ /* 0x004fe20000004100 */
[----:B------:R-:W-:Y:S06]  /*1320*/  BRA `(.L_x_5006) ;  /* 0x0000000800907947 */ /* 0x000fec0003800000 */
.L_x_5011:
[----:B------:R-:W2:Y:S01]  /*1330*/  LDG.E.64 R4, desc[UR36][R4.64] ;  /* 0x0000002404047981 */ /* 0x000ea2000c1e1b00 */
[----:B------:R-:W-:Y:S01]  /*1340*/  UMOV UR4, 0xf0000000 ;  /* 0xf000000000047882 */ /* 0x000fe20000000000 */
[----:B------:R-:W-:Y:S01]  /*1350*/  UMOV UR5, 0x380fffff ;  /* 0x380fffff00057882 */ /* 0x000fe20000000000 */
[----:B--2---:R-:W0:Y:S01]  /*1360*/  F2F.F32.F64 R19, R4 ;  /* 0x0000000400137310 */ /* 0x004e220000301000 */
[----:B------:R-:W-:-:S14]  /*1370*/  DSETP.GEU.AND P0, PT, |R4|, UR4, PT ;  /* 0x0000000404007e2a */ /* 0x000fdc000bf0e200 */
[----:B0-----:R-:W-:Y:S01]  /*1380*/  @!P0 FMUL R19, R19, 1.175494350822287508e-38 ;  /* 0x0080000013138820 */ /* 0x001fe20000400000 */
[----:B------:R-:W-:Y:S06]  /*1390*/  BRA `(.L_x_5006) ;  /* 0x0000000800747947 */ /* 0x000fec0003800000 */
.L_x_5001:
        /* <DEDUP_REMOVED lines=12> */
.L_x_5015:
[----:B------:R-:W2:Y:S01]  /*1460*/  LDG.E.64 R4, desc[UR36][R4.64] ;  /* 0x0000002404047981 */ /* 0x000ea2000c1e1b00 */
[----:B------:R-:W-:Y:S01]  /*1470*/  UMOV UR4, 0xf0000000 ;  /* 0xf000000000047882 */ /* 0x000fe20000000000 */
[----:B------:R-:W-:Y:S01]  /*1480*/  UMOV UR5, 0x380fffff ;  /* 0x380fffff00057882 */ /* 0x000fe20000000000 */
[----:B--2---:R-:W0:Y:S01]  /*1490*/  F2F.F32.F64 R19, R4 ;  /* 0x0000000400137310 */ /* 0x004e220000301000 */
[----:B------:R-:W-:-:S14]  /*14a0*/  DSETP.GEU.AND P0, PT, |R4|, UR4, PT ;  /* 0x0000000404007e2a */ /* 0x000fdc000bf0e200 */
[----:B0-----:R-:W-:Y:S01]  /*14b0*/  @!P0 FMUL R19, R19, 1.175494350822287508e-38 ;  /* 0x0080000013138820 */ /* 0x001fe20000400000 */
[----:B------:R-:W-:Y:S06]  /*14c0*/  BRA `(.L_x_5006) ;  /* 0x0000000800287947 */ /* 0x000fec0003800000 */
.L_x_5014:
        /* <DEDUP_REMOVED lines=25> */
.L_x_5017:
        /* <DEDUP_REMOVED lines=12> */
.L_x_5016:
[----:B------:R-:W2:Y:S02]  /*1720*/  LDG.E.U16 R4, desc[UR36][R4.64] ;  /* 0x0000002404047981 */ /* 0x000ea4000c1e1500 */
[----:B--2---:R-:W-:Y:S01]  /*1730*/  IMAD.U32 R19, R4, 0x10000, RZ ;  /* 0x0001000004137824 */ /* 0x004fe200078e00ff */
[----:B------:R-:W-:Y:S06]  /*1740*/  BRA `(.L_x_5006) ;  /* 0x0000000400887947 */ /* 0x000fec0003800000 */
.L_x_5013:
        /* <DEDUP_REMOVED lines=11> */
.L_x_5020:
        /* <DEDUP_REMOVED lines=20> */
.L_x_5022:
[----:B------:R-:W-:Y:S05]  /*1940*/  BSYNC.RECONVERGENT B0 ;  /* 0x0000000000007941 */ /* 0x000fea0003800200 */
.L_x_5021:
[----:B------:R-:W-:Y:S01]  /*1950*/  IMAD.SHL.U32 R0, R0, 0x100000, RZ ;  /* 0x0010000000007824 */ /* 0x000fe200078e00ff */
[----:B------:R-:W-:-:S04]  /*1960*/  LEA R3, R3, 0x3b800000, 0x17 ;  /* 0x3b80000003037811 */ /* 0x000fc800078eb8ff */
[----:B------:R-:W-:Y:S01]  /*1970*/  LOP3.LUT R19, R3, R0, R19, 0xfe, !PT ;  /* 0x0000000003137212 */ /* 0x000fe200078efe13 */
[----:B------:R-:W-:Y:S06]  /*1980*/  BRA `(.L_x_5006) ;  /* 0x0000000000f87947 */ /* 0x000fec0003800000 */
.L_x_5019:
        /* <DEDUP_REMOVED lines=20> */
.L_x_5024:
[----:B------:R-:W-:Y:S05]  /*1ad0*/  BSYNC.RECONVERGENT B0 ;  /* 0x0000000000007941 */ /* 0x000fea0003800200 */
.L_x_5023:
[----:B------:R-:W-:Y:S01]  /*1ae0*/  IMAD.SHL.U32 R0, R0, 0x200000, RZ ;  /* 0x0020000000007824 */ /* 0x000fe200078e00ff */
[----:B------:R-:W-:-:S04]  /*1af0*/  LEA R3, R3, 0x37800000, 0x17 ;  /* 0x3780000003037811 */ /* 0x000fc800078eb8ff */
[----:B------:R-:W-:Y:S01]  /*1b00*/  LOP3.LUT R19, R3, R0, R19, 0xfe, !PT ;  /* 0x0000000003137212 */ /* 0x000fe200078efe13 */
[----:B------:R-:W-:Y:S06]  /*1b10*/  BRA `(.L_x_5006) ;  /* 0x0000000000947947 */ /* 0x000fec0003800000 */
.L_x_5018:
        /* <DEDUP_REMOVED lines=14> */
.L_x_5005:
        /* <DEDUP_REMOVED lines=16> */
.L_x_5027:
[----:B------:R-:W-:Y:S01]  /*1d00*/  IMAD.MOV.U32 R19, RZ, RZ, RZ ;  /* 0x000000ffff137224 */ /* 0x000fe200078e00ff */
[----:B------:R-:W-:Y:S06]  /*1d10*/  BRA `(.L_x_5006) ;  /* 0x0000000000147947 */ /* 0x000fec0003800000 */
.L_x_5026:
[----:B------:R-:W2:Y:S02]  /*1d20*/  LDG.E.64 R4, desc[UR36][R4.64] ;  /* 0x0000002404047981 */ /* 0x000ea4000c1e1b00 */
[----:B--2---:R0:W1:Y:S01]  /*1d30*/  I2F.U64 R19, R4 ;  /* 0x0000000400137312 */ /* 0x0040620000301000 */
[----:B------:R-:W-:Y:S05]  /*1d40*/  BRA `(.L_x_5006) ;  /* 0x0000000000087947 */ /* 0x000fea0003800000 */
.L_x_5025:
[----:B------:R-:W2:Y:S02]  /*1d50*/  LDG.E R4, desc[UR36][R4.64] ;  /* 0x0000002404047981 */ /* 0x000ea4000c1e1900 */
[----:B--2---:R-:W-:-:S07]  /*1d60*/  I2FP.F32.U32 R19, R4 ;  /* 0x0000000400137245 */ /* 0x004fce0000201000 */
.L_x_5006:
[----:B------:R-:W-:Y:S05]  /*1d70*/  BSYNC.RECONVERGENT B6 ;  /* 0x0000000000067941 */ /* 0x000fea0003800200 */
.L_x_5000:
[----:B------:R-:W-:Y:S02]  /*1d80*/  VIADD R22, R22, 0x80 ;  /* 0x0000008016167836 */ /* 0x000fe40000000000 */
[----:B01-3-5:R-:W-:-:S07]  /*1d90*/  FADD.FTZ R19, R19, 3 ;  /* 0x4040000013137421 */ /* 0x02bfce0000010000 */
.L_x_4999:
[----:B------:R-:W-:Y:S05]  /*1da0*/  BSYNC.RECONVERGENT B7 ;  /* 0x0000000000077941 */ /* 0x000fea0003800200 */
.L_x_4998:
        /* <DEDUP_REMOVED lines=25> */
.L_x_5034:
[----:B------:R-:W2:Y:S02]  /*1f40*/  LDG.E.U8 R4, desc[UR36][R4.64] ;  /* 0x0000002404047981 */ /* 0x000ea4000c1e1100 */
[----:B--2---:R-:W-:Y:S01]  /*1f50*/  I2FP.F32.U32 R16, R4 ;  /* 0x0000000400107245 */ /* 0x004fe20000201000 */
[----:B------:R-:W-:Y:S06]  /*1f60*/  BRA `(.L_x_5036) ;  /* 0x0000000c00287947 */ /* 0x000fec0003800000 */
.L_x_5033:
        /* <DEDUP_REMOVED lines=9> */
.L_x_5038:
[----:B------:R-:W2:Y:S02]  /*2000*/  LDG.E R4, desc[UR36][R4.64] ;  /* 0x0000002404047981 */ /* 0x000ea4000c1e1900 */
[----:B--2---:R-:W-:Y:S01]  /*2010*/  I2FP.F32.S32 R16, R4 ;  /* 0x0000000400107245 */ /* 0x004fe20000201400 */
[----:B------:R-:W-:Y:S06]  /*2020*/  BRA `(.L_x_5036) ;  /* 0x0000000800f87947 */ /* 0x000fec0003800000 */
.L_x_5037:
[----:B------:R-:W2:Y:S02]  /*2030*/  LDG.E.U16 R4, desc[UR36][R4.64] ;  /* 0x0000002404047981 */ /* 0x000ea4000c1e1500 */
[----:B--2---:R2:W3:Y:S01]  /*2040*/  I2F.S16 R16, R4 ;  /* 0x0000000400107306 */ /* 0x0044e20000101400 */
[----:B------:R-:W-:Y:S05]  /*2050*/  BRA `(.L_x_5036) ;  /* 0x0000000800ec7947 */ /* 0x000fea0003800000 */
.L_x_5032:
        /* <DEDUP_REMOVED lines=8> */
.L_x_5040:
[----:B------:R-:W2:Y:S02]  /*20e0*/  LDG.E.U16 R4, desc[UR36][R4.64] ;  /* 0x0000002404047981 */ /* 0x000ea4000c1e1500 */
[----:B--2---:R-:W-:Y:S01]  /*20f0*/  HADD2.F32 R16, -RZ, R4.H0_H0 ;  /* 0x20000004ff107230 */ /* 0x004fe20000004100 */
[----:B------:R-:W-:Y:S06]  /*2100*/  BRA `(.L_x_5036) ;  /* 0x0000000800c07947 */ /* 0x000fec0003800000 */
.L_x_5039:
        /* <DEDUP_REMOVED lines=8> */
.L_x_5042:
[----:B------:R-:W2:Y:S02]  /*2190*/  LDG.E.U16 R4, desc[UR36][R4.64] ;  /* 0x0000002404047981 */ /* 0x000ea4000c1e1500 */
[----:B--2---:R-:W-:Y:S01]  /*21a0*/  HADD2.F32 R16, -RZ, R4.H0_H0 ;  /* 0x20000004ff107230 */ /* 0x004fe20000004100 */
[----:B------:R-:W-:Y:S06]  /*21b0*/  BRA `(.L_x_5036) ;  /* 0x0000000800947947 */ /* 0x000fec0003800000 */
.L_x_5041:
[----:B------:R-:W2:Y:S01]  /*21c0*/  LDG.E.64 R4, desc[UR36][R4.64] ;  /* 0x0000002404047981 */ /* 0x000ea2000c1e1b00 */
[----:B------:R-:W-:Y:S01]  /*21d0*/  UMOV UR4, 0xf0000000 ;  /* 0xf000000000047882 */ /* 0x000fe20000000000 */
[----:B------:R-:W-:Y:S01]  /*21e0*/  UMOV UR5, 0x380fffff ;  /* 0x380fffff00057882 */ /* 0x000fe20000000000 */
[----:B--2---:R-:W0:Y:S01]  /*21f0*/  F2F.F32.F64 R16, R4 ;  /* 0x0000000400107310 */ /* 0x004e220000301000 */
[----:B------:R-:W-:-:S14]  /*2200*/  DSETP.GEU.AND P0, PT, |R4|, UR4, PT ;  /* 0x0000000404007e2a */ /* 0x000fdc000bf0e200 */
[----:B0-----:R-:W-:Y:S01]  /*2210*/  @!P0 FMUL R16, R16, 1.175494350822287508e-38 ;  /* 0x0080000010108820 */ /* 0x001fe20000400000 */
[----:B------:R-:W-:Y:S06]  /*2220*/  BRA `(.L_x_5036) ;  /* 0x0000000800787947 */ /* 0x000fec0003800000 */
.L_x_5031:
        /* <DEDUP_REMOVED lines=12> */
.L_x_5045:
[----:B------:R-:W2:Y:S01]  /*22f0*/  LDG.E.64 R4, desc[UR36][R4.64] ;  /* 0x0000002404047981 */ /* 0x000ea2000c1e1b00 */
[----:B------:R-:W-:Y:S01]  /*2300*/  UMOV UR4, 0xf0000000 ;  /* 0xf000000000047882 */ /* 0x000fe20000000000 */
[----:B------:R-:W-:Y:S01]  /*2310*/  UMOV UR5, 0x380fffff ;  /* 0x380fffff00057882 */ /* 0x000fe20000000000 */
[----:B--2---:R-:W0:Y:S01]  /*2320*/  F2F.F32.F64 R16, R4 ;  /* 0x0000000400107310 */ /* 0x004e220000301000 */
[----:B------:R-:W-:-:S14]  /*2330*/  DSETP.GEU.AND P0, PT, |R4|, UR4, PT ;  /* 0x0000000404007e2a */ /* 0x000fdc000bf0e200 */
[----:B0-----:R-:W-:Y:S01]  /*2340*/  @!P0 FMUL R16, R16, 1.175494350822287508e-38 ;  /* 0x0080000010108820 */ /* 0x001fe20000400000 */
[----:B------:R-:W-:Y:S06]  /*2350*/  BRA `(.L_x_5036) ;  /* 0x00000008002c7947 */ /* 0x000fec0003800000 */
.L_x_5044:
        /* <DEDUP_REMOVED lines=25> */
.L_x_5047:
        /* <DEDUP_REMOVED lines=13> */
.L_x_5046:
[----:B------:R-:W2:Y:S02]  /*25c0*/  LDG.E.U16 R4, desc[UR36][R4.64] ;  /* 0x0000002404047981 */ /* 0x000ea4000c1e1500 */
[----:B--2---:R-:W-:Y:S01]  /*25d0*/  IMAD.U32 R16, R4, 0x10000, RZ ;  /* 0x0001000004107824 */ /* 0x004fe200078e00ff */
[----:B------:R-:W-:Y:S06]  /*25e0*/  BRA `(.L_x_5036) ;  /* 0x0000000400887947 */ /* 0x000fec0003800000 */
.L_x_5043:
        /* <DEDUP_REMOVED lines=11> */
.L_x_5050:
        /* <DEDUP_REMOVED lines=20> */
.L_x_5052:
[----:B------:R-:W-:Y:S05]  /*27e0*/  BSYNC.RECONVERGENT B0 ;  /* 0x0000000000007941 */ /* 0x000fea0003800200 */
.L_x_5051:
[----:B------:R-:W-:Y:S01]  /*27f0*/  IMAD.SHL.U32 R0, R0, 0x100000, RZ ;  /* 0x0010000000007824 */ /* 0x000fe200078e00ff */
[----:B------:R-:W-:-:S04]  /*2800*/  LEA R3, R3, 0x3b800000, 0x17 ;  /* 0x3b80000003037811 */ /* 0x000fc800078eb8ff */
[----:B------:R-:W-:Y:S01]  /*2810*/  LOP3.LUT R16, R3, R0, R7, 0xfe, !PT ;  /* 0x0000000003107212 */ /* 0x000fe200078efe07 */
[----:B------:R-:W-:Y:S06]  /*2820*/  BRA `(.L_x_5036) ;  /* 0x0000000000f87947 */ /* 0x000fec0003800000 */
.L_x_5049:
        /* <DEDUP_REMOVED lines=20> */
.L_x_5054:
[----:B------:R-:W-:Y:S05]  /*2970*/  BSYNC.RECONVERGENT B0 ;  /* 0x0000000000007941 */ /* 0x000fea0003800200 */
.L_x_5053:
[----:B------:R-:W-:Y:S01]  /*2980*/  IMAD.SHL.U32 R0, R0, 0x200000, RZ ;  /* 0x0020000000007824 */ /* 0x000fe200078e00ff */
[----:B------:R-:W-:-:S04]  /*2990*/  LEA R3, R3, 0x37800000, 0x17 ;  /* 0x3780000003037811 */ /* 0x000fc800078eb8ff */
[----:B------:R-:W-:Y:S01]  /*29a0*/  LOP3.LUT R16, R3, R0, R7, 0xfe, !PT ;  /* 0x0000000003107212 */ /* 0x000fe200078efe07 */
[----:B------:R-:W-:Y:S06]  /*29b0*/  BRA `(.L_x_5036) ;  /* 0x0000000000947947 */ /* 0x000fec0003800000 */
.L_x_5048:
        /* <DEDUP_REMOVED lines=14> */
.L_x_5035:
        /* <DEDUP_REMOVED lines=16> */
.L_x_5057:
[----:B------:R-:W-:Y:S01]  /*2ba0*/  IMAD.MOV.U32 R16, RZ, RZ, RZ ;  /* 0x000000ffff107224 */ /* 0x000fe200078e00ff */
[----:B------:R-:W-:Y:S06]  /*2bb0*/  BRA `(.L_x_5036) ;  /* 0x0000000000147947 */ /* 0x000fec0003800000 */
.L_x_5056:
[----:B------:R-:W2:Y:S02]  /*2bc0*/  LDG.E.64 R4, desc[UR36][R4.64] ;  /* 0x0000002404047981 */ /* 0x000ea4000c1e1b00 */
[----:B--2---:R0:W1:Y:S01]  /*2bd0*/  I2F.U64 R16, R4 ;  /* 0x0000000400107312 */ /* 0x0040620000301000 */
[----:B------:R-:W-:Y:S05]  /*2be0*/  BRA `(.L_x_5036) ;  /* 0x0000000000087947 */ /* 0x000fea0003800000 */
.L_x_5055:
[----:B------:R-:W2:Y:S02]  /*2bf0*/  LDG.E R4, desc[UR36][R4.64] ;  /* 0x0000002404047981 */ /* 0x000ea4000c1e1900 */
[----:B--2---:R-:W-:-:S07]  /*2c00*/  I2FP.F32.U32 R16, R4 ;  /* 0x0000000400107245 */ /* 0x004fce0000201000 */
.L_x_5036:
[----:B------:R-:W-:Y:S05]  /*2c10*/  BSYNC.RECONVERGENT B6 ;  /* 0x0000000000067941 */ /* 0x000fea0003800200 */
.L_x_5030:
[----:B------:R-:W-:Y:S02]  /*2c20*/  VIADD R22, R22, 0x80 ;  /* 0x0000008016167836 */ /* 0x000fe40000000000 */
[----:B01-3-5:R-:W-:-:S07]  /*2c30*/  FADD.FTZ R16, R16, 3 ;  /* 0x4040000010107421 */ /* 0x02bfce0000010000 */
.L_x_5029:
[----:B------:R-:W-:Y:S05]  /*2c40*/  BSYNC.RECONVERGENT B7 ;  /* 0x0000000000077941 */ /* 0x000fea0003800200 */
.L_x_5028:
        /* <DEDUP_REMOVED lines=25> */
.L_x_5064:
[----:B------:R-:W2:Y:S02]  /*2de0*/  LDG.E.U8 R0, desc[UR36][R4.64] ;  /* 0x0000002404007981 */ /* 0x000ea4000c1e1100 */
[----:B--2---:R-:W-:Y:S01]  /*2df0*/  I2FP.F32.U32 R0, R0 ;  /* 0x0000000000007245 */ /* 0x004fe20000201000 */
[----:B------:R-:W-:Y:S06]  /*2e00*/  BRA `(.L_x_5066) ;  /* 0x0000000c00287947 */ /* 0x000fec0003800000 */
.L_x_5063:
        /* <DEDUP_REMOVED lines=9> */
.L_x_5068:
[----:B------:R-:W2:Y:S02]  /*2ea0*/  LDG.E R0, desc[UR36][R4.64] ;  /* 0x0000002404007981 */ /* 0x000ea4000c1e1900 */
[----:B--2---:R-:W-:Y:S01]  /*2eb0*/  I2FP.F32.S32 R0, R0 ;  /* 0x0000000000007245 */ /* 0x004fe20000201400 */
[----:B------:R-:W-:Y:S06]  /*2ec0*/  BRA `(.L_x_5066) ;  /* 0x0000000800f87947 */ /* 0x000fec0003800000 */
.L_x_5067:
[----:B------:R-:W2:Y:S02]  /*2ed0*/  LDG.E.U16 R0, desc[UR36][R4.64] ;  /* 0x0000002404007981 */ /* 0x000ea4000c1e1500 */
[----:B--2---:R-:W4:Y:S01]  /*2ee0*/  I2F.S16 R0, R0 ;  /* 0x0000000000007306 */ /* 0x004f220000101400 */
[----:B------:R-:W-:Y:S05]  /*2ef0*/  BRA `(.L_x_5066) ;  /* 0x0000000800ec7947 */ /* 0x000fea0003800000 */
.L_x_5062:
        /* <DEDUP_REMOVED lines=8> */
.L_x_5070:
[----:B------:R-:W2:Y:S02]  /*2f80*/  LDG.E.U16 R0, desc[UR36][R4.64] ;  /* 0x0000002404007981 */ /* 0x000ea4000c1e1500 */
[----:B--2---:R-:W-:Y:S01]  /*2f90*/  HADD2.F32 R0, -RZ, R0.H0_H0 ;  /* 0x20000000ff007230 */ /* 0x004fe20000004100 */
[----:B------:R-:W-:Y:S06]  /*2fa0*/  BRA `(.L_x_5066) ;  /* 0x0000000800c07947 */ /* 0x000fec0003800000 */
.L_x_5069:
        /* <DEDUP_REMOVED lines=8> */
.L_x_5072:
[----:B------:R-:W2:Y:S02]  /*3030*/  LDG.E.U16 R0, desc[UR36][R4.64] ;  /* 0x0000002404007981 */ /* 0x000ea4000c1e1500 */
[----:B--2---:R-:W-:Y:S01]  /*3040*/  HADD2.F32 R0, -RZ, R0.H0_H0 ;  /* 0x20000000ff007230 */ /* 0x004fe20000004100 */
[----:B------:R-:W-:Y:S06]  /*3050*/  BRA `(.L_x_5066) ;  /* 0x0000000800947947 */ /* 0x000fec0003800000 */
.L_x_5071:
[----:B------:R-:W2:Y:S01]  /*3060*/  LDG.E.64 R4, desc[UR36][R4.64] ;  /* 0x0000002404047981 */ /* 0x000ea2000c1e1b00 */
[----:B------:R-:W-:Y:S01]  /*3070*/  UMOV UR4, 0xf0000000 ;  /* 0xf000000000047882 */ /* 0x000fe20000000000 */
[----:B------:R-:W-:Y:S01]  /*3080*/  UMOV UR5, 0x380fffff ;  /* 0x380fffff00057882 */ /* 0x000fe20000000000 */
[----:B--2---:R-:W0:Y:S01]  /*3090*/  F2F.F32.F64 R0, R4 ;  /* 0x0000000400007310 */ /* 0x004e220000301000 */
[----:B------:R-:W-:-:S14]  /*30a0*/  DSETP.GEU.AND P0, PT, |R4|, UR4, PT ;  /* 0x0000000404007e2a */ /* 0x000fdc000bf0e200 */
[----:B0-----:R-:W-:Y:S01]  /*30b0*/  @!P0 FMUL R0, R0, 1.175494350822287508e-38 ;  /* 0x0080000000008820 */ /* 0x001fe20000400000 */
[----:B------:R-:W-:Y:S06]  /*30c0*/  BRA `(.L_x_5066) ;  /* 0x0000000800787947 */ /* 0x000fec0003800000 */
.L_x_5061:
        /* <DEDUP_REMOVED lines=12> */
.L_x_5075:
[----:B------:R-:W2:Y:S01]  /*3190*/  LDG.E.64 R4, desc[UR36][R4.64] ;  /* 0x0000002404047981 */ /* 0x000ea2000c1e1b00 */
[----:B------:R-:W-:Y:S01]  /*31a0*/  UMOV UR4, 0xf0000000 ;  /* 0xf000000000047882 */ /* 0x000fe20000000000 */
[----:B------:R-:W-:Y:S01]  /*31b0*/  UMOV UR5, 0x380fffff ;  /* 0x380fffff00057882 */ /* 0x000fe20000000000 */
[----:B--2---:R-:W0:Y:S01]  /*31c0*/  F2F.F32.F64 R0, R4 ;  /* 0x0000000400007310 */ /* 0x004e220000301000 */
[----:B------:R-:W-:-:S14]  /*31d0*/  DSETP.GEU.AND P0, PT, |R4|, UR4, PT ;  /* 0x0000000404007e2a */ /* 0x000fdc000bf0e200 */
[----:B0-----:R-:W-:Y:S01]  /*31e0*/  @!P0 FMUL R0, R0, 1.175494350822287508e-38 ;  /* 0x0080000000008820 */ /* 0x001fe20000400000 */
[----:B------:R-:W-:Y:S06]  /*31f0*/  BRA `(.L_x_5066) ;  /* 0x00000008002c7947 */ /* 0x000fec0003800000 */
.L_x_5074:
        /* <DEDUP_REMOVED lines=25> */
.L_x_5077:
        /* <DEDUP_REMOVED lines=13> */
.L_x_5076:
[----:B------:R-:W2:Y:S02]  /*3460*/  LDG.E.U16 R0, desc[UR36][R4.64] ;  /* 0x0000002404007981 */ /* 0x000ea4000c1e1500 */
[----:B--2---:R-:W-:Y:S01]  /*3470*/  IMAD.U32 R0, R0, 0x10000, RZ ;  /* 0x0001000000007824 */ /* 0x004fe200078e00ff */
[----:B------:R-:W-:Y:S06]  /*3480*/  BRA `(.L_x_5066) ;  /* 0x0000000400887947 */ /* 0x000fec0003800000 */
.L_x_5073:
        /* <DEDUP_REMOVED lines=11> */
.L_x_5080:
        /* <DEDUP_REMOVED lines=20> */
.L_x_5082:
[----:B------:R-:W-:Y:S05]  /*3680*/  BSYNC.RECONVERGENT B0 ;  /* 0x0000000000007941 */ /* 0x000fea0003800200 */
.L_x_5081:
[----:B------:R-:W-:Y:S01]  /*3690*/  IMAD.SHL.U32 R0, R0, 0x100000, RZ ;  /* 0x0010000000007824 */ /* 0x000fe200078e00ff */
[----:B------:R-:W-:-:S04]  /*36a0*/  LEA R3, R3, 0x3b800000, 0x17 ;  /* 0x3b80000003037811 */ /* 0x000fc800078eb8ff */
[----:B------:R-:W-:Y:S01]  /*36b0*/  LOP3.LUT R0, R3, R0, R7, 0xfe, !PT ;  /* 0x0000000003007212 */ /* 0x000fe200078efe07 */
[----:B------:R-:W-:Y:S06]  /*36c0*/  BRA `(.L_x_5066) ;  /* 0x0000000000f87947 */ /* 0x000fec0003800000 */
.L_x_5079:
        /* <DEDUP_REMOVED lines=20> */
.L_x_5084:
[----:B------:R-:W-:Y:S05]  /*3810*/  BSYNC.RECONVERGENT B0 ;  /* 0x0000000000007941 */ /* 0x000fea0003800200 */
.L_x_5083:
[----:B------:R-:W-:Y:S01]  /*3820*/  IMAD.SHL.U32 R0, R0, 0x200000, RZ ;  /* 0x0020000000007824 */ /* 0x000fe200078e00ff */
[----:B------:R-:W-:-:S04]  /*3830*/  LEA R3, R3, 0x37800000, 0x17 ;  /* 0x3780000003037811 */ /* 0x000fc800078eb8ff */
[----:B------:R-:W-:Y:S01]  /*3840*/  LOP3.LUT R0, R3, R0, R7, 0xfe, !PT ;  /* 0x0000000003007212 */ /* 0x000fe200078efe07 */
[----:B------:R-:W-:Y:S06]  /*3850*/  BRA `(.L_x_5066) ;  /* 0x0000000000947947 */ /* 0x000fec0003800000 */
.L_x_5078:
        /* <DEDUP_REMOVED lines=14> */
.L_x_5065:
        /* <DEDUP_REMOVED lines=16> */
.L_x_5087:
[----:B------:R-:W-:Y:S01]  /*3a40*/  IMAD.MOV.U32 R0, RZ, RZ, RZ ;  /* 0x000000ffff007224 */ /* 0x000fe200078e00ff */
[----:B------:R-:W-:Y:S06]  /*3a50*/  BRA `(.L_x_5066) ;  /* 0x0000000000147947 */ /* 0x000fec0003800000 */
.L_x_5086:
[----:B------:R-:W2:Y:S02]  /*3a60*/  LDG.E.64 R4, desc[UR36][R4.64] ;  /* 0x0000002404047981 */ /* 0x000ea4000c1e1b00 */
[----:B--2---:R0:W1:Y:S01]  /*3a70*/  I2F.U64 R0, R4 ;  /* 0x0000000400007312 */ /* 0x0040620000301000 */
[----:B------:R-:W-:Y:S05]  /*3a80*/  BRA `(.L_x_5066) ;  /* 0x0000000000087947 */ /* 0x000fea0003800000 */
.L_x_5085:
[----:B------:R-:W2:Y:S02]  /*3a90*/  LDG.E R0, desc[UR36][R4.64] ;  /* 0x0000002404007981 */ /* 0x000ea4000c1e1900 */
[----:B--2---:R-:W-:-:S07]  /*3aa0*/  I2FP.F32.U32 R0, R0 ;  /* 0x0000000000007245 */ /* 0x004fce0000201000 */
.L_x_5066:
[----:B------:R-:W-:Y:S05]  /*3ab0*/  BSYNC.RECONVERGENT B6 ;  /* 0x0000000000067941 */ /* 0x000fea0003800200 */
.L_x_5060:
[----:B-1-345:R-:W-:-:S07]  /*3ac0*/  FADD.FTZ R0, R0, 3 ;  /* 0x4040000000007421 */ /* 0x03afce0000010000 */
.L_x_5059:
[----:B------:R-:W-:Y:S05]  /*3ad0*/  BSYNC.RECONVERGENT B7 ;  /* 0x0000000000077941 */ /* 0x000fea0003800200 */
.L_x_5058:
[C---:B------:R-:W-:Y:S01]  /*3ae0*/  VIADD R6, R25.reuse, 0x100 ;  /* 0x0000010019067836 */ /* 0x040fe20000000000 */
[CC--:B------:R-:W-:Y:S01]  /*3af0*/  ISETP.GE.AND P0, PT, R25.reuse, R17.reuse, PT ;  /* 0x000000111900720c */ /* 0x0c0fe20003f06270 */
[C---:B------:R-:W-:Y:S01]  /*3b00*/  VIADD R8, R25.reuse, 0x180 ;  /* 0x0000018019087836 */ /* 0x040fe20000000000 */
[----:B------:R-:W-:Y:S01]  /*3b10*/  BSSY.RECONVERGENT B6, `(.L_x_5088) ;  /* 0x000011d000067945 */ /* 0x000fe20003800200 */
[----:B------:R-:W-:Y:S01]  /*3b20*/  VIADD R26, R25, 0x80 ;  /* 0x00000080191a7836 */ /* 0x000fe20000000000 */
[-C--:B------:R-:W-:Y:S02]  /*3b30*/  ISETP.GE.AND P3, PT, R6, R17.reuse, PT ;  /* 0x000000110600720c */ /* 0x080fe40003f66270 */
[-C--:B------:R-:W-:Y:S02]  /*3b40*/  ISETP.GE.AND P2, PT, R8, R17.reuse, PT ;  /* 0x000000110800720c */ /* 0x080fe40003f46270 */
[----:B------:R-:W-:-:S05]  /*3b50*/  ISETP.GE.AND P1, PT, R26, R17, PT ;  /* 0x000000111a00720c */ /* 0x000fca0003f26270 */
[----:B------:R-:W1:Y:S08]  /*3b60*/  @!P0 LDC R7, c[0x0][0x388] ;  /* 0x0000e200ff078b82 */ /* 0x000e700000000800 */
[----:B------:R-:W3:Y:S08]  /*3b70*/  @!P3 LDC R3, c[0x0][0x388] ;  /* 0x0000e200ff03bb82 */ /* 0x000ef00000000800 */
[----:B0-----:R-:W0:Y:S08]  /*3b80*/  @!P2 LDC R5, c[0x0][0x388] ;  /* 0x0000e200ff05ab82 */ /* 0x001e300000000800 */
[----:B------:R-:W5:Y:S08]  /*3b90*/  @!P1 LDC R6, c[0x0][0x388] ;  /* 0x0000e200ff069b82 */ /* 0x000f700000000800 */
[----:B------:R-:W2:Y:S01]  /*3ba0*/  @!P3 LDC R10, c[0x0][0x394] ;  /* 0x0000e500ff0abb82 */ /* 0x000ea20000000800 */
[----:B---3--:R-:W-:-:S04]  /*3bb0*/  @!P3 FSETP.GEU.FTZ.AND P4, PT, R16, R3, PT ;  /* 0x000000031000b20b */ /* 0x008fc80003f9e000 */
[----:B------:R-:W-:-:S03]  /*3bc0*/  @!P3 FSEL R3, R16, R3, P4 ;  /* 0x000000031003b208 */ /* 0x000fc60002000000 */
[----:B------:R-:W3:Y:S01]  /*3bd0*/  @!P2 LDC R12, c[0x0][0x394] ;  /* 0x0000e500ff0cab82 */ /* 0x000ee20000000800 */
[----:B0-----:R-:W-:-:S04]  /*3be0*/  @!P2 FSETP.GEU.FTZ.AND P5, PT, R0, R5, PT ;  /* 0x000000050000a20b */ /* 0x001fc80003fbe000 */
[----:B------:R-:W-:Y:S02]  /*3bf0*/  @!P2 FSEL R5, R0, R5, P5 ;  /* 0x000000050005a208 */ /* 0x000fe40002800000 */
[CC--:B-1----:R-:W-:Y:S01]  /*3c00*/  @!P0 FSETP.GEU.FTZ.AND P5, PT, R18.reuse, R7.reuse, PT ;  /* 0x000000071200820b */ /* 0x0c2fe20003fbe000 */
[----:B------:R-:W0:Y:S01]  /*3c10*/  @!P1 LDC R8, c[0x0][0x394] ;  /* 0x0000e500ff089b82 */ /* 0x000e220000000800 */
[CC--:B-----5:R-:W-:Y:S02]  /*3c20*/  @!P1 FSETP.GEU.FTZ.AND P6, PT, R19.reuse, R6.reuse, PT ;  /* 0x000000061300920b */ /* 0x0e0fe40003fde000 */
[----:B------:R-:W-:Y:S02]  /*3c30*/  @!P0 FSEL R0, R18, R7, P5 ;  /* 0x0000000712008208 */ /* 0x000fe40002800000 */
[----:B------:R-:W-:-:S03]  /*3c40*/  @!P1 FSEL R19, R19, R6, P6 ;  /* 0x0000000613139208 */ /* 0x000fc60003000000 */
[----:B------:R-:W1:Y:S01]  /*3c50*/  @!P0 LDC R9, c[0x0][0x394] ;  /* 0x0000e500ff098b82 */ /* 0x000e620000000800 */
[----:B--2---:R-:W-:-:S04]  /*3c60*/  @!P3 FSETP.GT.FTZ.AND P4, PT, R3, R10, PT ;  /* 0x0000000a0300b20b */ /* 0x004fc80003f94000 */
[----:B------:R-:W-:-:S03]  /*3c70*/  @!P3 FSEL R3, R3, R10, !P4 ;  /* 0x0000000a0303b208 */ /* 0x000fc60006000000 */
[----:B------:R-:W2:Y:S01]  /*3c80*/  LDC.U8 R16, c[0x0][0x3bc] ;  /* 0x0000ef00ff107b82 */ /* 0x000ea20000000000 */
[----:B---3--:R-:W-:Y:S01]  /*3c90*/  @!P2 FSETP.GT.FTZ.AND P6, PT, R5, R12, PT ;  /* 0x0000000c0500a20b */ /* 0x008fe20003fd4000 */
[----:B------:R-:W-:-:S03]  /*3ca0*/  @!P3 FMUL.FTZ R22, R3, 0.16666667163372039795 ;  /* 0x3e2aaaab0316b820 */ /* 0x000fc60000410000 */
[----:B------:R-:W-:Y:S02]  /*3cb0*/  @!P2 FSEL R5, R5, R12, !P6 ;  /* 0x0000000c0505a208 */ /* 0x000fe40007000000 */
[----:B0-----:R-:W-:-:S03]  /*3cc0*/  @!P1 FSETP.GT.FTZ.AND P5, PT, R19, R8, PT ;  /* 0x000000081300920b */ /* 0x001fc60003fb4000 */
[----:B------:R-:W-:Y:S01]  /*3cd0*/  @!P2 FMUL.FTZ R24, R5, 0.16666667163372039795 ;  /* 0x3e2aaaab0518a820 */ /* 0x000fe20000410000 */
[----:B------:R-:W-:Y:S02]  /*3ce0*/  @!P1 FSEL R19, R19, R8, !P5 ;  /* 0x0000000813139208 */ /* 0x000fe40006800000 */
[----:B-1----:R-:W-:-:S03]  /*3cf0*/  @!P0 FSETP.GT.FTZ.AND P4, PT, R0, R9, PT ;  /* 0x000000090000820b */ /* 0x002fc60003f94000 */
[----:B------:R-:W-:Y:S01]  /*3d00*/  @!P1 FMUL.FTZ R18, R19, 0.16666667163372039795 ;  /* 0x3e2aaaab13129820 */ /* 0x000fe20000410000 */
[----:B------:R-:W-:-:S05]  /*3d10*/  @!P0 FSEL R0, R0, R9, !P4 ;  /* 0x0000000900008208 */ /* 0x000fca0006000000 */
[----:B----4-:R-:W-:Y:S01]  /*3d20*/  @!P0 FMUL.FTZ R4, R0, 0.16666667163372039795 ;  /* 0x3e2aaaab00048820 */ /* 0x010fe20000410000 */
[----:B--2---:R-:W-:Y:S06]  /*3d30*/  @P0 BRA `(.L_x_5089) ;  /* 0x0000000c00e80947 */ /* 0x004fec0003800000 */
[----:B------:R-:W0:Y:S01]  /*3d40*/  LDCU UR4, c[0x0][0x3c0] ;  /* 0x00007800ff0477ac */ /* 0x000e220008000800 */
[----:B------:R-:W1:Y:S01]  /*3d50*/  LDC.64 R8, c[0x0][0x3a0] ;  /* 0x0000e800ff087b82 */ /* 0x000e620000000a00 */
[----:B------:R-:W-:Y:S01]  /*3d60*/  IMAD R0, R2, 0x200, R25 ;  /* 0x0000020002007824 */ /* 0x000fe200078e0219 */
[----:B------:R-:W-:-:S03]  /*3d70*/  PRMT R5, R16, 0x9910, RZ ;  /* 0x0000991010057816 */ /* 0x000fc600000000ff */
        /* <DEDUP_REMOVED lines=14> */
[----:B------:R-:W0:Y:S01]  /*3e60*/  F2I.FTZ.TRUNC.NTZ R3, R4 ;  /* 0x0000000400037305 */ /* 0x000e22000021f100 */
[----:B------:R-:W-:Y:S01]  /*3e70*/  IMAD.MOV.U32 R25, RZ, RZ, R26 ;  /* 0x000000ffff197224 */ /* 0x000fe200078e001a */
[----:B0-----:R0:W-:Y:S01]  /*3e80*/  STG.E.U8 desc[UR36][R8.64], R3 ;  /* 0x0000000308007986 */ /* 0x0011e2000c101124 */
[----:B------:R-:W-:Y:S05]  /*3e90*/  BRA `(.L_x_5089) ;  /* 0x0000000c00907947 */ /* 0x000fea0003800000 */
.L_x_5093:
[----:B------:R-:W0:Y:S01]  /*3ea0*/  F2I.S64.TRUNC R4, R4 ;  /* 0x0000000400047311 */ /* 0x000e22000020d900 */
[----:B------:R-:W-:Y:S02]  /*3eb0*/  IMAD.MOV.U32 R25, RZ, RZ, R26 ;  /* 0x000000ffff197224 */ /* 0x000fe400078e001a */
[----:B0-----:R-:W-:-:S05]  /*3ec0*/  IMAD.MOV.U32 R3, RZ, RZ, R4 ;  /* 0x000000ffff037224 */ /* 0x001fca00078e0004 */
[----:B------:R0:W-:Y:S01]  /*3ed0*/  STG.E.U8 desc[UR36][R8.64], R3 ;  /* 0x0000000308007986 */ /* 0x0001e2000c101124 */
[----:B------:R-:W-:Y:S05]  /*3ee0*/  BRA `(.L_x_5089) ;  /* 0x0000000c007c7947 */ /* 0x000fea0003800000 */
.L_x_5092:
[----:B------:R-:W-:-:S13]  /*3ef0*/  ISETP.NE.AND P0, PT, R0, 0x2, PT ;  /* 0x000000020000780c */ /* 0x000fda0003f05270 */
[----:B------:R-:W-:Y:S05]  /*3f00*/  @!P0 BRA `(.L_x_5095) ;  /* 0x0000000000308947 */ /* 0x000fea0003800000 */
[----:B------:R-:W-:-:S13]  /*3f10*/  ISETP.NE.AND P0, PT, R0, 0x3, PT ;  /* 0x000000030000780c */ /* 0x000fda0003f05270 */
[----:B------:R-:W-:Y:S05]  /*3f20*/  @!P0 BRA `(.L_x_5096) ;  /* 0x0000000000188947 */ /* 0x000fea0003800000 */
[----:B------:R-:W-:-:S13]  /*3f30*/  ISETP.NE.AND P0, PT, R0, 0x4, PT ;  /* 0x000000040000780c */ /* 0x000fda0003f05270 */
[----:B------:R-:W-:Y:S05]  /*3f40*/  @P0 BRA `(.L_x_5094) ;  /* 0x0000000800c00947 */ /* 0x000fea0003800000 */
[----:B------:R-:W0:Y:S01]  /*3f50*/  F2I.S64.TRUNC R4, R4 ;  /* 0x0000000400047311 */ /* 0x000e22000020d900 */
[----:B------:R-:W-:Y:S01]  /*3f60*/  IMAD.MOV.U32 R25, RZ, RZ, R26 ;  /* 0x000000ffff197224 */ /* 0x000fe200078e001a */
[----:B0-----:R0:W-:Y:S01]  /*3f70*/  STG.E.64 desc[UR36][R8.64], R4 ;  /* 0x0000000408007986 */ /* 0x0011e2000c101b24 */
[----:B------:R-:W-:Y:S05]  /*3f80*/  BRA `(.L_x_5089) ;  /* 0x0000000c00547947 */ /* 0x000fea0003800000 */
.L_x_5096:
[----:B------:R-:W0:Y:S01]  /*3f90*/  F2I.FTZ.TRUNC.NTZ R3, R4 ;  /* 0x0000000400037305 */ /* 0x000e22000021f100 */
[----:B------:R-:W-:Y:S01]  /*3fa0*/  IMAD.MOV.U32 R25, RZ, RZ, R26 ;  /* 0x000000ffff197224 */ /* 0x000fe200078e001a */
[----:B0-----:R0:W-:Y:S01]  /*3fb0*/  STG.E desc[UR36][R8.64], R3 ;  /* 0x0000000308007986 */ /* 0x0011e2000c101924 */
[----:B------:R-:W-:Y:S05]  /*3fc0*/  BRA `(.L_x_5089) ;  /* 0x0000000c00447947 */ /* 0x000fea0003800000 */
.L_x_5095:
[----:B------:R-:W0:Y:S01]  /*3fd0*/  F2I.FTZ.TRUNC.NTZ R3, R4 ;  /* 0x0000000400037305 */ /* 0x000e22000021f100 */
[----:B------:R-:W-:Y:S01]  /*3fe0*/  IMAD.MOV.U32 R25, RZ, RZ, R26 ;  /* 0x000000ffff197224 */ /* 0x000fe200078e001a */
[----:B0-----:R0:W-:Y:S01]  /*3ff0*/  STG.E.U16 desc[UR36][R8.64], R3 ;  /* 0x0000000308007986 */ /* 0x0011e2000c101524 */
[----:B------:R-:W-:Y:S05]  /*4000*/  BRA `(.L_x_5089) ;  /* 0x0000000c00347947 */ /* 0x000fea0003800000 */
.L_x_5091:
[----:B------:R-:W-:-:S13]  /*4010*/  ISETP.GT.AND P0, PT, R0, 0x6, PT ;  /* 0x000000060000780c */ /* 0x000fda0003f04270 */
[----:B------:R-:W-:Y:S05]  /*4020*/  @P0 BRA `(.L_x_5097) ;  /* 0x00000000002c0947 */ /* 0x000fea0003800000 */
[----:B------:R-:W-:-:S13]  /*4030*/  ISETP.NE.AND P0, PT, R0, 0x5, PT ;  /* 0x000000050000780c */ /* 0x000fda0003f05270 */
[----:B------:R-:W-:Y:S05]  /*4040*/  @!P0 BRA `(.L_x_5098) ;  /* 0x0000000000148947 */ /* 0x000fea0003800000 */
[----:B------:R-:W-:-:S13]  /*4050*/  ISETP.NE.AND P0, PT, R0, 0x6, PT ;  /* 0x000000060000780c */ /* 0x000fda0003f05270 */
[----:B------:R-:W-:Y:S05]  /*4060*/  @P0 BRA `(.L_x_5094) ;  /* 0x0000000800780947 */ /* 0x000fea0003800000 */
[----:B------:R0:W-:Y:S01]  /*4070*/  STG.E desc[UR36][R8.64], R4 ;  /* 0x0000000408007986 */ /* 0x0001e2000c101924 */
[----:B------:R-:W-:Y:S01]  /*4080*/  IMAD.MOV.U32 R25, RZ, RZ, R26 ;  /* 0x000000ffff197224 */ /* 0x000fe200078e001a */
[----:B------:R-:W-:Y:S06]  /*4090*/  BRA `(.L_x_5089) ;  /* 0x0000000c00107947 */ /* 0x000fec0003800000 */
.L_x_5098:
[----:B------:R-:W-:Y:S01]  /*40a0*/  F2FP.F16.F32.PACK_AB R4, RZ, R4 ;  /* 0x00000004ff04723e */ /* 0x000fe200000000ff */
[----:B------:R-:W-:-:S04]  /*40b0*/  IMAD.MOV.U32 R25, RZ, RZ, R26 ;  /* 0x000000ffff197224 */ /* 0x000fc800078e001a */
[----:B------:R0:W-:Y:S01]  /*40c0*/  STG.E.U16 desc[UR36][R8.64], R4 ;  /* 0x0000000408007986 */ /* 0x0001e2000c101524 */
[----:B------:R-:W-:Y:S05]  /*40d0*/  BRA `(.L_x_5089) ;  /* 0x0000000c00007947 */ /* 0x000fea0003800000 */
.L_x_5097:
[----:B------:R-:W-:-:S13]  /*40e0*/  ISETP.NE.AND P0, PT, R0, 0x7, PT ;  /* 0x000000070000780c */ /* 0x000fda0003f05270 */
[----:B------:R-:W-:Y:S05]  /*40f0*/  @!P0 BRA `(.L_x_5099) ;  /* 0x0000000000348947 */ /* 0x000fea0003800000 */
[----:B------:R-:W-:-:S13]  /*4100*/  ISETP.NE.AND P0, PT, R0, 0x8, PT ;  /* 0x000000080000780c */ /* 0x000fda0003f05270 */
[----:B------:R-:W-:Y:S05]  /*4110*/  @!P0 BRA `(.L_x_5100) ;  /* 0x0000000000188947 */ /* 0x000fea0003800000 */
[----:B------:R-:W-:-:S13]  /*4120*/  ISETP.NE.AND P0, PT, R0, 0x9, PT ;  /* 0x000000090000780c */ /* 0x000fda0003f05270 */
[----:B------:R-:W-:Y:S05]  /*4130*/  @P0 BRA `(.L_x_5094) ;  /* 0x0000000800440947 */ /* 0x000fea0003800000 */
[----:B------:R-:W-:Y:S02]  /*4140*/  IMAD.MOV.U32 R5, RZ, RZ, RZ ;  /* 0x000000ffff057224 */ /* 0x000fe400078e00ff */
[----:B------:R-:W-:-:S03]  /*4150*/  IMAD.MOV.U32 R25, RZ, RZ, R26 ;  /* 0x000000ffff197224 */ /* 0x000fc600078e001a */
[----:B------:R0:W-:Y:S01]  /*4160*/  STG.E.64 desc[UR36][R8.64], R4 ;  /* 0x0000000408007986 */ /* 0x0001e2000c101b24 */
[----:B------:R-:W-:Y:S05]  /*4170*/  BRA `(.L_x_5089) ;  /* 0x0000000800d87947 */ /* 0x000fea0003800000 */
.L_x_5100:
[----:B------:R-:W-:Y:S01]  /*4180*/  F2FP.F16.F32.PACK_AB R3, RZ, R4 ;  /* 0x00000004ff03723e */ /* 0x000fe200000000ff */
[----:B------:R-:W-:-:S03]  /*4190*/  IMAD.MOV.U32 R25, RZ, RZ, R26 ;  /* 0x000000ffff197224 */ /* 0x000fc600078e001a */
[----:B------:R-:W-:-:S05]  /*41a0*/  PRMT R3, R3, 0x5410, RZ ;  /* 0x0000541003037816 */ /* 0x000fca00000000ff */
[----:B------:R0:W-:Y:S01]  /*41b0*/  STG.E desc[UR36][R8.64], R3 ;  /* 0x0000000308007986 */ /* 0x0001e2000c101924 */
[----:B------:R-:W-:Y:S05]  /*41c0*/  BRA `(.L_x_5089) ;  /* 0x0000000800c47947 */ /* 0x000fea0003800000 */
.L_x_5099:
[----:B------:R-:W-:Y:S01]  /*41d0*/  FMUL.FTZ R4, R4, 1 ;  /* 0x3f80000004047820 */ /* 0x000fe20000410000 */
[----:B------:R-:W-:-:S05]  /*41e0*/  IMAD.MOV.U32 R25, RZ, RZ, R26 ;  /* 0x000000ffff197224 */ /* 0x000fca00078e001a */
[----:B------:R-:W0:Y:S02]  /*41f0*/  F2F.F64.F32 R4, R4 ;  /* 0x0000000400047310 */ /* 0x000e240000201800 */
[----:B0-----:R0:W-:Y:S01]  /*4200*/  STG.E.64 desc[UR36][R8.64], R4 ;  /* 0x0000000408007986 */ /* 0x0011e2000c101b24 */
[----:B------:R-:W-:Y:S05]  /*4210*/  BRA `(.L_x_5089) ;  /* 0x0000000800b07947 */ /* 0x000fea0003800000 */
.L_x_5090:
        /* <DEDUP_REMOVED lines=8> */
[----:B------:R-:W-:Y:S01]  /*42a0*/  FSETP.NEU.FTZ.AND P0, PT, R4, RZ, PT ;  /* 0x000000ff0400720b */ /* 0x000fe20003f1d000 */
[----:B------:R-:W-:-:S03]  /*42b0*/  IMAD.MOV.U32 R25, RZ, RZ, R26 ;  /* 0x000000ffff197224 */ /* 0x000fc600078e001a */
[----:B------:R-:W-:-:S05]  /*42c0*/  SEL R3, RZ, 0x1, !P0 ;  /* 0x00000001ff037807 */ /* 0x000fca0004000000 */
[----:B------:R3:W-:Y:S01]  /*42d0*/  STG.E.U8 desc[UR36][R8.64], R3 ;  /* 0x0000000308007986 */ /* 0x0007e2000c101124 */
[----:B------:R-:W-:Y:S05]  /*42e0*/  BRA `(.L_x_5089) ;  /* 0x00000008007c7947 */ /* 0x000fea0003800000 */
.L_x_5103:
[----:B------:R-:W-:Y:S01]  /*42f0*/  FMUL.FTZ R4, R4, 1 ;  /* 0x3f80000004047820 */ /* 0x000fe20000410000 */
[----:B------:R-:W-:Y:S01]  /*4300*/  CS2R R6, SRZ ;  /* 0x0000000000067805 */ /* 0x000fe2000001ff00 */
[----:B------:R-:W-:-:S04]  /*4310*/  IMAD.MOV.U32 R25, RZ, RZ, R26 ;  /* 0x000000ffff197224 */ /* 0x000fc800078e001a */
[----:B------:R-:W0:Y:S02]  /*4320*/  F2F.F64.F32 R4, R4 ;  /* 0x0000000400047310 */ /* 0x000e240000201800 */
[----:B0-----:R4:W-:Y:S01]  /*4330*/  STG.E.128 desc[UR36][R8.64], R4 ;  /* 0x0000000408007986 */ /* 0x0019e2000c101d24 */
[----:B------:R-:W-:Y:S05]  /*4340*/  BRA `(.L_x_5089) ;  /* 0x0000000800647947 */ /* 0x000fea0003800000 */
.L_x_5102:
        /* <DEDUP_REMOVED lines=18> */
.L_x_5107:
[----:B------:R-:W-:Y:S05]  /*4470*/  BSYNC.RECONVERGENT B0 ;  /* 0x0000000000007941 */ /* 0x000fea0003800200 */
.L_x_5106:
[----:B------:R-:W-:Y:S01]  /*4480*/  LOP3.LUT R5, R0, 0x80, R5, 0xf8, !PT ;  /* 0x0000008000057812 */ /* 0x000fe200078ef805 */
[----:B------:R-:W-:-:S04]  /*4490*/  IMAD.MOV.U32 R25, RZ, RZ, R26 ;  /* 0x000000ffff197224 */ /* 0x000fc800078e001a */
[----:B------:R1:W-:Y:S01]  /*44a0*/  STG.E.U8 desc[UR36][R8.64], R5 ;  /* 0x0000000508007986 */ /* 0x0003e2000c101124 */
[----:B------:R-:W-:Y:S05]  /*44b0*/  BRA `(.L_x_5089) ;  /* 0x0000000800087947 */ /* 0x000fea0003800000 */
.L_x_5105:
        /* <DEDUP_REMOVED lines=14> */
.L_x_5109:
[----:B------:R-:W-:Y:S05]  /*45a0*/  BSYNC.RECONVERGENT B0 ;  /* 0x0000000000007941 */ /* 0x000fea0003800200 */
.L_x_5108:
[----:B------:R-:W-:Y:S01]  /*45b0*/  LOP3.LUT R3, R0, 0x80, R7, 0xf8, !PT ;  /* 0x0000008000037812 */ /* 0x000fe200078ef807 */
[----:B------:R-:W-:-:S04]  /*45c0*/  IMAD.MOV.U32 R25, RZ, RZ, R26 ;  /* 0x000000ffff197224 */ /* 0x000fc800078e001a */
[----:B------:R2:W-:Y:S01]  /*45d0*/  STG.E.U8 desc[UR36][R8.64], R3 ;  /* 0x0000000308007986 */ /* 0x0005e2000c101124 */
[----:B------:R-:W-:Y:S05]  /*45e0*/  BRA `(.L_x_5089) ;  /* 0x0000000400bc7947 */ /* 0x000fea0003800000 */
.L_x_5104:
[----:B------:R-:W-:Y:S01]  /*45f0*/  F2FP.BF16.F32.PACK_AB R4, RZ, R4 ;  /* 0x00000004ff04723e */ /* 0x000fe200000010ff */
[----:B------:R-:W-:-:S04]  /*4600*/  IMAD.MOV.U32 R25, RZ, RZ, R26 ;  /* 0x000000ffff197224 */ /* 0x000fc800078e001a */
[----:B------:R0:W-:Y:S01]  /*4610*/  STG.E.U16 desc[UR36][R8.64], R4 ;  /* 0x0000000408007986 */ /* 0x0001e2000c101524 */
[----:B------:R-:W-:Y:S05]  /*4620*/  BRA `(.L_x_5089) ;  /* 0x0000000400ac7947 */ /* 0x000fea0003800000 */
.L_x_5101:
        /* <DEDUP_REMOVED lines=8> */
[----:B------:R-:W0:Y:S01]  /*46b0*/  F2I.FTZ.U32.TRUNC.NTZ R3, R4 ;  /* 0x0000000400037305 */ /* 0x000e22000021f000 */
[----:B------:R-:W-:Y:S01]  /*46c0*/  IMAD.MOV.U32 R25, RZ, RZ, R26 ;  /* 0x000000ffff197224 */ /* 0x000fe200078e001a */
[----:B0-----:R0:W-:Y:S01]  /*46d0*/  STG.E.U16 desc[UR36][R8.64], R3 ;  /* 0x0000000308007986 */ /* 0x0011e2000c101524 */
[----:B------:R-:W-:Y:S05]  /*46e0*/  BRA `(.L_x_5089) ;  /* 0x00000004007c7947 */ /* 0x000fea0003800000 */
.L_x_5112:
        /* <DEDUP_REMOVED lines=12> */
.L_x_5115:
[----:B------:R-:W-:-:S04]  /*47b0*/  SHF.R.U32.HI R0, RZ, 0x14, R4 ;  /* 0x00000014ff007819 */ /* 0x000fc80000011604 */
[----:B------:R-:W-:-:S04]  /*47c0*/  LOP3.LUT R3, R0, 0x1, RZ, 0xc0, !PT ;  /* 0x0000000100037812 */ /* 0x000fc800078ec0ff */
[----:B------:R-:W-:-:S04]  /*47d0*/  IADD3 R0, PT, PT, R4, 0x487ffff, R3 ;  /* 0x0487ffff04007810 */ /* 0x000fc80007ffe003 */
[----:B------:R-:W-:-:S04]  /*47e0*/  SHF.R.U32.HI R0, RZ, 0x14, R0 ;  /* 0x00000014ff007819 */ /* 0x000fc80000011600 */
[----:B------:R-:W-:-:S07]  /*47f0*/  LOP3.LUT R3, R0, 0xff, RZ, 0xc0, !PT ;  /* 0x000000ff00037812 */ /* 0x000fce00078ec0ff */
.L_x_5116:
[----:B------:R-:W-:-:S04]  /*4800*/  SHF.R.U32.HI R4, RZ, 0x18, R4 ;  /* 0x00000018ff047819 */ /* 0x000fc80000011604 */
[----:B------:R-:W-:-:S04]  /*4810*/  LOP3.LUT R3, R3, 0x80, R4, 0xf8, !PT ;  /* 0x0000008003037812 */ /* 0x000fc800078ef804 */
[----:B------:R-:W-:-:S07]  /*4820*/  PRMT R0, R3, 0x7610, R0 ;  /* 0x0000761003007816 */ /* 0x000fce0000000000 */
.L_x_5114:
[----:B------:R-:W-:Y:S05]  /*4830*/  BSYNC.RECONVERGENT B0 ;  /* 0x0000000000007941 */ /* 0x000fea0003800200 */
.L_x_5113:
[----:B------:R0:W-:Y:S01]  /*4840*/  STG.E.U8 desc[UR36][R8.64], R0 ;  /* 0x0000000008007986 */ /* 0x0001e2000c101124 */
[----:B------:R-:W-:Y:S01]  /*4850*/  IMAD.MOV.U32 R25, RZ, RZ, R26 ;  /* 0x000000ffff197224 */ /* 0x000fe200078e001a */
[----:B------:R-:W-:Y:S06]  /*4860*/  BRA `(.L_x_5089) ;  /* 0x00000004001c7947 */ /* 0x000fec0003800000 */
.L_x_5111:
        /* <DEDUP_REMOVED lines=12> */
.L_x_5119:
[----:B------:R-:W-:-:S04]  /*4930*/  SHF.R.U32.HI R0, RZ, 0x15, R4 ;  /* 0x00000015ff007819 */ /* 0x000fc80000011604 */
[----:B------:R-:W-:-:S04]  /*4940*/  LOP3.LUT R3, R0, 0x1, RZ, 0xc0, !PT ;  /* 0x0000000100037812 */ /* 0x000fc800078ec0ff */
[----:B------:R-:W-:-:S04]  /*4950*/  IADD3 R0, PT, PT, R4, 0x88fffff, R3 ;  /* 0x088fffff04007810 */ /* 0x000fc80007ffe003 */
[----:B------:R-:W-:-:S04]  /*4960*/  SHF.R.U32.HI R0, RZ, 0x15, R0 ;  /* 0x00000015ff007819 */ /* 0x000fc80000011600 */
[----:B------:R-:W-:-:S07]  /*4970*/  LOP3.LUT R3, R0, 0xff, RZ, 0xc0, !PT ;  /* 0x000000ff00037812 */ /* 0x000fce00078ec0ff */
.L_x_5120:
[----:B------:R-:W-:-:S04]  /*4980*/  SHF.R.U32.HI R4, RZ, 0x18, R4 ;  /* 0x00000018ff047819 */ /* 0x000fc80000011604 */
[----:B------:R-:W-:-:S04]  /*4990*/  LOP3.LUT R3, R3, 0x80, R4, 0xf8, !PT ;  /* 0x0000008003037812 */ /* 0x000fc800078ef804 */
[----:B------:R-:W-:-:S07]  /*49a0*/  PRMT R0, R3, 0x7610, R0 ;  /* 0x0000761003007816 */ /* 0x000fce0000000000 */
.L_x_5118:
[----:B------:R-:W-:Y:S05]  /*49b0*/  BSYNC.RECONVERGENT B0 ;  /* 0x0000000000007941 */ /* 0x000fea0003800200 */
.L_x_5117:
[----:B------:R0:W-:Y:S01]  /*49c0*/  STG.E.U8 desc[UR36][R8.64], R0 ;  /* 0x0000000008007986 */ /* 0x0001e2000c101124 */
[----:B------:R-:W-:Y:S01]  /*49d0*/  IMAD.MOV.U32 R25, RZ, RZ, R26 ;  /* 0x000000ffff197224 */ /* 0x000fe200078e001a */
[----:B------:R-:W-:Y:S06]  /*49e0*/  BRA `(.L_x_5089) ;  /* 0x0000000000bc7947 */ /* 0x000fec0003800000 */
.L_x_5110:
[----:B------:R-:W-:-:S13]  /*49f0*/  ISETP.NE.AND P0, PT, R0, 0x1c, PT ;  /* 0x0000001c0000780c */ /* 0x000fda0003f05270 */
[----:B------:R-:W-:Y:S05]  /*4a00*/  @!P0 BRA `(.L_x_5121) ;  /* 0x0000000000a88947 */ /* 0x000fea0003800000 */
[----:B------:R-:W-:-:S13]  /*4a10*/  ISETP.NE.AND P0, PT, R0, 0x1d, PT ;  /* 0x0000001d0000780c */ /* 0x000fda0003f05270 */
[----:B------:R-:W-:Y:S05]  /*4a20*/  @!P0 BRA `(.L_x_5122) ;  /* 0x0000000000908947 */ /* 0x000fea0003800000 */
[----:B------:R-:W-:-:S13]  /*4a30*/  ISETP.NE.AND P0, PT, R0, 0x2c, PT ;  /* 0x0000002c0000780c */ /* 0x000fda0003f05270 */
[----:B------:R-:W-:Y:S05]  /*4a40*/  @!P0 BRA `(.L_x_5123) ;  /* 0x0000000000488947 */ /* 0x000fea0003800000 */
.L_x_5094:
        /* <DEDUP_REMOVED lines=16> */
.L_x_5124:
[----:B------:R-:W-:Y:S01]  /*4b50*/  IMAD.MOV.U32 R25, RZ, RZ, R26 ;  /* 0x000000ffff197224 */ /* 0x000fe200078e001a */
[----:B------:R-:W-:Y:S06]  /*4b60*/  BRA `(.L_x_5089) ;  /* 0x00000000005c7947 */ /* 0x000fec0003800000 */
.L_x_5123:
[----:B------:R-:W-:Y:S01]  /*4b70*/  SHF.R.U32.HI R5, RZ, 0x17, R4 ;  /* 0x00000017ff057819 */ /* 0x000fe20000011604 */
[----:B------:R-:W-:-:S03]  /*4b80*/  IMAD.MOV.U32 R25, RZ, RZ, R26 ;  /* 0x000000ffff197224 */ /* 0x000fc600078e001a */
        /* <DEDUP_REMOVED lines=14> */
.L_x_5122:
[----:B------:R-:W0:Y:S01]  /*4c70*/  F2I.U64.TRUNC R4, R4 ;  /* 0x0000000400047311 */ /* 0x000e22000020d800 */
[----:B------:R-:W-:Y:S01]  /*4c80*/  IMAD.MOV.U32 R25, RZ, RZ, R26 ;  /* 0x000000ffff197224 */ /* 0x000fe200078e001a */
[----:B0-----:R0:W-:Y:S01]  /*4c90*/  STG.E.64 desc[UR36][R8.64], R4 ;  /* 0x0000000408007986 */ /* 0x0011e2000c101b24 */
[----:B------:R-:W-:Y:S05]  /*4ca0*/  BRA `(.L_x_5089) ;  /* 0x00000000000c7947 */ /* 0x000fea0003800000 */
.L_x_5121:
[----:B------:R-:W0:Y:S01]  /*4cb0*/  F2I.FTZ.U32.TRUNC.NTZ R3, R4 ;  /* 0x0000000400037305 */ /* 0x000e22000021f000 */
[----:B------:R-:W-:Y:S01]  /*4cc0*/  IMAD.MOV.U32 R25, RZ, RZ, R26 ;  /* 0x000000ffff197224 */ /* 0x000fe200078e001a */
[----:B0-----:R0:W-:Y:S06]  /*4cd0*/  STG.E desc[UR36][R8.64], R3 ;  /* 0x0000000308007986 */ /* 0x0011ec000c101924 */
.L_x_5089:
[----:B------:R-:W-:Y:S05]  /*4ce0*/  BSYNC.RECONVERGENT B6 ;  /* 0x0000000000067941 */ /* 0x000fea0003800200 */
.L_x_5088:
        /* <DEDUP_REMOVED lines=24> */
.L_x_5130:
[----:B------:R-:W0:Y:S02]  /*4e70*/  F2I.S64.TRUNC R18, R18 ;  /* 0x0000001200127311 */ /* 0x000e24000020d900 */
[----:B0-----:R-:W-:-:S05]  /*4e80*/  IMAD.MOV.U32 R3, RZ, RZ, R18 ;  /* 0x000000ffff037224 */ /* 0x001fca00078e0012 */
[----:B------:R0:W-:Y:S01]  /*4e90*/  STG.E.U8 desc[UR36][R8.64], R3 ;  /* 0x0000000308007986 */ /* 0x0001e2000c101124 */
[----:B------:R-:W-:Y:S05]  /*4ea0*/  BRA `(.L_x_5132) ;  /* 0x0000000c00287947 */ /* 0x000fea0003800000 */
.L_x_5129:
        /* <DEDUP_REMOVED lines=9> */
.L_x_5134:
[----:B------:R-:W0:Y:S02]  /*4f40*/  F2I.FTZ.TRUNC.NTZ R3, R18 ;  /* 0x0000001200037305 */ /* 0x000e24000021f100 */
[----:B0-----:R0:W-:Y:S01]  /*4f50*/  STG.E desc[UR36][R8.64], R3 ;  /* 0x0000000308007986 */ /* 0x0011e2000c101924 */
[----:B------:R-:W-:Y:S05]  /*4f60*/  BRA `(.L_x_5132) ;  /* 0x0000000800f87947 */ /* 0x000fea0003800000 */
.L_x_5133:
[----:B------:R-:W0:Y:S02]  /*4f70*/  F2I.FTZ.TRUNC.NTZ R3, R18 ;  /* 0x0000001200037305 */ /* 0x000e24000021f100 */
[----:B0-----:R0:W-:Y:S01]  /*4f80*/  STG.E.U16 desc[UR36][R8.64], R3 ;  /* 0x0000000308007986 */ /* 0x0011e2000c101524 */
[----:B------:R-:W-:Y:S05]  /*4f90*/  BRA `(.L_x_5132) ;  /* 0x0000000800ec7947 */ /* 0x000fea0003800000 */
.L_x_5128:
        /* <DEDUP_REMOVED lines=8> */
.L_x_5136:
[----:B------:R-:W-:-:S05]  /*5020*/  F2FP.F16.F32.PACK_AB R18, RZ, R18 ;  /* 0x00000012ff12723e */ /* 0x000fca00000000ff */
[----:B------:R0:W-:Y:S01]  /*5030*/  STG.E.U16 desc[UR36][R8.64], R18 ;  /* 0x0000001208007986 */ /* 0x0001e2000c101524 */
[----:B------:R-:W-:Y:S05]  /*5040*/  BRA `(.L_x_5132) ;  /* 0x0000000800c07947 */ /* 0x000fea0003800000 */
.L_x_5135:
        /* <DEDUP_REMOVED lines=9> */
.L_x_5138:
[----:B------:R-:W-:-:S04]  /*50e0*/  F2FP.F16.F32.PACK_AB R3, RZ, R18 ;  /* 0x00000012ff03723e */ /* 0x000fc800000000ff */
[----:B------:R-:W-:-:S05]  /*50f0*/  PRMT R3, R3, 0x5410, RZ ;  /* 0x0000541003037816 */ /* 0x000fca00000000ff */
[----:B------:R0:W-:Y:S01]  /*5100*/  STG.E desc[UR36][R8.64], R3 ;  /* 0x0000000308007986 */ /* 0x0001e2000c101924 */
[----:B------:R-:W-:Y:S05]  /*5110*/  BRA `(.L_x_5132) ;  /* 0x00000008008c7947 */ /* 0x000fea0003800000 */
.L_x_5137:
[----:B------:R-:W-:-:S06]  /*5120*/  FMUL.FTZ R4, R18, 1 ;  /* 0x3f80000012047820 */ /* 0x000fcc0000410000 */
[----:B------:R-:W0:Y:S02]  /*5130*/  F2F.F64.F32 R4, R4 ;  /* 0x0000000400047310 */ /* 0x000e240000201800 */
[----:B0-----:R0:W-:Y:S01]  /*5140*/  STG.E.64 desc[UR36][R8.64], R4 ;  /* 0x0000000408007986 */ /* 0x0011e2000c101b24 */
[----:B------:R-:W-:Y:S05]  /*5150*/  BRA `(.L_x_5132) ;  /* 0x00000008007c7947 */ /* 0x000fea0003800000 */
.L_x_5127:
        /* <DEDUP_REMOVED lines=13> */
.L_x_5142:
        /* <DEDUP_REMOVED lines=16> */
.L_x_5145:
[----:B------:R-:W-:-:S04]  /*5330*/  SHF.R.U32.HI R18, RZ, 0x18, R18 ;  /* 0x00000018ff127819 */ /* 0x000fc80000011612 */
[----:B------:R-:W-:-:S04]  /*5340*/  LOP3.LUT R3, R3, 0x80, R18, 0xf8, !PT ;  /* 0x0000008003037812 */ /* 0x000fc800078ef812 */
[----:B------:R-:W-:-:S07]  /*5350*/  PRMT R4, R3, 0x7610, R4 ;  /* 0x0000761003047816 */ /* 0x000fce0000000004 */
.L_x_5144:
[----:B------:R-:W-:Y:S05]  /*5360*/  BSYNC.RECONVERGENT B0 ;  /* 0x0000000000007941 */ /* 0x000fea0003800200 */
.L_x_5143:
[----:B------:R0:W-:Y:S01]  /*5370*/  STG.E.U8 desc[UR36][R8.64], R4 ;  /* 0x0000000408007986 */ /* 0x0001e2000c101124 */
[----:B------:R-:W-:Y:S05]  /*5380*/  BRA `(.L_x_5132) ;  /* 0x0000000400f07947 */ /* 0x000fea0003800000 */
.L_x_5141:
        /* <DEDUP_REMOVED lines=16> */
.L_x_5148:
[----:B------:R-:W-:-:S04]  /*5490*/  SHF.R.U32.HI R18, RZ, 0x18, R18 ;  /* 0x00000018ff127819 */ /* 0x000fc80000011612 */
[----:B------:R-:W-:-:S04]  /*54a0*/  LOP3.LUT R3, R3, 0x80, R18, 0xf8, !PT ;  /* 0x0000008003037812 */ /* 0x000fc800078ef812 */
[----:B------:R-:W-:-:S07]  /*54b0*/  PRMT R4, R3, 0x7610, R4 ;  /* 0x0000761003047816 */ /* 0x000fce0000000004 */
.L_x_5147:
[----:B------:R-:W-:Y:S05]  /*54c0*/  BSYNC.RECONVERGENT B0 ;  /* 0x0000000000007941 */ /* 0x000fea0003800200 */
.L_x_5146:
[----:B------:R0:W-:Y:S01]  /*54d0*/  STG.E.U8 desc[UR36][R8.64], R4 ;  /* 0x0000000408007986 */ /* 0x0001e2000c101124 */
[----:B------:R-:W-:Y:S05]  /*54e0*/  BRA `(.L_x_5132) ;  /* 0x0000000400987947 */ /* 0x000fea0003800000 */
.L_x_5140:
        /* <DEDUP_REMOVED lines=21> */
.L_x_5150:
[----:B------:R-:W0:Y:S02]  /*5640*/  F2I.U64.TRUNC R18, R18 ;  /* 0x0000001200127311 */ /* 0x000e24000020d800 */
[----:B0-----:R0:W-:Y:S01]  /*5650*/  STG.E.64 desc[UR36][R8.64], R18 ;  /* 0x0000001208007986 */ /* 0x0011e2000c101b24 */
[----:B------:R-:W-:Y:S05]  /*5660*/  BRA `(.L_x_5132) ;  /* 0x0000000400387947 */ /* 0x000fea0003800000 */
.L_x_5149:
[----:B------:R-:W0:Y:S02]  /*5670*/  F2I.FTZ.U32.TRUNC.NTZ R3, R18 ;  /* 0x0000001200037305 */ /* 0x000e24000021f000 */
[----:B0-----:R0:W-:Y:S01]  /*5680*/  STG.E desc[UR36][R8.64], R3 ;  /* 0x0000000308007986 */ /* 0x0011e2000c101924 */
[----:B------:R-:W-:Y:S05]  /*5690*/  BRA `(.L_x_5132) ;  /* 0x00000004002c7947 */ /* 0x000fea0003800000 */
.L_x_5139:
        /* <DEDUP_REMOVED lines=10> */
.L_x_5152:
[----:B------:R-:W-:Y:S01]  /*5740*/  FMUL.FTZ R4, R18, 1 ;  /* 0x3f80000012047820 */ /* 0x000fe20000410000 */
[----:B------:R-:W-:-:S05]  /*5750*/  CS2R R6, SRZ ;  /* 0x0000000000067805 */ /* 0x000fca000001ff00 */
[----:B------:R-:W0:Y:S02]  /*5760*/  F2F.F64.F32 R4, R4 ;  /* 0x0000000400047310 */ /* 0x000e240000201800 */
[----:B0-----:R3:W-:Y:S01]  /*5770*/  STG.E.128 desc[UR36][R8.64], R4 ;  /* 0x0000000408007986 */ /* 0x0017e2000c101d24 */
[----:B------:R-:W-:Y:S05]  /*5780*/  BRA `(.L_x_5132) ;  /* 0x0000000000f07947 */ /* 0x000fea0003800000 */
.L_x_5151:
[----:B------:R-:W-:-:S13]  /*5790*/  ISETP.NE.AND P0, PT, R0, 0xf, PT ;  /* 0x0000000f0000780c */ /* 0x000fda0003f05270 */
[----:B------:R-:W-:Y:S05]  /*57a0*/  @!P0 BRA `(.L_x_5153) ;  /* 0x0000000000e08947 */ /* 0x000fea0003800000 */
[----:B------:R-:W-:-:S13]  /*57b0*/  ISETP.NE.AND P0, PT, R0, 0x17, PT ;  /* 0x000000170000780c */ /* 0x000fda0003f05270 */
[----:B------:R-:W-:Y:S05]  /*57c0*/  @!P0 BRA `(.L_x_5154) ;  /* 0x00000000008c8947 */ /* 0x000fea0003800000 */
[----:B------:R-:W-:-:S13]  /*57d0*/  ISETP.NE.AND P0, PT, R0, 0x18, PT ;  /* 0x000000180000780c */ /* 0x000fda0003f05270 */
[----:B------:R-:W-:Y:S05]  /*57e0*/  @!P0 BRA `(.L_x_5155) ;  /* 0x0000000000448947 */ /* 0x000fea0003800000 */
.L_x_5131:
        /* <DEDUP_REMOVED lines=16> */
.L_x_5156:
[----:B------:R-:W-:Y:S05]  /*58f0*/  BRA `(.L_x_5132) ;  /* 0x0000000000947947 */ /* 0x000fea0003800000 */
.L_x_5155:
        /* <DEDUP_REMOVED lines=12> */
.L_x_5158:
[----:B------:R-:W-:Y:S05]  /*59c0*/  BSYNC.RECONVERGENT B0 ;  /* 0x0000000000007941 */ /* 0x000fea0003800200 */
.L_x_5157:
[----:B------:R-:W-:-:S05]  /*59d0*/  LOP3.LUT R3, R0, 0x80, R5, 0xf8, !PT ;  /* 0x0000008000037812 */ /* 0x000fca00078ef805 */
[----:B------:R2:W-:Y:S01]  /*59e0*/  STG.E.U8 desc[UR36][R8.64], R3 ;  /* 0x0000000308007986 */ /* 0x0005e2000c101124 */
[----:B------:R-:W-:Y:S05]  /*59f0*/  BRA `(.L_x_5132) ;  /* 0x0000000000547947 */ /* 0x000fea0003800000 */
.L_x_5154:
        /* <DEDUP_REMOVED lines=11> */
.L_x_5160:
[----:B------:R-:W-:Y:S01]  /*5ab0*/  IMAD.MOV.U32 R0, RZ, RZ, 0x7f ;  /* 0x0000007fff007424 */ /* 0x000fe200078e00ff */
[----:B------:R-:W-:-:S04]  /*5ac0*/  ISETP.GT.U32.AND P0, PT, R4, 0x7f800000, PT ;  /* 0x7f8000000400780c */ /* 0x000fc80003f04070 */
[----:B------:R-:W-:-:S09]  /*5ad0*/  SEL R0, R0, 0x7c, P0 ;  /* 0x0000007c00007807 */ /* 0x000fd20000000000 */
.L_x_5161:
[----:B------:R-:W-:Y:S05]  /*5ae0*/  BSYNC.RECONVERGENT B0 ;  /* 0x0000000000007941 */ /* 0x000fea0003800200 */
.L_x_5159:
[----:B------:R-:W-:-:S04]  /*5af0*/  SHF.R.U32.HI R3, RZ, 0x18, R18 ;  /* 0x00000018ff037819 */ /* 0x000fc80000011612 */
[----:B------:R-:W-:-:S05]  /*5b00*/  LOP3.LUT R3, R0, 0x80, R3, 0xf8, !PT ;  /* 0x0000008000037812 */ /* 0x000fca00078ef803 */
[----:B------:R1:W-:Y:S01]  /*5b10*/  STG.E.U8 desc[UR36][R8.64], R3 ;  /* 0x0000000308007986 */ /* 0x0003e2000c101124 */
[----:B------:R-:W-:Y:S05]  /*5b20*/  BRA `(.L_x_5132) ;  /* 0x0000000000087947 */ /* 0x000fea0003800000 */
.L_x_5153:
[----:B------:R-:W-:-:S05]  /*5b30*/  F2FP.BF16.F32.PACK_AB R18, RZ, R18 ;  /* 0x00000012ff12723e */ /* 0x000fca00000010ff */
[----:B------:R0:W-:Y:S02]  /*5b40*/  STG.E.U16 desc[UR36][R8.64], R18 ;  /* 0x0000001208007986 */ /* 0x0001e4000c101524 */
.L_x_5132:
        /* <DEDUP_REMOVED lines=24> */
.L_x_5165:
[----:B------:R-:W0:Y:S02]  /*5cd0*/  F2I.S64.TRUNC R22, R22 ;  /* 0x0000001600167311 */ /* 0x000e24000020d900 */
[----:B0-----:R-:W-:-:S05]  /*5ce0*/  IMAD.MOV.U32 R3, RZ, RZ, R22 ;  /* 0x000000ffff037224 */ /* 0x001fca00078e0016 */
[----:B------:R3:W-:Y:S01]  /*5cf0*/  STG.E.U8 desc[UR36][R8.64], R3 ;  /* 0x0000000308007986 */ /* 0x0007e2000c101124 */
[----:B------:R-:W-:Y:S05]  /*5d00*/  BRA `(.L_x_5167) ;  /* 0x0000000c00287947 */ /* 0x000fea0003800000 */
.L_x_5164:
        /* <DEDUP_REMOVED lines=9> */
.L_x_5169:
[----:B------:R-:W0:Y:S02]  /*5da0*/  F2I.FTZ.TRUNC.NTZ R3, R22 ;  /* 0x0000001600037305 */ /* 0x000e24000021f100 */
[----:B0-----:R2:W-:Y:S01]  /*5db0*/  STG.E desc[UR36][R8.64], R3 ;  /* 0x0000000308007986 */ /* 0x0015e2000c101924 */
[----:B------:R-:W-:Y:S05]  /*5dc0*/  BRA `(.L_x_5167) ;  /* 0x0000000800f87947 */ /* 0x000fea0003800000 */
.L_x_5168:
[----:B------:R-:W0:Y:S02]  /*5dd0*/  F2I.FTZ.TRUNC.NTZ R3, R22 ;  /* 0x0000001600037305 */ /* 0x000e24000021f100 */
[----:B0-----:R0:W-:Y:S01]  /*5de0*/  STG.E.U16 desc[UR36][R8.64], R3 ;  /* 0x0000000308007986 */ /* 0x0011e2000c101524 */
[----:B------:R-:W-:Y:S05]  /*5df0*/  BRA `(.L_x_5167) ;  /* 0x0000000800ec7947 */ /* 0x000fea0003800000 */
.L_x_5163:
        /* <DEDUP_REMOVED lines=8> */
.L_x_5171:
[----:B------:R-:W-:-:S05]  /*5e80*/  F2FP.F16.F32.PACK_AB R22, RZ, R22 ;  /* 0x00000016ff16723e */ /* 0x000fca00000000ff */
[----:B------:R0:W-:Y:S01]  /*5e90*/  STG.E.U16 desc[UR36][R8.64], R22 ;  /* 0x0000001608007986 */ /* 0x0001e2000c101524 */
[----:B------:R-:W-:Y:S05]  /*5ea0*/  BRA `(.L_x_5167) ;  /* 0x0000000800c07947 */ /* 0x000fea0003800000 */
.L_x_5170:
        /* <DEDUP_REMOVED lines=9> */
.L_x_5173:
[----:B------:R-:W-:-:S04]  /*5f40*/  F2FP.F16.F32.PACK_AB R3, RZ, R22 ;  /* 0x00000016ff03723e */ /* 0x000fc800000000ff */
[----:B------:R-:W-:-:S05]  /*5f50*/  PRMT R3, R3, 0x5410, RZ ;  /* 0x0000541003037816 */ /* 0x000fca00000000ff */
[----:B------:R0:W-:Y:S01]  /*5f60*/  STG.E desc[UR36][R8.64], R3 ;  /* 0x0000000308007986 */ /* 0x0001e2000c101924 */
[----:B------:R-:W-:Y:S05]  /*5f70*/  BRA `(.L_x_5167) ;  /* 0x00000008008c7947 */ /* 0x000fea0003800000 */
.L_x_5172:
[----:B------:R-:W-:-:S06]  /*5f80*/  FMUL.FTZ R4, R22, 1 ;  /* 0x3f80000016047820 */ /* 0x000fcc0000410000 */
[----:B------:R-:W0:Y:S02]  /*5f90*/  F2F.F64.F32 R4, R4 ;  /* 0x0000000400047310 */ /* 0x000e240000201800 */
[----:B0-----:R0:W-:Y:S01]  /*5fa0*/  STG.E.64 desc[UR36][R8.64], R4 ;  /* 0x0000000408007986 */ /* 0x0011e2000c101b24 */
[----:B------:R-:W-:Y:S05]  /*5fb0*/  BRA `(.L_x_5167) ;  /* 0x00000008007c7947 */ /* 0x000fea0003800000 */
.L_x_5162:
        /* <DEDUP_REMOVED lines=13> */
.L_x_5177:
        /* <DEDUP_REMOVED lines=16> */
.L_x_5180:
[----:B------:R-:W-:-:S04]  /*6190*/  SHF.R.U32.HI R22, RZ, 0x18, R22 ;  /* 0x00000018ff167819 */ /* 0x000fc80000011616 */
[----:B------:R-:W-:-:S04]  /*61a0*/  LOP3.LUT R3, R3, 0x80, R22, 0xf8, !PT ;  /* 0x0000008003037812 */ /* 0x000fc800078ef816 */
[----:B------:R-:W-:-:S07]  /*61b0*/  PRMT R4, R3, 0x7610, R4 ;  /* 0x0000761003047816 */ /* 0x000fce0000000004 */
.L_x_5179:
[----:B------:R-:W-:Y:S05]  /*61c0*/  BSYNC.RECONVERGENT B0 ;  /* 0x0000000000007941 */ /* 0x000fea0003800200 */
.L_x_5178:
[----:B------:R0:W-:Y:S01]  /*61d0*/  STG.E.U8 desc[UR36][R8.64], R4 ;  /* 0x0000000408007986 */ /* 0x0001e2000c101124 */
[----:B------:R-:W-:Y:S05]  /*61e0*/  BRA `(.L_x_5167) ;  /* 0x0000000400f07947 */ /* 0x000fea0003800000 */
.L_x_5176:
        /* <DEDUP_REMOVED lines=16> */
.L_x_5183:
[----:B------:R-:W-:-:S04]  /*62f0*/  SHF.R.U32.HI R22, RZ, 0x18, R22 ;  /* 0x00000018ff167819 */ /* 0x000fc80000011616 */
[----:B------:R-:W-:-:S04]  /*6300*/  LOP3.LUT R3, R3, 0x80, R22, 0xf8, !PT ;  /* 0x0000008003037812 */ /* 0x000fc800078ef816 */
[----:B------:R-:W-:-:S07]  /*6310*/  PRMT R4, R3, 0x7610, R4 ;  /* 0x0000761003047816 */ /* 0x000fce0000000004 */
.L_x_5182:
[----:B------:R-:W-:Y:S05]  /*6320*/  BSYNC.RECONVERGENT B0 ;  /* 0x0000000000007941 */ /* 0x000fea0003800200 */
.L_x_5181:
[----:B------:R0:W-:Y:S01]  /*6330*/  STG.E.U8 desc[UR36][R8.64], R4 ;  /* 0x0000000408007986 */ /* 0x0001e2000c101124 */
[----:B------:R-:W-:Y:S05]  /*6340*/  BRA `(.L_x_5167) ;  /* 0x0000000400987947 */ /* 0x000fea0003800000 */
.L_x_5175:
        /* <DEDUP_REMOVED lines=21> */
.L_x_5185:
[----:B------:R-:W0:Y:S02]  /*64a0*/  F2I.U64.TRUNC R22, R22 ;  /* 0x0000001600167311 */ /* 0x000e24000020d800 */
[----:B0-----:R0:W-:Y:S01]  /*64b0*/  STG.E.64 desc[UR36][R8.64], R22 ;  /* 0x0000001608007986 */ /* 0x0011e2000c101b24 */
[----:B------:R-:W-:Y:S05]  /*64c0*/  BRA `(.L_x_5167) ;  /* 0x0000000400387947 */ /* 0x000fea0003800000 */
.L_x_5184:
[----:B------:R-:W0:Y:S02]  /*64d0*/  F2I.FTZ.U32.TRUNC.NTZ R3, R22 ;  /* 0x0000001600037305 */ /* 0x000e24000021f000 */
[----:B0-----:R0:W-:Y:S01]  /*64e0*/  STG.E desc[UR36][R8.64], R3 ;  /* 0x0000000308007986 */ /* 0x0011e2000c101924 */
[----:B------:R-:W-:Y:S05]  /*64f0*/  BRA `(.L_x_5167) ;  /* 0x00000004002c7947 */ /* 0x000fea0003800000 */
.L_x_5174:
        /* <DEDUP_REMOVED lines=10> */
.L_x_5187:
[----:B------:R-:W-:Y:S01]  /*65a0*/  FMUL.FTZ R4, R22, 1 ;  /* 0x3f80000016047820 */ /* 0x000fe20000410000 */
[----:B------:R-:W-:-:S05]  /*65b0*/  CS2R R6, SRZ ;  /* 0x0000000000067805 */ /* 0x000fca000001ff00 */
[----:B------:R-:W0:Y:S02]  /*65c0*/  F2F.F64.F32 R4, R4 ;  /* 0x0000000400047310 */ /* 0x000e240000201800 */
[----:B0-----:R0:W-:Y:S01]  /*65d0*/  STG.E.128 desc[UR36][R8.64], R4 ;  /* 0x0000000408007986 */ /* 0x0011e2000c101d24 */
[----:B------:R-:W-:Y:S05]  /*65e0*/  BRA `(.L_x_5167) ;  /* 0x0000000000f07947 */ /* 0x000fea0003800000 */
.L_x_5186:
[----:B------:R-:W-:-:S13]  /*65f0*/  ISETP.NE.AND P0, PT, R0, 0xf, PT ;  /* 0x0000000f0000780c */ /* 0x000fda0003f05270 */
[----:B------:R-:W-:Y:S05]  /*6600*/  @!P0 BRA `(.L_x_5188) ;  /* 0x0000000000e08947 */ /* 0x000fea0003800000 */
[----:B------:R-:W-:-:S13]  /*6610*/  ISETP.NE.AND P0, PT, R0, 0x17, PT ;  /* 0x000000170000780c */ /* 0x000fda0003f05270 */
[----:B------:R-:W-:Y:S05]  /*6620*/  @!P0 BRA `(.L_x_5189) ;  /* 0x00000000008c8947 */ /* 0x000fea0003800000 */
[----:B------:R-:W-:-:S13]  /*6630*/  ISETP.NE.AND P0, PT, R0, 0x18, PT ;  /* 0x000000180000780c */ /* 0x000fda0003f05270 */
[----:B------:R-:W-:Y:S05]  /*6640*/  @!P0 BRA `(.L_x_5190) ;  /* 0x0000000000448947 */ /* 0x000fea0003800000 */
.L_x_5166:
        /* <DEDUP_REMOVED lines=16> */
.L_x_5191:
[----:B------:R-:W-:Y:S05]  /*6750*/  BRA `(.L_x_5167) ;  /* 0x0000000000947947 */ /* 0x000fea0003800000 */
.L_x_5190:
        /* <DEDUP_REMOVED lines=12> */
.L_x_5193:
[----:B------:R-:W-:Y:S05]  /*6820*/  BSYNC.RECONVERGENT B0 ;  /* 0x0000000000007941 */ /* 0x000fea0003800200 */
.L_x_5192:
[----:B------:R-:W-:-:S05]  /*6830*/  LOP3.LUT R3, R0, 0x80, R5, 0xf8, !PT ;  /* 0x0000008000037812 */ /* 0x000fca00078ef805 */
[----:B------:R0:W-:Y:S01]  /*6840*/  STG.E.U8 desc[UR36][R8.64], R3 ;  /* 0x0000000308007986 */ /* 0x0001e2000c101124 */
[----:B------:R-:W-:Y:S05]  /*6850*/  BRA `(.L_x_5167) ;  /* 0x0000000000547947 */ /* 0x000fea0003800000 */
.L_x_5189:
        /* <DEDUP_REMOVED lines=11> */
.L_x_5195:
[----:B------:R-:W-:Y:S01]  /*6910*/  IMAD.MOV.U32 R0, RZ, RZ, 0x7f ;  /* 0x0000007fff007424 */ /* 0x000fe200078e00ff */
[----:B------:R-:W-:-:S04]  /*6920*/  ISETP.GT.U32.AND P0, PT, R4, 0x7f800000, PT ;  /* 0x7f8000000400780c */ /* 0x000fc80003f04070 */
[----:B------:R-:W-:-:S09]  /*6930*/  SEL R0, R0, 0x7c, P0 ;  /* 0x0000007c00007807 */ /* 0x000fd20000000000 */
.L_x_5196:
[----:B------:R-:W-:Y:S05]  /*6940*/  BSYNC.RECONVERGENT B0 ;  /* 0x0000000000007941 */ /* 0x000fea0003800200 */
.L_x_5194:
[----:B------:R-:W-:-:S04]  /*6950*/  SHF.R.U32.HI R3, RZ, 0x18, R22 ;  /* 0x00000018ff037819 */ /* 0x000fc80000011616 */
[----:B------:R-:W-:-:S05]  /*6960*/  LOP3.LUT R3, R0, 0x80, R3, 0xf8, !PT ;  /* 0x0000008000037812 */ /* 0x000fca00078ef803 */
[----:B------:R0:W-:Y:S01]  /*6970*/  STG.E.U8 desc[UR36][R8.64], R3 ;  /* 0x0000000308007986 */ /* 0x0001e2000c101124 */
[----:B------:R-:W-:Y:S05]  /*6980*/  BRA `(.L_x_5167) ;  /* 0x0000000000087947 */ /* 0x000fea0003800000 */
.L_x_5188:
[----:B------:R-:W-:-:S05]  /*6990*/  F2FP.BF16.F32.PACK_AB R22, RZ, R22 ;  /* 0x00000016ff16723e */ /* 0x000fca00000010ff */
[----:B------:R0:W-:Y:S02]  /*69a0*/  STG.E.U16 desc[UR36][R8.64], R22 ;  /* 0x0000001608007986 */ /* 0x0001e4000c101524 */
.L_x_5167:
[----:B------:R-:W-:-:S07]  /*69b0*/  VIADD R25, R25, 0x80 ;  /* 0x0000008019197836 */ /* 0x000fce0000000000 */
.L_x_5126:
[----:B------:R-:W-:Y:S05]  /*69c0*/  BSYNC.RECONVERGENT B6 ;  /* 0x0000000000067941 */ /* 0x000fea0003800200 */
.L_x_5125:
[----:B------:R-:W-:-:S13]  /*69d0*/  ISETP.GE.AND P0, PT, R25, R17, PT ;  /* 0x000000111900720c */ /* 0x000fda0003f06270 */
[----:B------:R-:W-:Y:S05]  /*69e0*/  @P0 EXIT ;  /* 0x000000000000094d */ /* 0x000fea0003800000 */
[----:B01-34-:R-:W0:Y:S01]  /*69f0*/  LDC.64 R4, c[0x0][0x3a0] ;  /* 0x0000e800ff047b82 */ /* 0x01be220000000a00 */
[----:B------:R-:W2:Y:S01]  /*6a00*/  LDCU UR4, c[0x0][0x3c0] ;  /* 0x00007800ff0477ac */ /* 0x000ea20008000800 */
[----:B------:R-:W-:Y:S01]  /*6a10*/  PRMT R0, R16, 0x9910, RZ ;  /* 0x0000991010007816 */ /* 0x000fe200000000ff */
[----:B------:R-:W-:-:S03]  /*6a20*/  IMAD R2, R2, 0x200, R25 ;  /* 0x0000020002027824 */ /* 0x000fc600078e0219 */
[----:B------:R-:W-:Y:S01]  /*6a30*/  ISETP.GT.AND P1, PT, R0, 0x9, PT ;  /* 0x000000090000780c */ /* 0x000fe20003f24270 */
[----:B--2---:R-:W-:-:S05]  /*6a40*/  IMAD R3, R2, UR4, RZ ;  /* 0x0000000402037c24 */ /* 0x004fca000f8e02ff */
        /* <DEDUP_REMOVED lines=14> */
.L_x_5200:
[----:B------:R-:W0:Y:S02]  /*6b30*/  F2I.S64.TRUNC R24, R24 ;  /* 0x0000001800187311 */ /* 0x000e24000020d900 */
[----:B0-----:R-:W-:-:S05]  /*6b40*/  IMAD.MOV.U32 R5, RZ, RZ, R24 ;  /* 0x000000ffff057224 */ /* 0x001fca00078e0018 */
[----:B------:R-:W-:Y:S01]  /*6b50*/  STG.E.U8 desc[UR36][R2.64], R5 ;  /* 0x0000000502007986 */ /* 0x000fe2000c101124 */
[----:B------:R-:W-:Y:S05]  /*6b60*/  EXIT ;  /* 0x000000000000794d */ /* 0x000fea0003800000 */
.L_x_5199:
        /* <DEDUP_REMOVED lines=9> */
.L_x_5203:
[----:B------:R-:W0:Y:S02]  /*6c00*/  F2I.FTZ.TRUNC.NTZ R5, R24 ;  /* 0x0000001800057305 */ /* 0x000e24000021f100 */
[----:B0-----:R-:W-:Y:S01]  /*6c10*/  STG.E desc[UR36][R2.64], R5 ;  /* 0x0000000502007986 */ /* 0x001fe2000c101924 */
[----:B------:R-:W-:Y:S05]  /*6c20*/  EXIT ;  /* 0x000000000000794d */ /* 0x000fea0003800000 */
.L_x_5202:
[----:B------:R-:W0:Y:S02]  /*6c30*/  F2I.FTZ.TRUNC.NTZ R5, R24 ;  /* 0x0000001800057305 */ /* 0x000e24000021f100 */
[----:B0-----:R-:W-:Y:S01]  /*6c40*/  STG.E.U16 desc[UR36][R2.64], R5 ;  /* 0x0000000502007986 */ /* 0x001fe2000c101524 */
[----:B------:R-:W-:Y:S05]  /*6c50*/  EXIT ;  /* 0x000000000000794d */ /* 0x000fea0003800000 */
.L_x_5198:
        /* <DEDUP_REMOVED lines=8> */
.L_x_5205:
[----:B------:R-:W-:-:S05]  /*6ce0*/  F2FP.F16.F32.PACK_AB R24, RZ, R24 ;  /* 0x00000018ff18723e */ /* 0x000fca00000000ff */
[----:B------:R-:W-:Y:S01]  /*6cf0*/  STG.E.U16 desc[UR36][R2.64], R24 ;  /* 0x0000001802007986 */ /* 0x000fe2000c101524 */
[----:B------:R-:W-:Y:S05]  /*6d00*/  EXIT ;  /* 0x000000000000794d */ /* 0x000fea0003800000 */
.L_x_5204:
        /* <DEDUP_REMOVED lines=9> */
.L_x_5207:
[----:B------:R-:W-:-:S04]  /*6da0*/  F2FP.F16.F32.PACK_AB R5, RZ, R24 ;  /* 0x00000018ff05723e */ /* 0x000fc800000000ff */
[----:B------:R-:W-:-:S05]  /*6db0*/  PRMT R5, R5, 0x5410, RZ ;  /* 0x0000541005057816 */ /* 0x000fca00000000ff */
[----:B------:R-:W-:Y:S01]  /*6dc0*/  STG.E desc[UR36][R2.64], R5 ;  /* 0x0000000502007986 */ /* 0x000fe2000c101924 */
[----:B------:R-:W-:Y:S05]  /*6dd0*/  EXIT ;  /* 0x000000000000794d */ /* 0x000fea0003800000 */
.L_x_5206:
[----:B------:R-:W-:-:S06]  /*6de0*/  FMUL.FTZ R4, R24, 1 ;  /* 0x3f80000018047820 */ /* 0x000fcc0000410000 */
[----:B------:R-:W0:Y:S02]  /*6df0*/  F2F.F64.F32 R4, R4 ;  /* 0x0000000400047310 */ /* 0x000e240000201800 */
[----:B0-----:R-:W-:Y:S01]  /*6e00*/  STG.E.64 desc[UR36][R2.64], R4 ;  /* 0x0000000402007986 */ /* 0x001fe2000c101b24 */
[----:B------:R-:W-:Y:S05]  /*6e10*/  EXIT ;  /* 0x000000000000794d */ /* 0x000fea0003800000 */
.L_x_5197:
        /* <DEDUP_REMOVED lines=13> */
.L_x_5211:
        /* <DEDUP_REMOVED lines=16> */
.L_x_5214:
[----:B------:R-:W-:-:S04]  /*6ff0*/  SHF.R.U32.HI R24, RZ, 0x18, R24 ;  /* 0x00000018ff187819 */ /* 0x000fc80000011618 */
[----:B------:R-:W-:-:S04]  /*7000*/  LOP3.LUT R5, R5, 0x80, R24, 0xf8, !PT ;  /* 0x0000008005057812 */ /* 0x000fc800078ef818 */
[----:B------:R-:W-:-:S07]  /*7010*/  PRMT R0, R5, 0x7610, R0 ;  /* 0x0000761005007816 */ /* 0x000fce0000000000 */
.L_x_5213:
[----:B------:R-:W-:Y:S05]  /*7020*/  BSYNC.RECONVERGENT B0 ;  /* 0x0000000000007941 */ /* 0x000fea0003800200 */
.L_x_5212:
[----:B------:R-:W-:Y:S01]  /*7030*/  STG.E.U8 desc[UR36][R2.64], R0 ;  /* 0x0000000002007986 */ /* 0x000fe2000c101124 */
[----:B------:R-:W-:Y:S05]  /*7040*/  EXIT ;  /* 0x000000000000794d */ /* 0x000fea0003800000 */
.L_x_5210:
        /* <DEDUP_REMOVED lines=16> */
.L_x_5217:
[----:B------:R-:W-:-:S04]  /*7150*/  SHF.R.U32.HI R24, RZ, 0x18, R24 ;  /* 0x00000018ff187819 */ /* 0x000fc80000011618 */
[----:B------:R-:W-:-:S04]  /*7160*/  LOP3.LUT R5, R5, 0x80, R24, 0xf8, !PT ;  /* 0x0000008005057812 */ /* 0x000fc800078ef818 */
[----:B------:R-:W-:-:S07]  /*7170*/  PRMT R0, R5, 0x7610, R0 ;  /* 0x0000761005007816 */ /* 0x000fce0000000000 */
.L_x_5216:
[----:B------:R-:W-:Y:S05]  /*7180*/  BSYNC.RECONVERGENT B0 ;  /* 0x0000000000007941 */ /* 0x000fea0003800200 */
.L_x_5215:
[----:B------:R-:W-:Y:S01]  /*7190*/  STG.E.U8 desc[UR36][R2.64], R0 ;  /* 0x0000000002007986 */ /* 0x000fe2000c101124 */
[----:B------:R-:W-:Y:S05]  /*71a0*/  EXIT ;  /* 0x000000000000794d */ /* 0x000fea0003800000 */
.L_x_5209:
        /* <DEDUP_REMOVED lines=21> */
.L_x_5219:
[----:B------:R-:W0:Y:S02]  /*7300*/  F2I.U64.TRUNC R24, R24 ;  /* 0x0000001800187311 */ /* 0x000e24000020d800 */
[----:B0-----:R-:W-:Y:S01]  /*7310*/  STG.E.64 desc[UR36][R2.64], R24 ;  /* 0x0000001802007986 */ /* 0x001fe2000c101b24 */
[----:B------:R-:W-:Y:S05]  /*7320*/  EXIT ;  /* 0x000000000000794d */ /* 0x000fea0003800000 */
.L_x_5218:
[----:B------:R-:W0:Y:S02]  /*7330*/  F2I.FTZ.U32.TRUNC.NTZ R5, R24 ;  /* 0x0000001800057305 */ /* 0x000e24000021f000 */
[----:B0-----:R-:W-:Y:S01]  /*7340*/  STG.E desc[UR36][R2.64], R5 ;  /* 0x0000000502007986 */ /* 0x001fe2000c101924 */
[----:B------:R-:W-:Y:S05]  /*7350*/  EXIT ;  /* 0x000000000000794d */ /* 0x000fea0003800000 */
.L_x_5208:
        /* <DEDUP_REMOVED lines=10> */
.L_x_5221:
[----:B------:R-:W-:Y:S01]  /*7400*/  FMUL.FTZ R4, R24, 1 ;  /* 0x3f80000018047820 */ /* 0x000fe20000410000 */
[----:B------:R-:W-:-:S05]  /*7410*/  CS2R R6, SRZ ;  /* 0x0000000000067805 */ /* 0x000fca000001ff00 */
[----:B------:R-:W0:Y:S02]  /*7420*/  F2F.F64.F32 R4, R4 ;  /* 0x0000000400047310 */ /* 0x000e240000201800 */
[----:B0-----:R-:W-:Y:S01]  /*7430*/  STG.E.128 desc[UR36][R2.64], R4 ;  /* 0x0000000402007986 */ /* 0x001fe2000c101d24 */
[----:B------:R-:W-:Y:S05]  /*7440*/  EXIT ;  /* 0x000000000000794d */ /* 0x000fea0003800000 */
.L_x_5220:
[----:B------:R-:W-:-:S13]  /*7450*/  ISETP.NE.AND P0, PT, R0, 0xf, PT ;  /* 0x0000000f0000780c */ /* 0x000fda0003f05270 */
[----:B------:R-:W-:Y:S05]  /*7460*/  @!P0 BRA `(.L_x_5222) ;  /* 0x0000000000e08947 */ /* 0x000fea0003800000 */
[----:B------:R-:W-:-:S13]  /*7470*/  ISETP.NE.AND P0, PT, R0, 0x17, PT ;  /* 0x000000170000780c */ /* 0x000fda0003f05270 */
[----:B------:R-:W-:Y:S05]  /*7480*/  @!P0 BRA `(.L_x_5223) ;  /* 0x00000000008c8947 */ /* 0x000fea0003800000 */
[----:B------:R-:W-:-:S13]  /*7490*/  ISETP.NE.AND P0, PT, R0, 0x18, PT ;  /* 0x000000180000780c */ /* 0x000fda0003f05270 */
[----:B------:R-:W-:Y:S05]  /*74a0*/  @!P0 BRA `(.L_x_5224) ;  /* 0x0000000000448947 */ /* 0x000fea0003800000 */
.L_x_5201:
        /* <DEDUP_REMOVED lines=16> */
.L_x_5225:
[----:B------:R-:W-:Y:S05]  /*75b0*/  EXIT ;  /* 0x000000000000794d */ /* 0x000fea0003800000 */
.L_x_5224:
        /* <DEDUP_REMOVED lines=12> */
.L_x_5227:
[----:B------:R-:W-:Y:S05]  /*7680*/  BSYNC.RECONVERGENT B0 ;  /* 0x0000000000007941 */ /* 0x000fea0003800200 */
.L_x_5226:
[----:B------:R-:W-:-:S05]  /*7690*/  LOP3.LUT R5, R0, 0x80, R7, 0xf8, !PT ;  /* 0x0000008000057812 */ /* 0x000fca00078ef807 */
[----:B------:R-:W-:Y:S01]  /*76a0*/  STG.E.U8 desc[UR36][R2.64], R5 ;  /* 0x0000000502007986 */ /* 0x000fe2000c101124 */
[----:B------:R-:W-:Y:S05]  /*76b0*/  EXIT ;  /* 0x000000000000794d */ /* 0x000fea0003800000 */
.L_x_5223:
        /* <DEDUP_REMOVED lines=11> */
.L_x_5229:
[----:B------:R-:W-:Y:S01]  /*7770*/  IMAD.MOV.U32 R0, RZ, RZ, 0x7f ;  /* 0x0000007fff007424 */ /* 0x000fe200078e00ff */
[----:B------:R-:W-:-:S04]  /*7780*/  ISETP.GT.U32.AND P0, PT, R4, 0x7f800000, PT ;  /* 0x7f8000000400780c */ /* 0x000fc80003f04070 */
[----:B------:R-:W-:-:S09]  /*7790*/  SEL R0, R0, 0x7c, P0 ;  /* 0x0000007c00007807 */ /* 0x000fd20000000000 */
.L_x_5230:
[----:B------:R-:W-:Y:S05]  /*77a0*/  BSYNC.RECONVERGENT B0 ;  /* 0x0000000000007941 */ /* 0x000fea0003800200 */
.L_x_5228:
[----:B------:R-:W-:-:S04]  /*77b0*/  SHF.R.U32.HI R5, RZ, 0x18, R24 ;  /* 0x00000018ff057819 */ /* 0x000fc80000011618 */
[----:B------:R-:W-:-:S05]  /*77c0*/  LOP3.LUT R5, R0, 0x80, R5, 0xf8, !PT ;  /* 0x0000008000057812 */ /* 0x000fca00078ef805 */
[----:B------:R-:W-:Y:S01]  /*77d0*/  STG.E.U8 desc[UR36][R2.64], R5 ;  /* 0x0000000502007986 */ /* 0x000fe2000c101124 */
[----:B------:R-:W-:Y:S05]  /*77e0*/  EXIT ;  /* 0x000000000000794d */ /* 0x000fea0003800000 */
.L_x_5222:
[----:B------:R-:W-:-:S05]  /*77f0*/  F2FP.BF16.F32.PACK_AB R24, RZ, R24 ;  /* 0x00000018ff18723e */ /* 0x000fca00000010ff */
[----:B------:R-:W-:Y:S01]  /*7800*/  STG.E.U16 desc[UR36][R2.64], R24 ;  /* 0x0000001802007986 */ /* 0x000fe2000c101524 */
[----:B------:R-:W-:Y:S05]  /*7810*/  EXIT ;  /* 0x000000000000794d */ /* 0x000fea0003800000 */
.L_x_5231:
        /* <DEDUP_REMOVED lines=14> */
.L_x_5944:


//--------------------- .text._ZN2at6native18elementwise_kernelILi128ELi2EZNS0_22gpu_kernel_impl_nocastIZZZNS0_68_GLOBAL__N__08176361_30_ActivationHardsigmoidKernel_cu_1520ed90_310218hardsigmoid_kernelERNS_18TensorIteratorBaseEENKUlvE_clEvENKUlvE0_clEvEUlfE_EEvS5_RKT_EUliE_EEviT1_ --------------------------
	.section	.text._ZN2at6native18elementwise_kernelILi128ELi2EZNS0_22gpu_kernel_impl_nocastIZZZNS0_68_GLOBAL__N__08176361_30_ActivationHardsigmoidKernel_cu_1520ed90_310218hardsigmoid_kernelERNS_18TensorIteratorBaseEENKUlvE_clEvENKUlvE0_clEvEUlfE_EEvS5_RKT_EUliE_EEviT1_,"ax",@progbits
	.align	128
        .global         _ZN2at6native18elementwise_kernelILi128ELi2EZNS0_22gpu_kernel_impl_nocastIZZZNS0_68_GLOBAL__N__08176361_30_ActivationHardsigmoidKernel_cu_1520ed90_310218hardsigmoid_kernelERNS_18TensorIteratorBaseEENKUlvE_clEvENKUlvE0_clEvEUlfE_EEvS5_RKT_EUliE_EEviT1_
        .type           _ZN2at6native18elementwise_kernelILi128ELi2EZNS0_22gpu_kernel_impl_nocastIZZZNS0_68_GLOBAL__N__08176361_30_ActivationHardsigmoidKernel_cu_1520ed90_310218hardsigmoid_kernelERNS_18TensorIteratorBaseEENKUlvE_clEvENKUlvE0_clEvEUlfE_EEvS5_RKT_EUliE_EEviT1_,@function
        .size           _ZN2at6native18elementwise_kernelILi128ELi2EZNS0_22gpu_kernel_impl_nocastIZZZNS0_68_GLOBAL__N__08176361_30_ActivationHardsigmoidKernel_cu_1520ed90_310218hardsigmoid_kernelERNS_18TensorIteratorBaseEENKUlvE_clEvENKUlvE0_clEvEUlfE_EEvS5_RKT_EUliE_EEviT1_,(.L_x_5945 - _ZN2at6native18elementwise_kernelILi128ELi2EZNS0_22gpu_kernel_impl_nocastIZZZNS0_68_GLOBAL__N__08176361_30_ActivationHardsigmoidKernel_cu_1520ed90_310218hardsigmoid_kernelERNS_18TensorIteratorBaseEENKUlvE_clEvENKUlvE0_clEvEUlfE_EEvS5_RKT_EUliE_EEviT1_)
        .other          _ZN2at6native18elementwise_kernelILi128ELi2EZNS0_22gpu_kernel_impl_nocastIZZZNS0_68_GLOBAL__N__08176361_30_ActivationHardsigmoidKernel_cu_1520ed90_310218hardsigmoid_kernelERNS_18TensorIteratorBaseEENKUlvE_clEvENKUlvE0_clEvEUlfE_EEvS5_RKT_EUliE_EEviT1_,@"STO_CUDA_ENTRY STV_DEFAULT"
_ZN2at6native18elementwise_kernelILi128ELi2EZNS0_22gpu_kernel_impl_nocastIZZZNS0_68_GLOBAL__N__08176361_30_ActivationHardsigmoidKernel_cu_1520ed90_310218hardsigmoid_kernelERNS_18TensorIteratorBaseEENKUlvE_clEvENKUlvE0_clEvEUlfE_EEvS5_RKT_EUliE_EEviT1_:
.text._ZN2at6native18elementwise_kernelILi128ELi2EZNS0_22gpu_kernel_impl_nocastIZZZNS0_68_GLOBAL__N__08176361_30_ActivationHardsigmoidKernel_cu_1520ed90_310218hardsigmoid_kernelERNS_18TensorIteratorBaseEENKUlvE_clEvENKUlvE0_clEvEUlfE_EEvS5_RKT_EUliE_EEviT1_:
        /* <DEDUP_REMOVED lines=13> */
[----:B------:R-:W0:Y:S01]  /*00d0*/  LDC.64 R4, c[0x0][0x588] ;  /* 0x00016200ff047b82 */ /* 0x000e220000000a00 */
[----:B------:R-:W1:Y:S01]  /*00e0*/  LDCU UR5, c[0x0][0x590] ;  /* 0x0000b200ff0577ac */ /* 0x000e620008000800 */
[----:B------:R-:W2:Y:S01]  /*00f0*/  LDCU UR8, c[0x0][0x59c] ;  /* 0x0000b380ff0877ac */ /* 0x000ea20008000800 */
[----:B0-----:R-:W3:Y:S05]  /*0100*/  LDG.E R4, desc[UR6][R4.64] ;  /* 0x0000000604047981 */ /* 0x001eea000c1e1900 */
[----:B------:R-:W0:Y:S01]  /*0110*/  LDC.64 R6, c[0x0][0x580] ;  /* 0x00016000ff067b82 */ /* 0x000e220000000a00 */
[----:B------:R-:W-:Y:S01]  /*0120*/  IADD3 R3, PT, PT, R3, 0x80, RZ ;  /* 0x0000008003037810 */ /* 0x000fe20007ffe0ff */
[----:B---3--:R-:W-:-:S05]  /*0130*/  FADD.FTZ R0, R4, 3 ;  /* 0x4040000004007421 */ /* 0x008fca0000010000 */
[----:B-1----:R-:W-:-:S04]  /*0140*/  FSETP.GEU.FTZ.AND P0, PT, R0, UR5, PT ;  /* 0x0000000500007c0b */ /* 0x002fc8000bf1e000 */
[----:B------:R-:W-:-:S04]  /*0150*/  FSEL R0, R0, UR5, P0 ;  /* 0x0000000500007c08 */ /* 0x000fc80008000000 */
[----:B--2---:R-:W-:-:S04]  /*0160*/  FSETP.GT.FTZ.AND P0, PT, R0, UR8, PT ;  /* 0x0000000800007c0b */ /* 0x004fc8000bf14000 */
[----:B------:R-:W-:-:S05]  /*0170*/  FSEL R0, R0, UR8, !P0 ;  /* 0x0000000800007c08 */ /* 0x000fca000c000000 */
[----:B------:R-:W-:-:S05]  /*0180*/  FMUL.FTZ R9, R0, 0.16666667163372039795 ;  /* 0x3e2aaaab00097820 */ /* 0x000fca0000410000 */
[----:B0-----:R0:W-:Y:S02]  /*0190*/  STG.E desc[UR6][R6.64], R9 ;  /* 0x0000000906007986 */ /* 0x0011e4000c101906 */
.L_x_5234:
[----:B------:R-:W-:Y:S05]  /*01a0*/  BSYNC.RECONVERGENT B0 ;  /* 0x0000000000007941 */ /* 0x000fea0003800200 */
.L_x_5233:
[----:B------:R-:W-:-:S13]  /*01b0*/  ISETP.GE.AND P0, PT, R3, UR4, PT ;  /* 0x0000000403007c0c */ /* 0x000fda000bf06270 */
[----:B------:R-:W-:Y:S05]  /*01c0*/  @P0 EXIT ;  /* 0x000000000000094d */ /* 0x000fea0003800000 */
[----:B------:R-:W1:Y:S01]  /*01d0*/  LDC.64 R2, c[0x0][0x588] ;  /* 0x00016200ff027b82 */ /* 0x000e620000000a00 */
[----:B------:R-:W2:Y:S01]  /*01e0*/  LDCU UR4, c[0x0][0x590] ;  /* 0x0000b200ff0477ac */ /* 0x000ea20008000800 */
[----:B------:R-:W3:Y:S01]  /*01f0*/  LDCU UR5, c[0x0][0x59c] ;  /* 0x0000b380ff0577ac */ /* 0x000ee20008000800 */
[----:B-1----:R-:W4:Y:S05]  /*0200*/  LDG.E R2, desc[UR6][R2.64] ;  /* 0x0000000602027981 */ /* 0x002f2a000c1e1900 */
[----:B------:R-:W1:Y:S01]  /*0210*/  LDC.64 R4, c[0x0][0x580] ;  /* 0x00016000ff047b82 */ /* 0x000e620000000a00 */
[----:B----4-:R-:W-:-:S05]  /*0220*/  FADD.FTZ R0, R2, 3 ;  /* 0x4040000002007421 */ /* 0x010fca0000010000 */
[----:B--2---:R-:W-:-:S04]  /*0230*/  FSETP.GEU.FTZ.AND P0, PT, R0, UR4, PT ;  /* 0x0000000400007c0b */ /* 0x004fc8000bf1e000 */
[----:B------:R-:W-:-:S04]  /*0240*/  FSEL R0, R0, UR4, P0 ;  /* 0x0000000400007c08 */ /* 0x000fc80008000000 */
[----:B---3--:R-:W-:-:S04]  /*0250*/  FSETP.GT.FTZ.AND P0, PT, R0, UR5, PT ;  /* 0x0000000500007c0b */ /* 0x008fc8000bf14000 */
[----:B------:R-:W-:-:S05]  /*0260*/  FSEL R0, R0, UR5, !P0 ;  /* 0x0000000500007c08 */ /* 0x000fca000c000000 */
[----:B0-----:R-:W-:-:S05]  /*0270*/  FMUL.FTZ R7, R0, 0.16666667163372039795 ;  /* 0x3e2aaaab00077820 */ /* 0x001fca0000410000 */
[----:B-1----:R-:W-:Y:S01]  /*0280*/  STG.E desc[UR6][R4.64], R7 ;  /* 0x0000000704007986 */ /* 0x002fe2000c101906 */
[----:B------:R-:W-:Y:S05]  /*0290*/  EXIT ;  /* 0x000000000000794d */ /* 0x000fea0003800000 */
.L_x_5232:
        /* <DEDUP_REMOVED lines=14> */
[----:B------:R-:W-:-:S04]  /*0380*/  SHF.R.U32.HI R7, RZ, UR9, R6 ;  /* 0x00000009ff077c19 */ /* 0x000fc80008011606 */
[----:B------:R-:W-:-:S05]  /*0390*/  IADD3 R4, PT, PT, -R7, RZ, RZ ;  /* 0x000000ff07047210 */ /* 0x000fca0007ffe1ff */
        /* <DEDUP_REMOVED lines=289> */
.L_x_5237:
[----:B------:R-:W0:Y:S01]  /*15b0*/  LDCU.128 UR8, c[0x0][0x580] ;  /* 0x0000b000ff0877ac */ /* 0x000e220008000c00 */
[----:B------:R-:W1:Y:S01]  /*15c0*/  LDCU UR5, c[0x0][0x590] ;  /* 0x0000b200ff0577ac */ /* 0x000e620008000800 */
[----:B0-----:R-:W-:Y:S01]  /*15d0*/  IADD3 R6, P0, PT, R4, UR10, RZ ;  /* 0x0000000a04067c10 */ /* 0x001fe2000ff1e0ff */
[----:B------:R-:W0:Y:S04]  /*15e0*/  LDCU UR10, c[0x0][0x59c] ;  /* 0x0000b380ff0a77ac */ /* 0x000e280008000800 */
[----:B------:R-:W-:-:S05]  /*15f0*/  IMAD.X R7, RZ, RZ, UR11, P0 ;  /* 0x0000000bff077e24 */ /* 0x000fca00080e06ff */
[----:B------:R-:W2:Y:S01]  /*1600*/  LDG.E R6, desc[UR6][R6.64] ;  /* 0x0000000606067981 */ /* 0x000ea2000c1e1900 */
[----:B------:R-:W-:Y:S01]  /*1610*/  IADD3 R3, PT, PT, R3, 0x80, RZ ;  /* 0x0000008003037810 */ /* 0x000fe20007ffe0ff */
[----:B--2---:R-:W-:-:S05]  /*1620*/  FADD.FTZ R4, R6, 3 ;  /* 0x4040000006047421 */ /* 0x004fca0000010000 */
[----:B-1----:R-:W-:-:S04]  /*1630*/  FSETP.GEU.FTZ.AND P0, PT, R4, UR5, PT ;  /* 0x0000000504007c0b */ /* 0x002fc8000bf1e000 */
[----:B------:R-:W-:Y:S02]  /*1640*/  FSEL R8, R4, UR5, P0 ;  /* 0x0000000504087c08 */ /* 0x000fe40008000000 */
[----:B------:R-:W-:Y:S02]  /*1650*/  IADD3 R4, P1, PT, R5, UR8, RZ ;  /* 0x0000000805047c10 */ /* 0x000fe4000ff3e0ff */
[C---:B0-----:R-:W-:Y:S02]  /*1660*/  FSETP.GT.FTZ.AND P0, PT, R8.reuse, UR10, PT ;  /* 0x0000000a08007c0b */ /* 0x041fe4000bf14000 */
[----:B------:R-:W-:Y:S02]  /*1670*/  IADD3.X R5, PT, PT, RZ, UR9, RZ, P1, !PT ;  /* 0x00000009ff057c10 */ /* 0x000fe40008ffe4ff */
[----:B------:R-:W-:-:S05]  /*1680*/  FSEL R8, R8, UR10, !P0 ;  /* 0x0000000a08087c08 */ /* 0x000fca000c000000 */
[----:B------:R-:W-:-:S05]  /*1690*/  FMUL.FTZ R9, R8, 0.16666667163372039795 ;  /* 0x3e2aaaab08097820 */ /* 0x000fca0000410000 */
[----:B------:R0:W-:Y:S02]  /*16a0*/  STG.E desc[UR6][R4.64], R9 ;  /* 0x0000000904007986 */ /* 0x0001e4000c101906 */
.L_x_5236:
[----:B------:R-:W-:Y:S05]  /*16b0*/  BSYNC.RECONVERGENT B0 ;  /* 0x0000000000007941 */ /* 0x000fea0003800200 */
.L_x_5235:
        /* <DEDUP_REMOVED lines=300> */
.L_x_5238:
[----:B------:R-:W0:Y:S01]  /*2980*/  LDCU.128 UR8, c[0x0][0x580] ;  /* 0x0000b000ff0877ac */ /* 0x000e220008000c00 */
[----:B------:R-:W1:Y:S01]  /*2990*/  LDCU UR4, c[0x0][0x590] ;  /* 0x0000b200ff0477ac */ /* 0x000e620008000800 */
[----:B------:R-:W2:Y:S01]  /*29a0*/  LDCU UR5, c[0x0][0x59c] ;  /* 0x0000b380ff0577ac */ /* 0x000ea20008000800 */
[----:B0-----:R-:W-:-:S04]  /*29b0*/  IADD3 R4, P0, PT, R2, UR10, RZ ;  /* 0x0000000a02047c10 */ /* 0x001fc8000ff1e0ff */
[----:B------:R-:W-:-:S05]  /*29c0*/  IADD3.X R5, PT, PT, RZ, UR11, RZ, P0, !PT ;  /* 0x0000000bff057c10 */ /* 0x000fca00087fe4ff */
[----:B------:R-:W3:Y:S01]  /*29d0*/  LDG.E R4, desc[UR6][R4.64] ;  /* 0x0000000604047981 */ /* 0x000ee2000c1e1900 */
[----:B------:R-:W-:-:S04]  /*29e0*/  IADD3 R2, P1, PT, R3, UR8, RZ ;  /* 0x0000000803027c10 */ /* 0x000fc8000ff3e0ff */
[----:B------:R-:W-:Y:S01]  /*29f0*/  IADD3.X R3, PT, PT, RZ, UR9, RZ, P1, !PT ;  /* 0x00000009ff037c10 */ /* 0x000fe20008ffe4ff */
[----:B---3--:R-:W-:-:S05]  /*2a00*/  FADD.FTZ R0, R4, 3 ;  /* 0x4040000004007421 */ /* 0x008fca0000010000 */
[----:B-1----:R-:W-:-:S04]  /*2a10*/  FSETP.GEU.FTZ.AND P0, PT, R0, UR4, PT ;  /* 0x0000000400007c0b */ /* 0x002fc8000bf1e000 */
[----:B------:R-:W-:-:S04]  /*2a20*/  FSEL R0, R0, UR4, P0 ;  /* 0x0000000400007c08 */ /* 0x000fc80008000000 */
[----:B--2---:R-:W-:-:S04]  /*2a30*/  FSETP.GT.FTZ.AND P0, PT, R0, UR5, PT ;  /* 0x0000000500007c0b */ /* 0x004fc8000bf14000 */
[----:B------:R-:W-:-:S05]  /*2a40*/  FSEL R0, R0, UR5, !P0 ;  /* 0x0000000500007c08 */ /* 0x000fca000c000000 */
[----:B------:R-:W-:-:S05]  /*2a50*/  FMUL.FTZ R7, R0, 0.16666667163372039795 ;  /* 0x3e2aaaab00077820 */ /* 0x000fca0000410000 */
[----:B------:R-:W-:Y:S01]  /*2a60*/  STG.E desc[UR6][R2.64], R7 ;  /* 0x0000000702007986 */ /* 0x000fe2000c101906 */
[----:B------:R-:W-:Y:S05]  /*2a70*/  EXIT ;  /* 0x000000000000794d */ /* 0x000fea0003800000 */
.L_x_5239:
        /* <DEDUP_REMOVED lines=16> */
.L_x_5945:


//--------------------- .text._ZN2at6native27unrolled_elementwise_kernelIZZZNS0_68_GLOBAL__N__08176361_30_ActivationHardsigmoidKernel_cu_1520ed90_310218hardsigmoid_kernelERNS_18TensorIteratorBaseEENKUlvE_clEvENKUlvE0_clEvEUlfE_St5arrayIPcLm2EELi4E23TrivialOffsetCalculatorILi1EjESC_NS0_6memory15LoadWithoutCastENSD_16StoreWithoutCastEEEviT_T0_T2_T3_T4_T5_ --------------------------
	.section	.text._ZN2at6native27unrolled_elementwise_kernelIZZZNS0_68_GLOBAL__N__08176361_30_ActivationHardsigmoidKernel_cu_1520ed90_310218hardsigmoid_kernelERNS_18TensorIteratorBaseEENKUlvE_clEvENKUlvE0_clEvEUlfE_St5arrayIPcLm2EELi4E23TrivialOffsetCalculatorILi1EjESC_NS0_6memory15LoadWithoutCastENSD_16StoreWithoutCastEEEviT_T0_T2_T3_T4_T5_,"ax",@progbits
	.align	128
        .global         _ZN2at6native27unrolled_elementwise_kernelIZZZNS0_68_GLOBAL__N__08176361_30_ActivationHardsigmoidKernel_cu_1520ed90_310218hardsigmoid_kernelERNS_18TensorIteratorBaseEENKUlvE_clEvENKUlvE0_clEvEUlfE_St5arrayIPcLm2EELi4E23TrivialOffsetCalculatorILi1EjESC_NS0_6memory15LoadWithoutCastENSD_16StoreWithoutCastEEEviT_T0_T2_T3_T4_T5_
        .type           _ZN2at6native27unrolled_elementwise_kernelIZZZNS0_68_GLOBAL__N__08176361_30_ActivationHardsigmoidKernel_cu_1520ed90_310218hardsigmoid_kernelERNS_18TensorIteratorBaseEENKUlvE_clEvENKUlvE0_clEvEUlfE_St5arrayIPcLm2EELi4E23TrivialOffsetCalculatorILi1EjESC_NS0_6memory15LoadWithoutCastENSD_16StoreWithoutCastEEEviT_T0_T2_T3_T4_T5_,@function
        .size           _ZN2at6native27unrolled_elementwise_kernelIZZZNS0_68_GLOBAL__N__08176361_30_ActivationHardsigmoidKernel_cu_1520ed90_310218hardsigmoid_kernelERNS_18TensorIteratorBaseEENKUlvE_clEvENKUlvE0_clEvEUlfE_St5arrayIPcLm2EELi4E23TrivialOffsetCalculatorILi1EjESC_NS0_6memory15LoadWithoutCastENSD_16StoreWithoutCastEEEviT_T0_T2_T3_T4_T5_,(.L_x_5946 - _ZN2at6native27unrolled_elementwise_kernelIZZZNS0_68_GLOBAL__N__08176361_30_ActivationHardsigmoidKernel_cu_1520ed90_310218hardsigmoid_kernelERNS_18TensorIteratorBaseEENKUlvE_clEvENKUlvE0_clEvEUlfE_St5arrayIPcLm2EELi4E23TrivialOffsetCalculatorILi1EjESC_NS0_6memory15LoadWithoutCastENSD_16StoreWithoutCastEEEviT_T0_T2_T3_T4_T5_)
        .other          _ZN2at6native27unrolled_elementwise_kernelIZZZNS0_68_GLOBAL__N__08176361_30_ActivationHardsigmoidKernel_cu_1520ed90_310218hardsigmoid_kernelERNS_18TensorIteratorBaseEENKUlvE_clEvENKUlvE0_clEvEUlfE_St5arrayIPcLm2EELi4E23TrivialOffsetCalculatorILi1EjESC_NS0_6memory15LoadWithoutCastENSD_16StoreWithoutCastEEEviT_T0_T2_T3_T4_T5_,@"STO_CUDA_ENTRY STV_DEFAULT"
_ZN2at6native27unrolled_elementwise_kernelIZZZNS0_68_GLOBAL__N__08176361_30_ActivationHardsigmoidKernel_cu_1520ed90_310218hardsigmoid_kernelERNS_18TensorIteratorBaseEENKUlvE_clEvENKUlvE0_clEvEUlfE_St5arrayIPcLm2EELi4E23TrivialOffsetCalculatorILi1EjESC_NS0_6memory15LoadWithoutCastENSD_16StoreWithoutCastEEEviT_T0_T2_T3_T4_T5_:
.text._ZN2at6native27unrolled_elementwise_kernelIZZZNS0_68_GLOBAL__N__08176361_30_ActivationHardsigmoidKernel_cu_1520ed90_310218hardsigmoid_kernelERNS_18TensorIteratorBaseEENKUlvE_clEvENKUlvE0_clEvEUlfE_St5arrayIPcLm2EELi4E23TrivialOffsetCalculatorILi1EjESC_NS0_6memory15LoadWithoutCastENSD_16StoreWithoutCastEEEviT_T0_T2_T3_T4_T5_:
        /* <DEDUP_REMOVED lines=10> */
[----:B------:R-:W-:-:S03]  /*00a0*/  @!P1 IMAD R15, R0, 0x200, R3 ;  /* 0x00000200000f9824 */ /* 0x000fc600078e0203 */
[----:B------:R-:W-:-:S13]  /*00b0*/  ISETP.GE.AND P5, PT, R7, R2, PT ;  /* 0x000000020700720c */ /* 0x000fda0003fa6270 */
[----:B------:R-:W-:Y:S01]  /*00c0*/  @!P5 IMAD R17, R0, 0x200, R7 ;  /* 0x000002000011d824 */ /* 0x000fe200078e0207 */
[----:B------:R-:W-:Y:S01]  /*00d0*/  @!P5 IADD3 R7, PT, PT, R7, 0x80, RZ ;  /* 0x000000800707d810 */ /* 0x000fe20007ffe0ff */
[----:B------:R-:W2:Y:S03]  /*00e0*/  @!P5 LDC.64 R8, c[0x0][0x3a8] ;  /* 0x0000ea00ff08db82 */ /* 0x000ea60000000a00 */
[----:B------:R-:W-:Y:S01]  /*00f0*/  ISETP.GE.AND P6, PT, R7, R2, PT ;  /* 0x000000020700720c */ /* 0x000fe20003fc6270 */
[----:B0-----:R-:W-:-:S12]  /*0100*/  @!P1 IMAD.WIDE.U32 R12, R15, 0x4, R12 ;  /* 0x000000040f0c9825 */ /* 0x001fd800078e000c */
[----:B------:R-:W0:Y:S01]  /*0110*/  @!P6 LDC.64 R10, c[0x0][0x3a8] ;  /* 0x0000ea00ff0aeb82 */ /* 0x000e220000000a00 */
[----:B------:R-:W-:Y:S02]  /*0120*/  @!P6 IMAD R19, R0, 0x200, R7 ;  /* 0x000002000013e824 */ /* 0x000fe400078e0207 */
[----:B--2---:R-:W-:-:S04]  /*0130*/  @!P5 IMAD.WIDE.U32 R14, R17, 0x4, R8 ;  /* 0x00000004110ed825 */ /* 0x004fc800078e0008 */
[----:B0-----:R-:W-:Y:S02]  /*0140*/  @!P6 IMAD.WIDE.U32 R18, R19, 0x4, R10 ;  /* 0x000000041312e825 */ /* 0x001fe400078e000a */
[----:B-1----:R-:W2:Y:S04]  /*0150*/  @!P1 LDG.E R10, desc[UR4][R12.64] ;  /* 0x000000040c0a9981 */ /* 0x002ea8000c1e1900 */
[----:B------:R0:W3:Y:S04]  /*0160*/  @!P6 LDG.E R8, desc[UR4][R18.64] ;  /* 0x000000041208e981 */ /* 0x0000e8000c1e1900 */
[----:B------:R1:W4:Y:S01]  /*0170*/  @!P5 LDG.E R11, desc[UR4][R14.64] ;  /* 0x000000040e0bd981 */ /* 0x000322000c1e1900 */
[----:B------:R-:W-:-:S02]  /*0180*/  @!P6 IADD3 R7, PT, PT, R7, 0x80, RZ ;  /* 0x000000800707e810 */ /* 0x000fc40007ffe0ff */
[-C--:B------:R-:W-:Y:S02]  /*0190*/  ISETP.GE.AND P4, PT, R3, R2.reuse, PT ;  /* 0x000000020300720c */ /* 0x080fe40003f86270 */
[----:B------:R-:W-:Y:S01]  /*01a0*/  ISETP.GE.AND P0, PT, R7, R2, PT ;  /* 0x000000020700720c */ /* 0x000fe20003f06270 */
[C---:B------:R-:W-:Y:S01]  /*01b0*/  VIADD R9, R3.reuse, 0x100 ;  /* 0x0000010003097836 */ /* 0x040fe20000000000 */
[----:B0-----:R-:W-:-:S04]  /*01c0*/  IADD3 R19, PT, PT, R3, 0x80, RZ ;  /* 0x0000008003137810 */ /* 0x001fc80007ffe0ff */
[----:B------:R-:W-:-:S05]  /*01d0*/  ISETP.GE.AND P2, PT, R9, R2, PT ;  /* 0x000000020900720c */ /* 0x000fca0003f46270 */
[----:B------:R-:W0:Y:S01]  /*01e0*/  @!P4 LDC R18, c[0x0][0x388] ;  /* 0x0000e200ff12cb82 */ /* 0x000e220000000800 */
[----:B------:R-:W-:Y:S02]  /*01f0*/  IMAD.MOV.U32 R13, RZ, RZ, 0x40400000 ;  /* 0x40400000ff0d7424 */ /* 0x000fe400078e00ff */
[----:B-1----:R-:W-:Y:S02]  /*0200*/  IMAD.MOV.U32 R15, RZ, RZ, 0x40400000 ;  /* 0x40400000ff0f7424 */ /* 0x002fe400078e00ff */
[----:B------:R-:W-:-:S03]  /*0210*/  @!P0 IMAD R7, R0, 0x200, R7 ;  /* 0x0000020000078824 */ /* 0x000fc600078e0207 */
[----:B------:R-:W1:Y:S01]  /*0220*/  @!P0 LDC.64 R16, c[0x0][0x3a8] ;  /* 0x0000ea00ff108b82 */ /* 0x000e620000000a00 */
[----:B------:R-:W-:Y:S02]  /*0230*/  ISETP.GE.AND P3, PT, R19, R2, PT ;  /* 0x000000021300720c */ /* 0x000fe40003f66270 */
[----:B------:R-:W-:-:S05]  /*0240*/  IADD3 R9, PT, PT, R3, 0x180, RZ ;  /* 0x0000018003097810 */ /* 0x000fca0007ffe0ff */
[----:B------:R-:W0:Y:S01]  /*0250*/  @!P4 LDC R20, c[0x0][0x394] ;  /* 0x0000e500ff14cb82 */ /* 0x000e220000000800 */
[----:B------:R-:W-:-:S07]  /*0260*/  IMAD.MOV.U32 R14, RZ, RZ, 0x40400000 ;  /* 0x40400000ff0e7424 */ /* 0x000fce00078e00ff */
[----:B------:R-:W0:Y:S01]  /*0270*/  @!P2 LDC R22, c[0x0][0x388] ;  /* 0x0000e200ff16ab82 */ /* 0x000e220000000800 */
[----:B-1----:R-:W-:-:S07]  /*0280*/  @!P0 IMAD.WIDE.U32 R16, R7, 0x4, R16 ;  /* 0x0000000407108825 */ /* 0x002fce00078e0010 */
[----:B------:R-:W1:Y:S01]  /*0290*/  @!P3 LDC R21, c[0x0][0x388] ;  /* 0x0000e200ff15bb82 */ /* 0x000e620000000800 */
[----:B------:R0:W5:Y:S01]  /*02a0*/  @!P0 LDG.E R7, desc[UR4][R16.64] ;  /* 0x0000000410078981 */ /* 0x000162000c1e1900 */
[----:B------:R-:W-:Y:S06]  /*02b0*/  BSSY.RECONVERGENT B0, `(.L_x_5240) ;  /* 0x0000028000007945 */ /* 0x000fec0003800200 */
[----:B------:R-:W1:Y:S01]  /*02c0*/  @!P3 LDC R12, c[0x0][0x394] ;  /* 0x0000e500ff0cbb82 */ /* 0x000e620000000800 */
[----:B0-----:R-:W-:Y:S01]  /*02d0*/  @!P4 IMAD R17, R0, 0x200, R3 ;  /* 0x000002000011c824 */ /* 0x001fe200078e0203 */
[----:B------:R-:W-:-:S06]  /*02e0*/  @!P4 MOV R3, R19 ;  /* 0x000000130003c202 */ /* 0x000fcc0000000f00 */
[----:B------:R-:W0:Y:S01]  /*02f0*/  @!P2 LDC R16, c[0x0][0x394] ;  /* 0x0000e500ff10ab82 */ /* 0x000e220000000800 */
[----:B--2---:R-:W-:Y:S01]  /*0300*/  @!P1 FADD.FTZ R13, R10, 3 ;  /* 0x404000000a0d9421 */ /* 0x004fe20000010000 */
[----:B------:R-:W-:Y:S01]  /*0310*/  ISETP.GE.AND P1, PT, R9, R2, PT ;  /* 0x000000020900720c */ /* 0x000fe20003f26270 */
[----:B---3--:R-:W-:-:S05]  /*0320*/  @!P6 FADD.FTZ R15, R8, 3 ;  /* 0x40400000080fe421 */ /* 0x008fca0000010000 */
[----:B------:R-:W2:Y:S01]  /*0330*/  @!P4 LDC.64 R8, c[0x0][0x3a0] ;  /* 0x0000e800ff08cb82 */ /* 0x000ea20000000a00 */
[----:B----4-:R-:W-:Y:S01]  /*0340*/  @!P5 FADD.FTZ R14, R11, 3 ;  /* 0x404000000b0ed421 */ /* 0x010fe20000010000 */
[----:B------:R-:W-:Y:S02]  /*0350*/  @!P4 FSETP.GEU.FTZ.AND P5, PT, R13, R18, PT ;  /* 0x000000120d00c20b */ /* 0x000fe40003fbe000 */
[----:B------:R-:W-:Y:S02]  /*0360*/  @!P2 FSETP.GEU.FTZ.AND P6, PT, R15, R22, PT ;  /* 0x000000160f00a20b */ /* 0x000fe40003fde000 */
[----:B------:R-:W-:Y:S02]  /*0370*/  @!P4 FSEL R13, R13, R18, P5 ;  /* 0x000000120d0dc208 */ /* 0x000fe40002800000 */
[----:B------:R-:W3:Y:S01]  /*0380*/  @!P1 LDC R10, c[0x0][0x388] ;  /* 0x0000e200ff0a9b82 */ /* 0x000ee20000000800 */
[----:B------:R-:W-:Y:S02]  /*0390*/  @!P2 FSEL R15, R15, R22, P6 ;  /* 0x000000160f0fa208 */ /* 0x000fe40003000000 */
[----:B------:R-:W-:-:S02]  /*03a0*/  @!P4 FSETP.GT.FTZ.AND P5, PT, R13, R20, PT ;  /* 0x000000140d00c20b */ /* 0x000fc40003fb4000 */
[CC--:B-1----:R-:W-:Y:S02]  /*03b0*/  @!P3 FSETP.GEU.FTZ.AND P6, PT, R14.reuse, R21.reuse, PT ;  /* 0x000000150e00b20b */ /* 0x0c2fe40003fde000 */
[----:B------:R-:W-:Y:S02]  /*03c0*/  @!P4 FSEL R13, R13, R20, !P5 ;  /* 0x000000140d0dc208 */ /* 0x000fe40006800000 */
[----:B------:R-:W-:Y:S02]  /*03d0*/  @!P3 FSEL R11, R14, R21, P6 ;  /* 0x000000150e0bb208 */ /* 0x000fe40003000000 */
[----:B------:R-:W-:Y:S01]  /*03e0*/  ISETP.GE.AND P6, PT, R3, R2, PT ;  /* 0x000000020300720c */ /* 0x000fe20003fc6270 */
[----:B------:R-:W-:Y:S01]  /*03f0*/  @!P4 FMUL.FTZ R6, R13, 0.16666667163372039795 ;  /* 0x3e2aaaab0d06c820 */ /* 0x000fe20000410000 */
[----:B0-----:R-:W-:Y:S01]  /*0400*/  @!P2 FSETP.GT.FTZ.AND P5, PT, R15, R16, PT ;  /* 0x000000100f00a20b */ /* 0x001fe20003fb4000 */
[----:B--2---:R-:W-:-:S03]  /*0410*/  @!P4 IMAD.WIDE.U32 R8, R17, 0x4, R8 ;  /* 0x000000041108c825 */ /* 0x004fc600078e0008 */
[----:B------:R-:W-:Y:S02]  /*0420*/  @!P2 FSEL R15, R15, R16, !P5 ;  /* 0x000000100f0fa208 */ /* 0x000fe40006800000 */
[-C--:B------:R-:W-:Y:S01]  /*0430*/  @!P3 FSETP.GT.FTZ.AND P5, PT, R11, R12.reuse, PT ;  /* 0x0000000c0b00b20b */ /* 0x080fe20003fb4000 */
[----:B------:R0:W-:Y:S02]  /*0440*/  @!P4 STG.E desc[UR4][R8.64], R6 ;  /* 0x000000060800c986 */ /* 0x0001e4000c101904 */
[----:B------:R-:W-:Y:S01]  /*0450*/  @!P2 FMUL.FTZ R4, R15, 0.16666667163372039795 ;  /* 0x3e2aaaab0f04a820 */ /* 0x000fe20000410000 */
[----:B------:R-:W-:-:S05]  /*0460*/  @!P3 FSEL R11, R11, R12, !P5 ;  /* 0x0000000c0b0bb208 */ /* 0x000fca0006800000 */
[----:B------:R-:W-:Y:S01]  /*0470*/  @!P3 FMUL.FTZ R5, R11, 0.16666667163372039795 ;  /* 0x3e2aaaab0b05b820 */ /* 0x000fe20000410000 */
[----:B---3--:R-:W-:Y:S06]  /*0480*/  @P6 BRA `(.L_x_5241) ;  /* 0x0000000000286947 */ /* 0x008fec0003800000 */
        /* <DEDUP_REMOVED lines=8> */
[----:B------:R1:W-:Y:S04]  /*0510*/  STG.E desc[UR4][R12.64], R5 ;  /* 0x000000050c007986 */ /* 0x0003e8000c101904 */
[----:B------:R1:W-:Y:S02]  /*0520*/  @!P2 STG.E desc[UR4][R8.64], R4 ;  /* 0x000000040800a986 */ /* 0x0003e4000c101904 */
.L_x_5241:
[----:B------:R-:W-:Y:S05]  /*0530*/  BSYNC.RECONVERGENT B0 ;  /* 0x0000000000007941 */ /* 0x000fea0003800200 */
.L_x_5240:
[----:B------:R-:W-:Y:S01]  /*0540*/  ISETP.GE.AND P2, PT, R3, R2, PT ;  /* 0x000000020300720c */ /* 0x000fe20003f46270 */
[----:B01----:R-:W-:Y:S01]  /*0550*/  IMAD.MOV.U32 R9, RZ, RZ, 0x40400000 ;  /* 0x40400000ff097424 */ /* 0x003fe200078e00ff */
[----:B------:R-:W0:Y:S11]  /*0560*/  @!P1 LDC R2, c[0x0][0x394] ;  /* 0x0000e500ff029b82 */ /* 0x000e360000000800 */
[----:B------:R-:W-:Y:S05]  /*0570*/  @P2 EXIT ;  /* 0x000000000000294d */ /* 0x000fea0003800000 */
[----:B------:R-:W1:Y:S01]  /*0580*/  LDC.64 R4, c[0x0][0x3a0] ;  /* 0x0000e800ff047b82 */ /* 0x000e620000000a00 */
[----:B-----5:R-:W-:Y:S01]  /*0590*/  @!P0 FADD.FTZ R9, R7, 3 ;  /* 0x4040000007098421 */ /* 0x020fe20000010000 */
[----:B------:R-:W-:-:S04]  /*05a0*/  LEA R3, R0, R3, 0x9 ;  /* 0x0000000300037211 */ /* 0x000fc800078e48ff */
[----:B------:R-:W-:-:S04]  /*05b0*/  @!P1 FSETP.GEU.FTZ.AND P0, PT, R9, R10, PT ;  /* 0x0000000a0900920b */ /* 0x000fc80003f1e000 */
[----:B------:R-:W-:-:S04]  /*05c0*/  @!P1 FSEL R9, R9, R10, P0 ;  /* 0x0000000a09099208 */ /* 0x000fc80000000000 */
[----:B0-----:R-:W-:-:S04]  /*05d0*/  @!P1 FSETP.GT.FTZ.AND P0, PT, R9, R2, PT ;  /* 0x000000020900920b */ /* 0x001fc80003f14000 */
[----:B------:R-:W-:-:S05]  /*05e0*/  @!P1 FSEL R9, R9, R2, !P0 ;  /* 0x0000000209099208 */ /* 0x000fca0004000000 */
[----:B------:R-:W-:Y:S01]  /*05f0*/  @!P1 FMUL.FTZ R7, R9, 0.16666667163372039795 ;  /* 0x3e2aaaab09079820 */ /* 0x000fe20000410000 */
[----:B-1----:R-:W-:-:S05]  /*0600*/  IMAD.WIDE.U32 R2, R3, 0x4, R4 ;  /* 0x0000000403027825 */ /* 0x002fca00078e0004 */
[----:B------:R-:W-:Y:S01]  /*0610*/  STG.E desc[UR4][R2.64], R7 ;  /* 0x0000000702007986 */ /* 0x000fe2000c101904 */
[----:B------:R-:W-:Y:S05]  /*0620*/  EXIT ;  /* 0x000000000000794d */ /* 0x000fea0003800000 */
.L_x_5242:
        /* <DEDUP_REMOVED lines=13> */
.L_x_5946:


//--------------------- .text._ZN2at6native29vectorized_elementwise_kernelILi2EZZZNS0_68_GLOBAL__N__08176361_30_ActivationHardsigmoidKernel_cu_1520ed90_310218hardsigmoid_kernelERNS_18TensorIteratorBaseEENKUlvE_clEvENKUlvE0_clEvEUlfE_St5arrayIPcLm2EEEEviT0_T1_ --------------------------
	.section	.text._ZN2at6native29vectorized_elementwise_kernelILi2EZZZNS0_68_GLOBAL__N__08176361_30_ActivationHardsigmoidKernel_cu_1520ed90_310218hardsigmoid_kernelERNS_18TensorIteratorBaseEENKUlvE_clEvENKUlvE0_clEvEUlfE_St5arrayIPcLm2EEEEviT0_T1_,"ax",@progbits
	.align	128
        .global         _ZN2at6native29vectorized_elementwise_kernelILi2EZZZNS0_68_GLOBAL__N__08176361_30_ActivationHardsigmoidKernel_cu_1520ed90_310218hardsigmoid_kernelERNS_18TensorIteratorBaseEENKUlvE_clEvENKUlvE0_clEvEUlfE_St5arrayIPcLm2EEEEviT0_T1_
        .type           _ZN2at6native29vectorized_elementwise_kernelILi2EZZZNS0_68_GLOBAL__N__08176361_30_ActivationHardsigmoidKernel_cu_1520ed90_310218hardsigmoid_kernelERNS_18TensorIteratorBaseEENKUlvE_clEvENKUlvE0_clEvEUlfE_St5arrayIPcLm2EEEEviT0_T1_,@function
        .size           _ZN2at6native29vectorized_elementwise_kernelILi2EZZZNS0_68_GLOBAL__N__08176361_30_ActivationHardsigmoidKernel_cu_1520ed90_310218hardsigmoid_kernelERNS_18TensorIteratorBaseEENKUlvE_clEvENKUlvE0_clEvEUlfE_St5arrayIPcLm2EEEEviT0_T1_,(.L_x_5947 - _ZN2at6native29vectorized_elementwise_kernelILi2EZZZNS0_68_GLOBAL__N__08176361_30_ActivationHardsigmoidKernel_cu_1520ed90_310218hardsigmoid_kernelERNS_18TensorIteratorBaseEENKUlvE_clEvENKUlvE0_clEvEUlfE_St5arrayIPcLm2EEEEviT0_T1_)
        .other          _ZN2at6native29vectorized_elementwise_kernelILi2EZZZNS0_68_GLOBAL__N__08176361_30_ActivationHardsigmoidKernel_cu_1520ed90_310218hardsigmoid_kernelERNS_18TensorIteratorBaseEENKUlvE_clEvENKUlvE0_clEvEUlfE_St5arrayIPcLm2EEEEviT0_T1_,@"STO_CUDA_ENTRY STV_DEFAULT"
_ZN2at6native29vectorized_elementwise_kernelILi2EZZZNS0_68_GLOBAL__N__08176361_30_ActivationHardsigmoidKernel_cu_1520ed90_310218hardsigmoid_kernelERNS_18TensorIteratorBaseEENKUlvE_clEvENKUlvE0_clEvEUlfE_St5arrayIPcLm2EEEEviT0_T1_:
.text._ZN2at6native29vectorized_elementwise_kernelILi2EZZZNS0_68_GLOBAL__N__08176361_30_ActivationHardsigmoidKernel_cu_1520ed90_310218hardsigmoid_kernelERNS_18TensorIteratorBaseEENKUlvE_clEvENKUlvE0_clEvEUlfE_St5arrayIPcLm2EEEEviT0_T1_:
        /* <DEDUP_REMOVED lines=8> */
[----:B------:R-:W0:Y:S02]  /*0080*/  S2R R0, SR_TID.X ;  /* 0x0000000000007919 */ /* 0x000e240000002100 */
[----:B0-----:R-:W-:Y:S01]  /*0090*/  ISETP.GE.U32.AND P3, PT, R0, R5, PT ;  /* 0x000000050000720c */ /* 0x001fe20003f66070 */
[----:B------:R-:W-:-:S12]  /*00a0*/  IMAD.MOV.U32 R2, RZ, RZ, R0 ;  /* 0x000000ffff027224 */ /* 0x000fd800078e0000 */
[----:B------:R-:W0:Y:S01]  /*00b0*/  @!P3 LDC.64 R12, c[0x0][0x3a8] ;  /* 0x0000ea00ff0cbb82 */ /* 0x000e220000000a00 */
[----:B------:R-:W-:-:S04]  /*00c0*/  @!P3 IMAD.IADD R15, R3, 0x1, R2 ;  /* 0x00000001030fb824 */ /* 0x000fc800078e0202 */
[----:B0-----:R-:W-:-:S06]  /*00d0*/  @!P3 IMAD.WIDE.U32 R12, R15, 0x4, R12 ;  /* 0x000000040f0cb825 */ /* 0x001fcc00078e000c */
[----:B------:R-:W2:Y:S01]  /*00e0*/  @!P3 LDG.E R12, desc[UR4][R12.64] ;  /* 0x000000040c0cb981 */ /* 0x000ea2000c1e1900 */
[----:B------:R-:W-:-:S05]  /*00f0*/  @!P3 VIADD R0, R2, 0x80 ;  /* 0x000000800200b836 */ /* 0x000fca0000000000 */
[----:B------:R-:W-:-:S13]  /*0100*/  ISETP.GE.U32.AND P5, PT, R0, R5, PT ;  /* 0x000000050000720c */ /* 0x000fda0003fa6070 */
[----:B------:R-:W-:Y:S01]  /*0110*/  @!P5 IMAD.IADD R15, R3, 0x1, R0 ;  /* 0x00000001030fd824 */ /* 0x000fe200078e0200 */
[----:B------:R-:W0:Y:S01]  /*0120*/  @!P5 LDC.64 R22, c[0x0][0x3a8] ;  /* 0x0000ea00ff16db82 */ /* 0x000e220000000a00 */
[----:B------:R-:W-:-:S05]  /*0130*/  @!P5 VIADD R0, R0, 0x80 ;  /* 0x000000800000d836 */ /* 0x000fca0000000000 */
[----:B------:R-:W-:-:S13]  /*0140*/  ISETP.GE.U32.AND P4, PT, R0, R5, PT ;  /* 0x000000050000720c */ /* 0x000fda0003f86070 */
[----:B------:R-:W-:Y:S01]  /*0150*/  @!P4 IMAD.IADD R17, R3, 0x1, R0 ;  /* 0x000000010311c824 */ /* 0x000fe200078e0200 */
[----:B------:R-:W-:-:S04]  /*0160*/  @!P4 IADD3 R0, PT, PT, R0, 0x80, RZ ;  /* 0x000000800000c810 */ /* 0x000fc80007ffe0ff */
[C---:B------:R-:W-:Y:S01]  /*0170*/  ISETP.GE.U32.AND P6, PT, R0.reuse, R5, PT ;  /* 0x000000050000720c */ /* 0x040fe20003fc6070 */
[----:B0-----:R-:W-:Y:S02]  /*0180*/  @!P5 IMAD.WIDE.U32 R22, R15, 0x4, R22 ;  /* 0x000000040f16d825 */ /* 0x001fe400078e0016 */
[----:B------:R-:W0:Y:S04]  /*0190*/  @!P4 LDC.64 R14, c[0x0][0x3a8] ;  /* 0x0000ea00ff0ecb82 */ /* 0x000e280000000a00 */
[----:B------:R1:W3:Y:S06]  /*01a0*/  @!P5 LDG.E R22, desc[UR4][R22.64] ;  /* 0x000000041616d981 */ /* 0x0002ec000c1e1900 */
[----:B------:R-:W-:Y:S01]  /*01b0*/  @!P6 IMAD.IADD R18, R3, 0x1, R0 ;  /* 0x000000010312e824 */ /* 0x000fe200078e0200 */
[----:B------:R-:W4:Y:S01]  /*01c0*/  @!P6 LDC.64 R28, c[0x0][0x3a8] ;  /* 0x0000ea00ff1ceb82 */ /* 0x000f220000000a00 */
[----:B------:R-:W-:-:S05]  /*01d0*/  @!P6 VIADD R0, R0, 0x80 ;  /* 0x000000800000e836 */ /* 0x000fca0000000000 */
[----:B------:R-:W-:-:S13]  /*01e0*/  ISETP.GE.U32.AND P0, PT, R0, R5, PT ;  /* 0x000000050000720c */ /* 0x000fda0003f06070 */
[----:B------:R-:W-:Y:S02]  /*01f0*/  @!P0 IMAD.IADD R19, R3, 0x1, R0 ;  /* 0x0000000103138824 */ /* 0x000fe400078e0200 */
[----:B------:R-:W-:-:S05]  /*0200*/  @!P0 VIADD R0, R0, 0x80 ;  /* 0x0000008000008836 */ /* 0x000fca0000000000 */
[----:B------:R-:W-:Y:S01]  /*0210*/  ISETP.GE.U32.AND P1, PT, R0, R5, PT ;  /* 0x000000050000720c */ /* 0x000fe20003f26070 */
[----:B0-----:R-:W-:Y:S02]  /*0220*/  @!P4 IMAD.WIDE.U32 R14, R17, 0x4, R14 ;  /* 0x00000004110ec825 */ /* 0x001fe400078e000e */
[----:B------:R-:W0:Y:S03]  /*0230*/  @!P0 LDC.64 R16, c[0x0][0x3a8] ;  /* 0x0000ea00ff108b82 */ /* 0x000e260000000a00 */
[----:B------:R5:W3:Y:S07]  /*0240*/  @!P4 LDG.E R21, desc[UR4][R14.64] ;  /* 0x000000040e15c981 */ /* 0x000aee000c1e1900 */
[----:B------:R-:W-:-:S02]  /*0250*/  @!P1 IMAD.IADD R27, R3, 0x1, R0 ;  /* 0x00000001031b9824 */ /* 0x000fc400078e0200 */
[----:B------:R-:W-:-:S05]  /*0260*/  @!P1 VIADD R0, R0, 0x80 ;  /* 0x0000008000009836 */ /* 0x000fca0000000000 */
[----:B------:R-:W-:Y:S01]  /*0270*/  ISETP.GE.U32.AND P2, PT, R0, R5, PT ;  /* 0x000000050000720c */ /* 0x000fe20003f46070 */
[----:B-1----:R-:W-:Y:S02]  /*0280*/  HFMA2 R23, -RZ, RZ, 2.125, 0 ;  /* 0x40400000ff177431 */ /* 0x002fe400000001ff */
[----:B----4-:R-:W-:-:S05]  /*0290*/  @!P6 IMAD.WIDE.U32 R28, R18, 0x4, R28 ;  /* 0x00000004121ce825 */ /* 0x010fca00078e001c */
[----:B------:R-:W4:Y:S05]  /*02a0*/  @!P6 LDG.E R24, desc[UR4][R28.64] ;  /* 0x000000041c18e981 */ /* 0x000f2a000c1e1900 */
[----:B------:R-:W-:Y:S01]  /*02b0*/  @!P2 IMAD.IADD R25, R3, 0x1, R0 ;  /* 0x000000010319a824 */ /* 0x000fe200078e0200 */
[----:B-----5:R-:W1:Y:S01]  /*02c0*/  @!P2 LDC.64 R14, c[0x0][0x3a8] ;  /* 0x0000ea00ff0eab82 */ /* 0x020e620000000a00 */
[----:B------:R-:W-:Y:S02]  /*02d0*/  @!P2 VIADD R0, R0, 0x80 ;  /* 0x000000800000a836 */ /* 0x000fe40000000000 */
[----:B0-----:R-:W-:-:S06]  /*02e0*/  @!P0 IMAD.WIDE.U32 R16, R19, 0x4, R16 ;  /* 0x0000000413108825 */ /* 0x001fcc00078e0010 */
[----:B------:R-:W5:Y:S01]  /*02f0*/  @!P0 LDG.E R16, desc[UR4][R16.64] ;  /* 0x0000000410108981 */ /* 0x000f62000c1e1900 */
[----:B-1----:R-:W-:-:S06]  /*0300*/  @!P2 IMAD.WIDE.U32 R14, R25, 0x4, R14 ;  /* 0x00000004190ea825 */ /* 0x002fcc00078e000e */
[----:B------:R-:W5:Y:S01]  /*0310*/  @!P2 LDG.E R14, desc[UR4][R14.64] ;  /* 0x000000040e0ea981 */ /* 0x000f62000c1e1900 */
[----:B--2---:R-:W-:Y:S01]  /*0320*/  @!P3 FADD.FTZ R23, R12, 3 ;  /* 0x404000000c17b421 */ /* 0x004fe20000010000 */
[----:B------:R-:W-:Y:S01]  /*0330*/  ISETP.GE.U32.AND P3, PT, R0, R5, PT ;  /* 0x000000050000720c */ /* 0x000fe20003f66070 */
[----:B------:R-:W0:-:S12]  /*0340*/  @!P1 LDC.64 R12, c[0x0][0x3a8] ;  /* 0x0000ea00ff0c9b82 */ /* 0x000e180000000a00 */
[----:B------:R-:W1:Y:S01]  /*0350*/  @!P3 LDC.64 R18, c[0x0][0x3a8] ;  /* 0x0000ea00ff12bb82 */ /* 0x000e620000000a00 */
[----:B------:R-:W-:Y:S02]  /*0360*/  @!P3 IMAD.IADD R25, R3, 0x1, R0 ;  /* 0x000000010319b824 */ /* 0x000fe400078e0200 */
[----:B0-----:R-:W-:-:S06]  /*0370*/  @!P1 IMAD.WIDE.U32 R12, R27, 0x4, R12 ;  /* 0x000000041b0c9825 */ /* 0x001fcc00078e000c */
[----:B------:R0:W2:Y:S01]  /*0380*/  @!P1 LDG.E R12, desc[UR4][R12.64] ;  /* 0x000000040c0c9981 */ /* 0x0000a2000c1e1900 */
[----:B-1----:R-:W-:-:S06]  /*0390*/  @!P3 IMAD.WIDE.U32 R18, R25, 0x4, R18 ;  /* 0x000000041912b825 */ /* 0x002fcc00078e0012 */
[----:B------:R1:W2:Y:S01]  /*03a0*/  @!P3 LDG.E R18, desc[UR4][R18.64] ;  /* 0x000000041212b981 */ /* 0x0002a2000c1e1900 */
[----:B------:R-:W-:Y:S02]  /*03b0*/  VIADD R26, R2, 0x100 ;  /* 0x00000100021a7836 */ /* 0x000fe40000000000 */
[----:B------:R-:W-:Y:S02]  /*03c0*/  IMAD.MOV.U32 R0, RZ, RZ, 0x40400000 ;  /* 0x40400000ff007424 */ /* 0x000fe400078e00ff */
[----:B---3--:R-:W-:Y:S01]  /*03d0*/  @!P5 FADD.FTZ R0, R22, 3 ;  /* 0x404000001600d421 */ /* 0x008fe20000010000 */
[----:B------:R-:W-:-:S13]  /*03e0*/  ISETP.GE.U32.AND P5, PT, R26, R5, PT ;  /* 0x000000051a00720c */ /* 0x000fda0003fa6070 */
[----:B------:R-:W3:Y:S08]  /*03f0*/  @!P5 LDC R22, c[0x0][0x388] ;  /* 0x0000e200ff16db82 */ /* 0x000ef00000000800 */
[----:B------:R-:W1:Y:S01]  /*0400*/  @!P5 LDC R26, c[0x0][0x394] ;  /* 0x0000e500ff1adb82 */ /* 0x000e620000000800 */
[----:B0-----:R-:W-:Y:S02]  /*0410*/  IMAD.MOV.U32 R13, RZ, RZ, 0x40400000 ;  /* 0x40400000ff0d7424 */ /* 0x001fe400078e00ff */
[----:B------:R-:W-:-:S05]  /*0420*/  @!P4 FADD.FTZ R13, R21, 3 ;  /* 0x40400000150dc421 */ /* 0x000fca0000010000 */
[----:B---3--:R-:W-:-:S04]  /*0430*/  @!P5 FSETP.GEU.FTZ.AND P4, PT, R13, R22, PT ;  /* 0x000000160d00d20b */ /* 0x008fc80003f9e000 */
[----:B------:R-:W-:Y:S02]  /*0440*/  @!P5 FSEL R13, R13, R22, P4 ;  /* 0x000000160d0dd208 */ /* 0x000fe40002000000 */
[----:B------:R-:W-:Y:S02]  /*0450*/  IADD3 R22, PT, PT, R2, 0x180, RZ ;  /* 0x0000018002167810 */ /* 0x000fe40007ffe0ff */
[----:B-1----:R-:W-:-:S04]  /*0460*/  @!P5 FSETP.GT.FTZ.AND P4, PT, R13, R26, PT ;  /* 0x0000001a0d00d20b */ /* 0x002fc80003f94000 */
[----:B------:R-:W-:Y:S02]  /*0470*/  @!P5 FSEL R13, R13, R26, !P4 ;  /* 0x0000001a0d0dd208 */ /* 0x000fe40006000000 */
[-C--:B------:R-:W-:Y:S01]  /*0480*/  ISETP.GE.U32.AND P4, PT, R22, R5.reuse, PT ;  /* 0x000000051600720c */ /* 0x080fe20003f86070 */
[C---:B------:R-:W-:Y:S02]  /*0490*/  VIADD R28, R2.reuse, 0x280 ;  /* 0x00000280021c7836 */ /* 0x040fe40000000000 */
[----:B------:R-:W-:Y:S02]  /*04a0*/  VIADD R22, R2, 0x200 ;  /* 0x0000020002167836 */ /* 0x000fe40000000000 */
[----:B------:R-:W-:Y:S02]  /*04b0*/  IMAD.MOV.U32 R17, RZ, RZ, 0x40400000 ;  /* 0x40400000ff117424 */ /* 0x000fe400078e00ff */
[----:B----4-:R-:W-:Y:S01]  /*04c0*/  @!P6 FADD.FTZ R17, R24, 3 ;  /* 0x404000001811e421 */ /* 0x010fe20000010000 */
[-C--:B------:R-:W-:Y:S01]  /*04d0*/  ISETP.GE.U32.AND P6, PT, R28, R5.reuse, PT ;  /* 0x000000051c00720c */ /* 0x080fe20003fc6070 */
[----:B------:R-:W-:Y:S01]  /*04e0*/  @!P5 FMUL.FTZ R4, R13, 0.16666667163372039795 ;  /* 0x3e2aaaab0d04d820 */ /* 0x000fe20000410000 */
[----:B------:R-:W-:-:S03]  /*04f0*/  ISETP.GE.U32.AND P5, PT, R22, R5, PT ;  /* 0x000000051600720c */ /* 0x000fc60003fa6070 */
[----:B------:R-:W0:Y:S01]  /*0500*/  @!P4 LDC R26, c[0x0][0x388] ;  /* 0x0000e200ff1acb82 */ /* 0x000e220000000800 */
[----:B------:R-:W-:-:S07]  /*0510*/  VIADD R24, R2, 0x300 ;  /* 0x0000030002187836 */ /* 0x000fce0000000000 */
[----:B------:R-:W1:Y:S01]  /*0520*/  @!P4 LDC R15, c[0x0][0x394] ;  /* 0x0000e500ff0fcb82 */ /* 0x000e620000000800 */
[----:B------:R-:W-:Y:S02]  /*0530*/  IMAD.MOV.U32 R19, RZ, RZ, 0x40400000 ;  /* 0x40400000ff137424 */ /* 0x000fe400078e00ff */
[----:B-----5:R-:W-:Y:S01]  /*0540*/  @!P0 FADD.FTZ R19, R16, 3 ;  /* 0x4040000010138421 */ /* 0x020fe20000010000 */
[----:B------:R-:W-:-:S04]  /*0550*/  ISETP.GE.U32.AND P0, PT, R24, R5, PT ;  /* 0x000000051800720c */ /* 0x000fc80003f06070 */
[----:B------:R-:W3:Y:S01]  /*0560*/  @!P6 LDC R22, c[0x0][0x388] ;  /* 0x0000e200ff16eb82 */ /* 0x000ee20000000800 */
[----:B------:R-:W-:-:S07]  /*0570*/  IMAD.MOV.U32 R25, RZ, RZ, 0x40400000 ;  /* 0x40400000ff197424 */ /* 0x000fce00078e00ff */
[----:B------:R-:W4:Y:S08]  /*0580*/  @!P5 LDC R16, c[0x0][0x388] ;  /* 0x0000e200ff10db82 */ /* 0x000f300000000800 */
[----:B------:R-:W5:Y:S08]  /*0590*/  @!P5 LDC R21, c[0x0][0x394] ;  /* 0x0000e500ff15db82 */ /* 0x000f700000000800 */
[----:B------:R-:W5:Y:S01]  /*05a0*/  @!P6 LDC R13, c[0x0][0x394] ;  /* 0x0000e500ff0deb82 */ /* 0x000f620000000800 */
[----:B------:R-:W-:Y:S04]  /*05b0*/  BSSY.RECONVERGENT B0, `(.L_x_5244) ;  /* 0x0000067000007945 */ /* 0x000fe80003800200 */
[----:B------:R-:W-:Y:S01]  /*05c0*/  BSSY.RELIABLE B1, `(.L_x_5245) ;  /* 0x000005f000017945 */ /* 0x000fe20003800100 */
[----:B--2---:R-:W-:Y:S01]  /*05d0*/  @!P1 FADD.FTZ R25, R12, 3 ;  /* 0x404000000c199421 */ /* 0x004fe20000010000 */
[----:B0-----:R-:W-:-:S02]  /*05e0*/  @!P4 FSETP.GEU.FTZ.AND P1, PT, R17, R26, PT ;  /* 0x0000001a1100c20b */ /* 0x001fc40003f3e000 */
[----:B------:R-:W-:Y:S02]  /*05f0*/  MOV R12, 0x40400000 ;  /* 0x40400000000c7802 */ /* 0x000fe40000000f00 */
[----:B------:R-:W-:Y:S02]  /*0600*/  @!P4 FSEL R26, R17, R26, P1 ;  /* 0x0000001a111ac208 */ /* 0x000fe40000800000 */
[----:B------:R-:W0:Y:S01]  /*0610*/  @!P0 LDC R17, c[0x0][0x388] ;  /* 0x0000e200ff118b82 */ /* 0x000e220000000800 */
[----:B------:R-:W-:Y:S01]  /*0620*/  ISETP.GE.U32.AND P1, PT, R2, R5, PT ;  /* 0x000000050200720c */ /* 0x000fe20003f26070 */
[----:B------:R-:W-:Y:S01]  /*0630*/  @!P2 FADD.FTZ R12, R14, 3 ;  /* 0x404000000e0ca421 */ /* 0x000fe20000010000 */
[----:B-1----:R-:W-:Y:S01]  /*0640*/  @!P4 FSETP.GT.FTZ.AND P2, PT, R26, R15, PT ;  /* 0x0000000f1a00c20b */ /* 0x002fe20003f54000 */
[----:B------:R-:W-:Y:S02]  /*0650*/  IMAD.MOV.U32 R14, RZ, RZ, 0x40400000 ;  /* 0x40400000ff0e7424 */ /* 0x000fe400078e00ff */
[----:B------:R-:W-:Y:S01]  /*0660*/  @!P3 FADD.FTZ R14, R18, 3 ;  /* 0x40400000120eb421 */ /* 0x000fe20000010000 */
[----:B---3--:R-:W-:-:S02]  /*0670*/  @!P6 FSETP.GEU.FTZ.AND P3, PT, R25, R22, PT ;  /* 0x000000161900e20b */ /* 0x008fc40003f7e000 */
[----:B------:R-:W-:Y:S02]  /*0680*/  @!P4 FSEL R26, R26, R15, !P2 ;  /* 0x0000000f1a1ac208 */ /* 0x000fe40005000000 */
[----:B------:R-:W1:Y:S01]  /*0690*/  @!P0 LDC R15, c[0x0][0x394] ;  /* 0x0000e500ff0f8b82 */ /* 0x000e620000000800 */
[----:B----4-:R-:W-:Y:S02]  /*06a0*/  @!P5 FSETP.GEU.FTZ.AND P2, PT, R19, R16, PT ;  /* 0x000000101300d20b */ /* 0x010fe40003f5e000 */
[----:B------:R-:W-:Y:S01]  /*06b0*/  @!P6 FSEL R24, R25, R22, P3 ;  /* 0x000000161918e208 */ /* 0x000fe20001800000 */
[----:B------:R-:W-:Y:S01]  /*06c0*/  @!P4 FMUL.FTZ R6, R26, 0.16666667163372039795 ;  /* 0x3e2aaaab1a06c820 */ /* 0x000fe20000410000 */
[----:B------:R-:W-:Y:S01]  /*06d0*/  VIADD R26, R2, 0x380 ;  /* 0x00000380021a7836 */ /* 0x000fe20000000000 */
[----:B------:R-:W-:Y:S02]  /*06e0*/  @!P5 FSEL R18, R19, R16, P2 ;  /* 0x000000101312d208 */ /* 0x000fe40001000000 */
[----:B------:R-:W2:Y:S01]  /*06f0*/  @!P1 LDC R22, c[0x0][0x388] ;  /* 0x0000e200ff169b82 */ /* 0x000ea20000000800 */
[----:B-----5:R-:W-:Y:S01]  /*0700*/  @!P6 FSETP.GT.FTZ.AND P4, PT, R24, R13, PT ;  /* 0x0000000d1800e20b */ /* 0x020fe20003f94000 */
[----:B------:R-:W-:Y:S01]  /*0710*/  VIADD R16, R2, 0x80 ;  /* 0x0000008002107836 */ /* 0x000fe20000000000 */
[----:B------:R-:W-:-:S02]  /*0720*/  @!P5 FSETP.GT.FTZ.AND P2, PT, R18, R21, PT ;  /* 0x000000151200d20b */ /* 0x000fc40003f54000 */
[----:B------:R-:W-:Y:S02]  /*0730*/  ISETP.GE.U32.AND P3, PT, R26, R5, PT ;  /* 0x000000051a00720c */ /* 0x000fe40003f66070 */
[----:B------:R-:W-:Y:S02]  /*0740*/  @!P5 FSEL R18, R18, R21, !P2 ;  /* 0x000000151212d208 */ /* 0x000fe40005000000 */
[----:B------:R-:W-:Y:S01]  /*0750*/  @!P6 FSEL R19, R24, R13, !P4 ;  /* 0x0000000d1813e208 */ /* 0x000fe20006000000 */
[----:B------:R-:W3:Y:S01]  /*0760*/  @!P1 LDC R21, c[0x0][0x394] ;  /* 0x0000e500ff159b82 */ /* 0x000ee20000000800 */
[----:B------:R-:W-:Y:S02]  /*0770*/  ISETP.GE.U32.AND P2, PT, R16, R5, PT ;  /* 0x000000051000720c */ /* 0x000fe40003f46070 */
[----:B0-----:R-:W-:-:S04]  /*0780*/  @!P0 FSETP.GEU.FTZ.AND P4, PT, R12, R17, PT ;  /* 0x000000110c00820b */ /* 0x001fc80003f9e000 */
[----:B------:R-:W-:Y:S02]  /*0790*/  @!P0 FSEL R24, R12, R17, P4 ;  /* 0x000000110c188208 */ /* 0x000fe40002000000 */
[----:B------:R-:W0:Y:S02]  /*07a0*/  @!P3 LDC R17, c[0x0][0x388] ;  /* 0x0000e200ff11bb82 */ /* 0x000e240000000800 */
[----:B-1----:R-:W-:-:S04]  /*07b0*/  @!P0 FSETP.GT.FTZ.AND P4, PT, R24, R15, PT ;  /* 0x0000000f1800820b */ /* 0x002fc80003f94000 */
[----:B------:R-:W-:Y:S02]  /*07c0*/  @!P0 FSEL R15, R24, R15, !P4 ;  /* 0x0000000f180f8208 */ /* 0x000fe40006000000 */
[----:B------:R-:W1:Y:S01]  /*07d0*/  @!P2 LDC R25, c[0x0][0x388] ;  /* 0x0000e200ff19ab82 */ /* 0x000e620000000800 */
[----:B--2---:R-:W-:-:S04]  /*07e0*/  @!P1 FSETP.GEU.FTZ.AND P4, PT, R23, R22, PT ;  /* 0x000000161700920b */ /* 0x004fc80003f9e000 */
[----:B------:R-:W-:-:S03]  /*07f0*/  @!P1 FSEL R24, R23, R22, P4 ;  /* 0x0000001617189208 */ /* 0x000fc60002000000 */
[----:B------:R-:W2:Y:S01]  /*0800*/  @!P3 LDC R23, c[0x0][0x394] ;  /* 0x0000e500ff17bb82 */ /* 0x000ea20000000800 */
[----:B---3--:R-:W-:-:S07]  /*0810*/  @!P1 FSETP.GT.FTZ.AND P4, PT, R24, R21, PT ;  /* 0x000000151800920b */ /* 0x008fce0003f94000 */
[----:B------:R-:W3:Y:S01]  /*0820*/  @!P1 LDC.64 R12, c[0x0][0x3a0] ;  /* 0x0000e800ff0c9b82 */ /* 0x000ee20000000a00 */
[----:B------:R-:W-:Y:S02]  /*0830*/  @!P1 FSEL R21, R24, R21, !P4 ;  /* 0x0000001518159208 */ /* 0x000fe40006000000 */
[----:B0-----:R-:W-:-:S05]  /*0840*/  @!P3 FSETP.GEU.FTZ.AND P4, PT, R14, R17, PT ;  /* 0x000000110e00b20b */ /* 0x001fca0003f9e000 */
[----:B------:R-:W0:Y:S01]  /*0850*/  @!P2 LDC R22, c[0x0][0x394] ;  /* 0x0000e500ff16ab82 */ /* 0x000e220000000800 */
[----:B------:R-:W-:Y:S02]  /*0860*/  @!P3 FSEL R14, R14, R17, P4 ;  /* 0x000000110e0eb208 */ /* 0x000fe40002000000 */
[CC--:B-1----:R-:W-:Y:S01]  /*0870*/  @!P2 FSETP.GEU.FTZ.AND P4, PT, R0.reuse, R25.reuse, PT ;  /* 0x000000190000a20b */ /* 0x0c2fe20003f9e000 */
[----:B------:R-:W-:Y:S02]  /*0880*/  @!P1 IMAD.IADD R27, R3, 0x1, R2 ;  /* 0x00000001031b9824 */ /* 0x000fe400078e0202 */
[----:B------:R-:W-:Y:S01]  /*0890*/  @!P1 IMAD.MOV.U32 R2, RZ, RZ, R16 ;  /* 0x000000ffff029224 */ /* 0x000fe200078e0010 */
[----:B------:R-:W-:Y:S02]  /*08a0*/  @!P2 FSEL R25, R0, R25, P4 ;  /* 0x000000190019a208 */ /* 0x000fe40002000000 */
[----:B--2---:R-:W-:Y:S01]  /*08b0*/  @!P3 FSETP.GT.FTZ.AND P4, PT, R14, R23, PT ;  /* 0x000000170e00b20b */ /* 0x004fe20003f94000 */
[----:B------:R-:W-:-:S03]  /*08c0*/  @!P1 FMUL.FTZ R20, R21, 0.16666667163372039795 ;  /* 0x3e2aaaab15149820 */ /* 0x000fc60000410000 */
[----:B------:R-:W-:Y:S02]  /*08d0*/  @!P3 FSEL R14, R14, R23, !P4 ;  /* 0x000000170e0eb208 */ /* 0x000fe40006000000 */
[----:B------:R-:W-:Y:S01]  /*08e0*/  ISETP.GE.U32.AND P4, PT, R2, R5, PT ;  /* 0x000000050200720c */ /* 0x000fe20003f86070 */
[----:B---3--:R-:W-:-:S05]  /*08f0*/  @!P1 IMAD.WIDE.U32 R12, R27, 0x4, R12 ;  /* 0x000000041b0c9825 */ /* 0x008fca00078e000c */
[----:B------:R1:W-:Y:S01]  /*0900*/  @!P1 STG.E desc[UR4][R12.64], R20 ;  /* 0x000000140c009986 */ /* 0x0003e2000c101904 */
[----:B0-----:R-:W-:-:S04]  /*0910*/  @!P2 FSETP.GT.FTZ.AND P1, PT, R25, R22, PT ;  /* 0x000000161900a20b */ /* 0x001fc80003f34000 */
[----:B------:R-:W-:Y:S01]  /*0920*/  @!P2 FSEL R22, R25, R22, !P1 ;  /* 0x000000161916a208 */ /* 0x000fe20004800000 */
[----:B------:R-:W-:Y:S01]  /*0930*/  @!P5 FMUL.FTZ R7, R18, 0.16666667163372039795 ;  /* 0x3e2aaaab1207d820 */ /* 0x000fe20000410000 */
[----:B------:R-:W-:Y:S01]  /*0940*/  @!P6 FMUL.FTZ R8, R19, 0.16666667163372039795 ;  /* 0x3e2aaaab1308e820 */ /* 0x000fe20000410000 */
[----:B------:R-:W-:Y:S01]  /*0950*/  @!P0 FMUL.FTZ R9, R15, 0.16666667163372039795 ;  /* 0x3e2aaaab0f098820 */ /* 0x000fe20000410000 */
[----:B------:R-:W-:Y:S01]  /*0960*/  @!P3 FMUL.FTZ R10, R14, 0.16666667163372039795 ;  /* 0x3e2aaaab0e0ab820 */ /* 0x000fe20000410000 */
[----:B------:R-:W-:Y:S01]  /*0970*/  @!P2 FMUL.FTZ R11, R22, 0.16666667163372039795 ;  /* 0x3e2aaaab160ba820 */ /* 0x000fe20000410000 */
[----:B-1----:R-:W-:Y:S06]  /*0980*/  @P4 BRA `(.L_x_5246) ;  /* 0x0000000000304947 */ /* 0x002fec0003800000 */
[----:B------:R-:W0:Y:S01]  /*0990*/  LDC.64 R12, c[0x0][0x3a0] ;  /* 0x0000e800ff0c7b82 */ /* 0x000e220000000a00 */
[----:B------:R-:W-:Y:S01]  /*09a0*/  IMAD.IADD R15, R3, 0x1, R2 ;  /* 0x00000001030f7824 */ /* 0x000fe200078e0202 */
[----:B------:R-:W-:-:S04]  /*09b0*/  IADD3 R2, PT, PT, R2, 0x80, RZ ;  /* 0x0000008002027810 */ /* 0x000fc80007ffe0ff */
[----:B------:R-:W-:Y:S01]  /*09c0*/  ISETP.GE.U32.AND P0, PT, R2, R5, PT ;  /* 0x000000050200720c */ /* 0x000fe20003f06070 */
[----:B0-----:R-:W-:-:S05]  /*09d0*/  IMAD.WIDE.U32 R12, R15, 0x4, R12 ;  /* 0x000000040f0c7825 */ /* 0x001fca00078e000c */
[----:B------:R0:W-:Y:S07]  /*09e0*/  STG.E desc[UR4][R12.64], R11 ;  /* 0x0000000b0c007986 */ /* 0x0001ee000c101904 */
[----:B------:R-:W-:Y:S05]  /*09f0*/  @P0 BRA `(.L_x_5247) ;  /* 0x0000000000300947 */ /* 0x000fea0003800000 */
[----:B0-----:R-:W0:Y:S01]  /*0a00*/  LDC.64 R12, c[0x0][0x3a0] ;  /* 0x0000e800ff0c7b82 */ /* 0x001e220000000a00 */
[----:B------:R-:W-:Y:S02]  /*0a10*/  IMAD.IADD R11, R3, 0x1, R2 ;  /* 0x00000001030b7824 */ /* 0x000fe400078e0202 */
[----:B------:R-:W-:Y:S02]  /*0a20*/  VIADD R2, R2, 0x80 ;  /* 0x0000008002027836 */ /* 0x000fe40000000000 */
[----:B0-----:R-:W-:-:S05]  /*0a30*/  IMAD.WIDE.U32 R12, R11, 0x4, R12 ;  /* 0x000000040b0c7825 */ /* 0x001fca00078e000c */
[----:B------:R0:W-:Y:S02]  /*0a40*/  STG.E desc[UR4][R12.64], R4 ;  /* 0x000000040c007986 */ /* 0x0001e4000c101904 */
.L_x_5246:
[----:B------:R-:W-:-:S13]  /*0a50*/  ISETP.GE.U32.AND P0, PT, R2, R5, PT ;  /* 0x000000050200720c */ /* 0x000fda0003f06070 */
[----:B------:R-:W-:Y:S05]  /*0a60*/  @P0 BRA `(.L_x_5248) ;  /* 0x0000000000300947 */ /* 0x000fea0003800000 */
[----:B0-----:R-:W0:Y:S01]  /*0a70*/  LDC.64 R12, c[0x0][0x3a0] ;  /* 0x0000e800ff0c7b82 */ /* 0x001e220000000a00 */
[----:B------:R-:W-:Y:S02]  /*0a80*/  IMAD.IADD R11, R3, 0x1, R2 ;  /* 0x00000001030b7824 */ /* 0x000fe400078e0202 */
[----:B------:R-:W-:Y:S02]  /*0a90*/  VIADD R2, R2, 0x80 ;  /* 0x0000008002027836 */ /* 0x000fe40000000000 */
[----:B0-----:R-:W-:-:S05]  /*0aa0*/  IMAD.WIDE.U32 R12, R11, 0x4, R12 ;  /* 0x000000040b0c7825 */ /* 0x001fca00078e000c */
[----:B------:R1:W-:Y:S02]  /*0ab0*/  STG.E desc[UR4][R12.64], R6 ;  /* 0x000000060c007986 */ /* 0x0003e4000c101904 */
.L_x_5247:
[----:B------:R-:W-:-:S13]  /*0ac0*/  ISETP.GE.U32.AND P0, PT, R2, R5, PT ;  /* 0x000000050200720c */ /* 0x000fda0003f06070 */
[----:B------:R-:W-:Y:S05]  /*0ad0*/  @P0 BRA `(.L_x_5249) ;  /* 0x0000000000340947 */ /* 0x000fea0003800000 */
[----:B01----:R-:W0:Y:S01]  /*0ae0*/  LDC.64 R12, c[0x0][0x3a0] ;  /* 0x0000e800ff0c7b82 */ /* 0x003e220000000a00 */
[----:B------:R-:W-:Y:S02]  /*0af0*/  IMAD.IADD R11, R3, 0x1, R2 ;  /* 0x00000001030b7824 */ /* 0x000fe400078e0202 */
[----:B------:R-:W-:Y:S02]  /*0b00*/  VIADD R2, R2, 0x80 ;  /* 0x0000008002027836 */ /* 0x000fe40000000000 */
[----:B0-----:R-:W-:-:S05]  /*0b10*/  IMAD.WIDE.U32 R12, R11, 0x4, R12 ;  /* 0x000000040b0c7825 */ /* 0x001fca00078e000c */
[----:B------:R1:W-:Y:S02]  /*0b20*/  STG.E desc[UR4][R12.64], R7 ;  /* 0x000000070c007986 */ /* 0x0003e4000c101904 */
.L_x_5248:
[----:B------:R-:W-:-:S13]  /*0b30*/  ISETP.GE.U32.AND P0, PT, R2, R5, PT ;  /* 0x000000050200720c */ /* 0x000fda0003f06070 */
[----:B------:R-:W-:Y:S05]  /*0b40*/  @P0 BREAK.RELIABLE B1 ;  /* 0x0000000000010942 */ /* 0x000fea0003800100 */
[----:B------:R-:W-:Y:S05]  /*0b50*/  @P0 BRA `(.L_x_5250) ;  /* 0x0000000000300947 */ /* 0x000fea0003800000 */
[----:B-1----:R-:W1:Y:S01]  /*0b60*/  LDC.64 R6, c[0x0][0x3a0] ;  /* 0x0000e800ff067b82 */ /* 0x002e620000000a00 */
[----:B------:R-:W-:Y:S01]  /*0b70*/  IADD3 R11, PT, PT, R3, R2, RZ ;  /* 0x00000002030b7210 */ /* 0x000fe20007ffe0ff */
[----:B------:R-:W-:-:S04]  /*0b80*/  VIADD R2, R2, 0x80 ;  /* 0x0000008002027836 */ /* 0x000fc80000000000 */
[----:B-1----:R-:W-:-:S05]  /*0b90*/  IMAD.WIDE.U32 R6, R11, 0x4, R6 ;  /* 0x000000040b067825 */ /* 0x002fca00078e0006 */
[----:B------:R2:W-:Y:S02]  /*0ba0*/  STG.E desc[UR4][R6.64], R8 ;  /* 0x0000000806007986 */ /* 0x0005e4000c101904 */
.L_x_5249:
[----:B------:R-:W-:Y:S05]  /*0bb0*/  BSYNC.RELIABLE B1 ;  /* 0x0000000000017941 */ /* 0x000fea0003800100 */
.L_x_5245:
[----:B------:R-:W-:-:S13]  /*0bc0*/  ISETP.GE.U32.AND P0, PT, R2, R5, PT ;  /* 0x000000050200720c */ /* 0x000fda0003f06070 */
[----:B-12---:R-:W1:Y:S01]  /*0bd0*/  @!P0 LDC.64 R6, c[0x0][0x3a0] ;  /* 0x0000e800ff068b82 */ /* 0x006e620000000a00 */
[----:B0-----:R-:W-:Y:S02]  /*0be0*/  @!P0 IMAD.IADD R11, R3, 0x1, R2 ;  /* 0x00000001030b8824 */ /* 0x001fe400078e0202 */
[----:B------:R-:W-:Y:S02]  /*0bf0*/  @!P0 VIADD R2, R2, 0x80 ;  /* 0x0000008002028836 */ /* 0x000fe40000000000 */
[----:B-1----:R-:W-:-:S05]  /*0c00*/  @!P0 IMAD.WIDE.U32 R6, R11, 0x4, R6 ;  /* 0x000000040b068825 */ /* 0x002fca00078e0006 */
[----:B------:R2:W-:Y:S02]  /*0c10*/  @!P0 STG.E desc[UR4][R6.64], R9 ;  /* 0x0000000906008986 */ /* 0x0005e4000c101904 */
.L_x_5250:
[----:B------:R-:W-:Y:S05]  /*0c20*/  BSYNC.RECONVERGENT B0 ;  /* 0x0000000000007941 */ /* 0x000fea0003800200 */
.L_x_5244:
[----:B------:R-:W-:Y:S05]  /*0c30*/  WARPSYNC.ALL ;  /* 0x0000000000007948 */ /* 0x000fea0003800000 */
[----:B------:R-:W-:-:S13]  /*0c40*/  ISETP.GE.U32.AND P0, PT, R2, R5, PT ;  /* 0x000000050200720c */ /* 0x000fda0003f06070 */
[----:B------:R-:W-:Y:S05]  /*0c50*/  @P0 EXIT ;  /* 0x000000000000094d */ /* 0x000fea0003800000 */
[----:B0-----:R-:W0:Y:S01]  /*0c60*/  LDC.64 R4, c[0x0][0x3a0] ;  /* 0x0000e800ff047b82 */ /* 0x001e220000000a00 */
[----:B------:R-:W-:-:S04]  /*0c70*/  IMAD.IADD R3, R3, 0x1, R2 ;  /* 0x0000000103037824 */ /* 0x000fc800078e0202 */
[----:B0-----:R-:W-:-:S05]  /*0c80*/  IMAD.WIDE.U32 R2, R3, 0x4, R4 ;  /* 0x0000000403027825 */ /* 0x001fca00078e0004 */
[----:B------:R-:W-:Y:S01]  /*0c90*/  STG.E desc[UR4][R2.64], R10 ;  /* 0x0000000a02007986 */ /* 0x000fe2000c101904 */
[----:B------:R-:W-:Y:S05]  /*0ca0*/  EXIT ;  /* 0x000000000000794d */ /* 0x000fea0003800000 */
.L_x_5243:
[----:B------:R-:W0:Y:S01]  /*0cb0*/  S2R R17, SR_TID.X ;  /* 0x0000000000117919 */ /* 0x000e220000002100 */
[----:B------:R-:W1:Y:S01]  /*0cc0*/  LDC.64 R4, c[0x0][0x3a8] ;  /* 0x0000ea00ff047b82 */ /* 0x000e620000000a00 */
[----:B------:R-:W2:Y:S01]  /*0cd0*/  LDCU UR6, c[0x0][0x388] ;  /* 0x00007100ff0677ac */ /* 0x000ea20008000800 */
[----:B------:R-:W3:Y:S06]  /*0ce0*/  LDCU UR7, c[0x0][0x394] ;  /* 0x00007280ff0777ac */ /* 0x000eec0008000800 */
[----:B------:R-:W4:Y:S01]  /*0cf0*/  LDC.64 R10, c[0x0][0x3a0] ;  /* 0x0000e800ff0a7b82 */ /* 0x000f220000000a00 */
[----:B-1----:R-:W-:-:S04]  /*0d00*/  IMAD.WIDE.U32 R4, R3, 0x4, R4 ;  /* 0x0000000403047825 */ /* 0x002fc800078e0004 */
[----:B0-----:R-:W-:-:S05]  /*0d10*/  IMAD.WIDE.U32 R8, R17, 0x8, R4 ;  /* 0x0000000811087825 */ /* 0x001fca00078e0004 */
[----:B------:R-:W5:Y:S04]  /*0d20*/  LDG.E.64 R12, desc[UR4][R8.64] ;  /* 0x00000004080c7981 */ /* 0x000f68000c1e1b00 */
[----:B------:R-:W2:Y:S04]  /*0d30*/  LDG.E.64 R14, desc[UR4][R8.64+0x400] ;  /* 0x00040004080e7981 */ /* 0x000ea8000c1e1b00 */
[----:B------:R-:W3:Y:S04]  /*0d40*/  LDG.E.64 R6, desc[UR4][R8.64+0x800] ;  /* 0x0008000408067981 */ /* 0x000ee8000c1e1b00 */
[----:B------:R-:W3:Y:S01]  /*0d50*/  LDG.E.64 R4, desc[UR4][R8.64+0xc00] ;  /* 0x000c000408047981 */ /* 0x000ee2000c1e1b00 */
[----:B----4-:R-:W-:-:S04]  /*0d60*/  IMAD.WIDE.U32 R2, R3, 0x4, R10 ;  /* 0x0000000403027825 */ /* 0x010fc800078e000a */
[----:B------:R-:W-:-:S04]  /*0d70*/  IMAD.WIDE.U32 R2, R17, 0x8, R2 ;  /* 0x0000000811027825 */ /* 0x000fc800078e0002 */
[----:B-----5:R-:W-:Y:S01]  /*0d80*/  FADD.FTZ R12, R12, 3 ;  /* 0x404000000c0c7421 */ /* 0x020fe20000010000 */
[----:B------:R-:W-:Y:S01]  /*0d90*/  FADD.FTZ R13, R13, 3 ;  /* 0x404000000d0d7421 */ /* 0x000fe20000010000 */
[----:B--2---:R-:W-:Y:S01]  /*0da0*/  FADD.FTZ R14, R14, 3 ;  /* 0x404000000e0e7421 */ /* 0x004fe20000010000 */
[----:B------:R-:W-:Y:S02]  /*0db0*/  FADD.FTZ R15, R15, 3 ;  /* 0x404000000f0f7421 */ /* 0x000fe40000010000 */
[----:B------:R-:W-:Y:S01]  /*0dc0*/  FSETP.GEU.FTZ.AND P6, PT, R12, UR6, PT ;  /* 0x000000060c007c0b */ /* 0x000fe2000bfde000 */
[----:B---3--:R-:W-:Y:S01]  /*0dd0*/  FADD.FTZ R6, R6, 3 ;  /* 0x4040000006067421 */ /* 0x008fe20000010000 */
[----:B------:R-:W-:Y:S01]  /*0de0*/  FADD.FTZ R7, R7, 3 ;  /* 0x4040000007077421 */ /* 0x000fe20000010000 */
[----:B------:R-:W-:Y:S01]  /*0df0*/  FSETP.GEU.FTZ.AND P5, PT, R13, UR6, PT ;  /* 0x000000060d007c0b */ /* 0x000fe2000bfbe000 */
[----:B------:R-:W-:Y:S01]  /*0e00*/  FADD.FTZ R4, R4, 3 ;  /* 0x4040000004047421 */ /* 0x000fe20000010000 */
        /* <DEDUP_REMOVED lines=37> */
[----:B------:R-:W-:Y:S01]  /*1060*/  STG.E.64 desc[UR4][R2.64], R12 ;  /* 0x0000000c02007986 */ /* 0x000fe2000c101b04 */
[----:B------:R-:W-:-:S02]  /*1070*/  FMUL.FTZ R4, R4, 0.16666667163372039795 ;  /* 0x3e2aaaab04047820 */ /* 0x000fc40000410000 */
[----:B------:R-:W-:Y:S01]  /*1080*/  FMUL.FTZ R5, R5, 0.16666667163372039795 ;  /* 0x3e2aaaab05057820 */ /* 0x000fe20000410000 */
[----:B------:R-:W-:Y:S04]  /*1090*/  STG.E.64 desc[UR4][R2.64+0x400], R14 ;  /* 0x0004000e02007986 */ /* 0x000fe8000c101b04 */
[----:B------:R-:W-:Y:S04]  /*10a0*/  STG.E.64 desc[UR4][R2.64+0x800], R6 ;  /* 0x0008000602007986 */ /* 0x000fe8000c101b04 */
[----:B------:R-:W-:Y:S01]  /*10b0*/  STG.E.64 desc[UR4][R2.64+0xc00], R4 ;  /* 0x000c000402007986 */ /* 0x000fe2000c101b04 */
[----:B------:R-:W-:Y:S05]  /*10c0*/  EXIT ;  /* 0x000000000000794d */ /* 0x000fea0003800000 */
.L_x_5251:
        /* <DEDUP_REMOVED lines=11> */
.L_x_5947:


//--------------------- .text._ZN2at6native29vectorized_elementwise_kernelILi4EZZZNS0_68_GLOBAL__N__08176361_30_ActivationHardsigmoidKernel_cu_1520ed90_310218hardsigmoid_kernelERNS_18TensorIteratorBaseEENKUlvE_clEvENKUlvE0_clEvEUlfE_St5arrayIPcLm2EEEEviT0_T1_ --------------------------
	.section	.text._ZN2at6native29vectorized_elementwise_kernelILi4EZZZNS0_68_GLOBAL__N__08176361_30_ActivationHardsigmoidKernel_cu_1520ed90_310218hardsigmoid_kernelERNS_18TensorIteratorBaseEENKUlvE_clEvENKUlvE0_clEvEUlfE_St5arrayIPcLm2EEEEviT0_T1_,"ax",@progbits
	.align	128
        .global         _ZN2at6native29vectorized_elementwise_kernelILi4EZZZNS0_68_GLOBAL__N__08176361_30_ActivationHardsigmoidKernel_cu_1520ed90_310218hardsigmoid_kernelERNS_18TensorIteratorBaseEENKUlvE_clEvENKUlvE0_clEvEUlfE_St5arrayIPcLm2EEEEviT0_T1_
        .type           _ZN2at6native29vectorized_elementwise_kernelILi4EZZZNS0_68_GLOBAL__N__08176361_30_ActivationHardsigmoidKernel_cu_1520ed90_310218hardsigmoid_kernelERNS_18TensorIteratorBaseEENKUlvE_clEvENKUlvE0_clEvEUlfE_St5arrayIPcLm2EEEEviT0_T1_,@function
        .size           _ZN2at6native29vectorized_elementwise_kernelILi4EZZZNS0_68_GLOBAL__N__08176361_30_ActivationHardsigmoidKernel_cu_1520ed90_310218hardsigmoid_kernelERNS_18TensorIteratorBaseEENKUlvE_clEvENKUlvE0_clEvEUlfE_St5arrayIPcLm2EEEEviT0_T1_,(.L_x_5948 - _ZN2at6native29vectorized_elementwise_kernelILi4EZZZNS0_68_GLOBAL__N__08176361_30_ActivationHardsigmoidKernel_cu_1520ed90_310218hardsigmoid_kernelERNS_18TensorIteratorBaseEENKUlvE_clEvENKUlvE0_clEvEUlfE_St5arrayIPcLm2EEEEviT0_T1_)
        .other          _ZN2at6native29vectorized_elementwise_kernelILi4EZZZNS0_68_GLOBAL__N__08176361_30_ActivationHardsigmoidKernel_cu_1520ed90_310218hardsigmoid_kernelERNS_18TensorIteratorBaseEENKUlvE_clEvENKUlvE0_clEvEUlfE_St5arrayIPcLm2EEEEviT0_T1_,@"STO_CUDA_ENTRY STV_DEFAULT"
_ZN2at6native29vectorized_elementwise_kernelILi4EZZZNS0_68_GLOBAL__N__08176361_30_ActivationHardsigmoidKernel_cu_1520ed90_310218hardsigmoid_kernelERNS_18TensorIteratorBaseEENKUlvE_clEvENKUlvE0_clEvEUlfE_St5arrayIPcLm2EEEEviT0_T1_:
.text._ZN2at6native29vectorized_elementwise_kernelILi4EZZZNS0_68_GLOBAL__N__08176361_30_ActivationHardsigmoidKernel_cu_1520ed90_310218hardsigmoid_kernelERNS_18TensorIteratorBaseEENKUlvE_clEvENKUlvE0_clEvEUlfE_St5arrayIPcLm2EEEEviT0_T1_:
        /* <DEDUP_REMOVED lines=165> */
.L_x_5255:
[----:B------:R-:W-:-:S13]  /*0a50*/  ISETP.GE.U32.AND P0, PT, R2, R5, PT ;  /* 0x000000050200720c */ /* 0x000fda0003f06070 */
[----:B------:R-:W-:Y:S05]  /*0a60*/  @P0 BRA `(.L_x_5257) ;  /* 0x0000000000300947 */ /* 0x000fea0003800000 */
[----:B0-----:R-:W0:Y:S01]  /*0a70*/  LDC.64 R12, c[0x0][0x3a0] ;  /* 0x0000e800ff0c7b82 */ /* 0x001e220000000a00 */
[----:B------:R-:W-:Y:S02]  /*0a80*/  IMAD.IADD R11, R3, 0x1, R2 ;  /* 0x00000001030b7824 */ /* 0x000fe400078e0202 */
[----:B------:R-:W-:Y:S02]  /*0a90*/  VIADD R2, R2, 0x80 ;  /* 0x0000008002027836 */ /* 0x000fe40000000000 */
[----:B0-----:R-:W-:-:S05]  /*0aa0*/  IMAD.WIDE.U32 R12, R11, 0x4, R12 ;  /* 0x000000040b0c7825 */ /* 0x001fca00078e000c */
[----:B------:R1:W-:Y:S02]  /*0ab0*/  STG.E desc[UR4][R12.64], R6 ;  /* 0x000000060c007986 */ /* 0x0003e4000c101904 */
.L_x_5256:
[----:B------:R-:W-:-:S13]  /*0ac0*/  ISETP.GE.U32.AND P0, PT, R2, R5, PT ;  /* 0x000000050200720c */ /* 0x000fda0003f06070 */
[----:B------:R-:W-:Y:S05]  /*0ad0*/  @P0 BRA `(.L_x_5258) ;  /* 0x0000000000340947 */ /* 0x000fea0003800000 */
[----:B01----:R-:W0:Y:S01]  /*0ae0*/  LDC.64 R12, c[0x0][0x3a0] ;  /* 0x0000e800ff0c7b82 */ /* 0x003e220000000a00 */
[----:B------:R-:W-:Y:S02]  /*0af0*/  IMAD.IADD R11, R3, 0x1, R2 ;  /* 0x00000001030b7824 */ /* 0x000fe400078e0202 */
[----:B------:R-:W-:Y:S02]  /*0b00*/  VIADD R2, R2, 0x80 ;  /* 0x0000008002027836 */ /* 0x000fe40000000000 */
[----:B0-----:R-:W-:-:S05]  /*0b10*/  IMAD.WIDE.U32 R12, R11, 0x4, R12 ;  /* 0x000000040b0c7825 */ /* 0x001fca00078e000c */
[----:B------:R1:W-:Y:S02]  /*0b20*/  STG.E desc[UR4][R12.64], R7 ;  /* 0x000000070c007986 */ /* 0x0003e4000c101904 */
.L_x_5257:
        /* <DEDUP_REMOVED lines=8> */
.L_x_5258:
[----:B------:R-:W-:Y:S05]  /*0bb0*/  BSYNC.RELIABLE B1 ;  /* 0x0000000000017941 */ /* 0x000fea0003800100 */
.L_x_5254:
[----:B------:R-:W-:-:S13]  /*0bc0*/  ISETP.GE.U32.AND P0, PT, R2, R5, PT ;  /* 0x000000050200720c */ /* 0x000fda0003f06070 */
[----:B-12---:R-:W1:Y:S01]  /*0bd0*/  @!P0 LDC.64 R6, c[0x0][0x3a0] ;  /* 0x0000e800ff068b82 */ /* 0x006e620000000a00 */
[----:B0-----:R-:W-:Y:S02]  /*0be0*/  @!P0 IMAD.IADD R11, R3, 0x1, R2 ;  /* 0x00000001030b8824 */ /* 0x001fe400078e0202 */
[----:B------:R-:W-:Y:S02]  /*0bf0*/  @!P0 VIADD R2, R2, 0x80 ;  /* 0x0000008002028836 */ /* 0x000fe40000000000 */
[----:B-1----:R-:W-:-:S05]  /*0c00*/  @!P0 IMAD.WIDE.U32 R6, R11, 0x4, R6 ;  /* 0x000000040b068825 */ /* 0x002fca00078e0006 */
[----:B------:R2:W-:Y:S02]  /*0c10*/  @!P0 STG.E desc[UR4][R6.64], R9 ;  /* 0x0000000906008986 */ /* 0x0005e4000c101904 */
.L_x_5259:
[----:B------:R-:W-:Y:S05]  /*0c20*/  BSYNC.RECONVERGENT B0 ;  /* 0x0000000000007941 */ /* 0x000fea0003800200 */
.L_x_5253:
        /* <DEDUP_REMOVED lines=8> */
.L_x_5252:
[----:B------:R-:W0:Y:S01]  /*0cb0*/  S2R R17, SR_TID.X ;  /* 0x0000000000117919 */ /* 0x000e220000002100 */
[----:B------:R-:W1:Y:S01]  /*0cc0*/  LDC.64 R4, c[0x0][0x3a8] ;  /* 0x0000ea00ff047b82 */ /* 0x000e620000000a00 */
[----:B------:R-:W2:Y:S01]  /*0cd0*/  LDCU UR6, c[0x0][0x388] ;  /* 0x00007100ff0677ac */ /* 0x000ea20008000800 */
[----:B------:R-:W3:Y:S06]  /*0ce0*/  LDCU UR7, c[0x0][0x394] ;  /* 0x00007280ff0777ac */ /* 0x000eec0008000800 */
[----:B------:R-:W4:Y:S01]  /*0cf0*/  LDC.64 R14, c[0x0][0x3a0] ;  /* 0x0000e800ff0e7b82 */ /* 0x000f220000000a00 */
[----:B-1----:R-:W-:-:S04]  /*0d00*/  IMAD.WIDE.U32 R4, R3, 0x4, R4 ;  /* 0x0000000403047825 */ /* 0x002fc800078e0004 */
[----:B0-----:R-:W-:-:S05]  /*0d10*/  IMAD.WIDE.U32 R12, R17, 0x10, R4 ;  /* 0x00000010110c7825 */ /* 0x001fca00078e0004 */
[----:B------:R-:W5:Y:S04]  /*0d20*/  LDG.E.128 R4, desc[UR4][R12.64] ;  /* 0x000000040c047981 */ /* 0x000f68000c1e1d00 */
[----:B------:R-:W2:Y:S01]  /*0d30*/  LDG.E.128 R8, desc[UR4][R12.64+0x800] ;  /* 0x000800040c087981 */ /* 0x000ea2000c1e1d00 */
[----:B----4-:R-:W-:-:S04]  /*0d40*/  IMAD.WIDE.U32 R2, R3, 0x4, R14 ;  /* 0x0000000403027825 */ /* 0x010fc800078e000e */
[----:B------:R-:W-:-:S04]  /*0d50*/  IMAD.WIDE.U32 R2, R17, 0x10, R2 ;  /* 0x0000001011027825 */ /* 0x000fc800078e0002 */
[----:B-----5:R-:W-:Y:S01]  /*0d60*/  FADD.FTZ R4, R4, 3 ;  /* 0x4040000004047421 */ /* 0x020fe20000010000 */
[----:B------:R-:W-:Y:S01]  /*0d70*/  FADD.FTZ R5, R5, 3 ;  /* 0x4040000005057421 */ /* 0x000fe20000010000 */
[----:B------:R-:W-:Y:S01]  /*0d80*/  FADD.FTZ R6, R6, 3 ;  /* 0x4040000006067421 */ /* 0x000fe20000010000 */
[----:B------:R-:W-:Y:S01]  /*0d90*/  FADD.FTZ R7, R7, 3 ;  /* 0x4040000007077421 */ /* 0x000fe20000010000 */
[----:B--2---:R-:W-:Y:S01]  /*0da0*/  FADD.FTZ R8, R8, 3 ;  /* 0x4040000008087421 */ /* 0x004fe20000010000 */
[----:B------:R-:W-:Y:S01]  /*0db0*/  FADD.FTZ R9, R9, 3 ;  /* 0x4040000009097421 */ /* 0x000fe20000010000 */
[----:B------:R-:W-:Y:S01]  /*0dc0*/  FADD.FTZ R10, R10, 3 ;  /* 0x404000000a0a7421 */ /* 0x000fe20000010000 */
[----:B------:R-:W-:Y:S01]  /*0dd0*/  FADD.FTZ R11, R11, 3 ;  /* 0x404000000b0b7421 */ /* 0x000fe20000010000 */
[----:B------:R-:W-:Y:S02]  /*0de0*/  FSETP.GEU.FTZ.AND P6, PT, R4, UR6, PT ;  /* 0x0000000604007c0b */ /* 0x000fe4000bfde000 */
[----:B------:R-:W-:-:S02]  /*0df0*/  FSETP.GEU.FTZ.AND P5, PT, R5, UR6, PT ;  /* 0x0000000605007c0b */ /* 0x000fc4000bfbe000 */
[----:B------:R-:W-:Y:S02]  /*0e00*/  FSEL R4, R4, UR6, P6 ;  /* 0x0000000604047c08 */ /* 0x000fe4000b000000 */
[----:B------:R-:W-:Y:S02]  /*0e10*/  FSETP.GEU.FTZ.AND P4, PT, R6, UR6, PT ;  /* 0x0000000606007c0b */ /* 0x000fe4000bf9e000 */
[----:B------:R-:W-:Y:S02]  /*0e20*/  FSETP.GEU.FTZ.AND P3, PT, R7, UR6, PT ;  /* 0x0000000607007c0b */ /* 0x000fe4000bf7e000 */
[----:B------:R-:W-:Y:S02]  /*0e30*/  FSETP.GEU.FTZ.AND P2, PT, R8, UR6, PT ;  /* 0x0000000608007c0b */ /* 0x000fe4000bf5e000 */
[----:B------:R-:W-:Y:S02]  /*0e40*/  FSETP.GEU.FTZ.AND P1, PT, R9, UR6, PT ;  /* 0x0000000609007c0b */ /* 0x000fe4000bf3e000 */
[----:B------:R-:W-:-:S02]  /*0e50*/  FSETP.GEU.FTZ.AND P0, PT, R10, UR6, PT ;  /* 0x000000060a007c0b */ /* 0x000fc4000bf1e000 */
[----:B------:R-:W-:Y:S02]  /*0e60*/  FSETP.GEU.FTZ.AND P6, PT, R11, UR6, PT ;  /* 0x000000060b007c0b */ /* 0x000fe4000bfde000 */
[----:B------:R-:W-:Y:S02]  /*0e70*/  FSEL R5, R5, UR6, P5 ;  /* 0x0000000605057c08 */ /* 0x000fe4000a800000 */
[----:B---3--:R-:W-:Y:S02]  /*0e80*/  FSETP.GT.FTZ.AND P5, PT, R4, UR7, PT ;  /* 0x0000000704007c0b */ /* 0x008fe4000bfb4000 */
[----:B------:R-:W-:Y:S02]  /*0e90*/  FSEL R6, R6, UR6, P4 ;  /* 0x0000000606067c08 */ /* 0x000fe4000a000000 */
[----:B------:R-:W-:Y:S02]  /*0ea0*/  FSEL R7, R7, UR6, P3 ;  /* 0x0000000607077c08 */ /* 0x000fe40009800000 */
[----:B------:R-:W-:-:S02]  /*0eb0*/  FSEL R8, R8, UR6, P2 ;  /* 0x0000000608087c08 */ /* 0x000fc40009000000 */
[----:B------:R-:W-:Y:S02]  /*0ec0*/  FSEL R9, R9, UR6, P1 ;  /* 0x0000000609097c08 */ /* 0x000fe40008800000 */
        /* <DEDUP_REMOVED lines=23> */
[----:B------:R-:W-:Y:S01]  /*1040*/  STG.E.128 desc[UR4][R2.64], R4 ;  /* 0x0000000402007986 */ /* 0x000fe2000c101d04 */
[----:B------:R-:W-:-:S02]  /*1050*/  FMUL.FTZ R10, R10, 0.16666667163372039795 ;  /* 0x3e2aaaab0a0a7820 */ /* 0x000fc40000410000 */
[----:B------:R-:W-:-:S05]  /*1060*/  FMUL.FTZ R11, R11, 0.16666667163372039795 ;  /* 0x3e2aaaab0b0b7820 */ /* 0x000fca0000410000 */
[----:B------:R-:W-:Y:S01]  /*1070*/  STG.E.128 desc[UR4][R2.64+0x800], R8 ;  /* 0x0008000802007986 */ /* 0x000fe2000c101d04 */
[----:B------:R-:W-:Y:S05]  /*1080*/  EXIT ;  /* 0x000000000000794d */ /* 0x000fea0003800000 */
.L_x_5260:
        /* <DEDUP_REMOVED lines=15> */
.L_x_5948:


//--------------------- .text._ZN2at6native29vectorized_elementwise_kernelILi8EZZZNS0_68_GLOBAL__N__08176361_30_ActivationHardsigmoidKernel_cu_1520ed90_310218hardsigmoid_kernelERNS_18TensorIteratorBaseEENKUlvE_clEvENKUlvE0_clEvEUlfE_St5arrayIPcLm2EEEEviT0_T1_ --------------------------
	.section	.text._ZN2at6native29vectorized_elementwise_kernelILi8EZZZNS0_68_GLOBAL__N__08176361_30_ActivationHardsigmoidKernel_cu_1520ed90_310218hardsigmoid_kernelERNS_18TensorIteratorBaseEENKUlvE_clEvENKUlvE0_clEvEUlfE_St5arrayIPcLm2EEEEviT0_T1_,"ax",@progbits
	.align	128
        .global         _ZN2at6native29vectorized_elementwise_kernelILi8EZZZNS0_68_GLOBAL__N__08176361_30_ActivationHardsigmoidKernel_cu_1520ed90_310218hardsigmoid_kernelERNS_18TensorIteratorBaseEENKUlvE_clEvENKUlvE0_clEvEUlfE_St5arrayIPcLm2EEEEviT0_T1_
        .type           _ZN2at6native29vectorized_elementwise_kernelILi8EZZZNS0_68_GLOBAL__N__08176361_30_ActivationHardsigmoidKernel_cu_1520ed90_310218hardsigmoid_kernelERNS_18TensorIteratorBaseEENKUlvE_clEvENKUlvE0_clEvEUlfE_St5arrayIPcLm2EEEEviT0_T1_,@function
        .size           _ZN2at6native29vectorized_elementwise_kernelILi8EZZZNS0_68_GLOBAL__N__08176361_30_ActivationHardsigmoidKernel_cu_1520ed90_310218hardsigmoid_kernelERNS_18TensorIteratorBaseEENKUlvE_clEvENKUlvE0_clEvEUlfE_St5arrayIPcLm2EEEEviT0_T1_,(.L_x_5949 - _ZN2at6native29vectorized_elementwise_kernelILi8EZZZNS0_68_GLOBAL__N__08176361_30_ActivationHardsigmoidKernel_cu_1520ed90_310218hardsigmoid_kernelERNS_18TensorIteratorBaseEENKUlvE_clEvENKUlvE0_clEvEUlfE_St5arrayIPcLm2EEEEviT0_T1_)
        .other          _ZN2at6native29vectorized_elementwise_kernelILi8EZZZNS0_68_GLOBAL__N__08176361_30_ActivationHardsigmoidKernel_cu_1520ed90_310218hardsigmoid_kernelERNS_18TensorIteratorBaseEENKUlvE_clEvENKUlvE0_clEvEUlfE_St5arrayIPcLm2EEEEviT0_T1_,@"STO_CUDA_ENTRY STV_DEFAULT"
_ZN2at6native29vectorized_elementwise_kernelILi8EZZZNS0_68_GLOBAL__N__08176361_30_ActivationHardsigmoidKernel_cu_1520ed90_310218hardsigmoid_kernelERNS_18TensorIteratorBaseEENKUlvE_clEvENKUlvE0_clEvEUlfE_St5arrayIPcLm2EEEEviT0_T1_:
.text._ZN2at6native29vectorized_elementwise_kernelILi8EZZZNS0_68_GLOBAL__N__08176361_30_ActivationHardsigmoidKernel_cu_1520ed90_310218hardsigmoid_kernelERNS_18TensorIteratorBaseEENKUlvE_clEvENKUlvE0_clEvEUlfE_St5arrayIPcLm2EEEEviT0_T1_:
        /* <DEDUP_REMOVED lines=165> */
.L_x_5264:
[----:B------:R-:W-:-:S13]  /*0a50*/  ISETP.GE.U32.AND P0, PT, R2, R5, PT ;  /* 0x000000050200720c */ /* 0x000fda0003f06070 */
[----:B------:R-:W-:Y:S05]  /*0a60*/  @P0 BRA `(.L_x_5266) ;  /* 0x0000000000300947 */ /* 0x000fea0003800000 */
[----:B0-----:R-:W0:Y:S01]  /*0a70*/  LDC.64 R12, c[0x0][0x3a0] ;  /* 0x0000e800ff0c7b82 */ /* 0x001e220000000a00 */
[----:B------:R-:W-:Y:S02]  /*0a80*/  IMAD.IADD R11, R3, 0x1, R2 ;  /* 0x00000001030b7824 */ /* 0x000fe400078e0202 */
[----:B------:R-:W-:Y:S02]  /*0a90*/  VIADD R2, R2, 0x80 ;  /* 0x0000008002027836 */ /* 0x000fe40000000000 */
[----:B0-----:R-:W-:-:S05]  /*0aa0*/  IMAD.WIDE.U32 R12, R11, 0x4, R12 ;  /* 0x000000040b0c7825 */ /* 0x001fca00078e000c */
[----:B------:R1:W-:Y:S02]  /*0ab0*/  STG.E desc[UR4][R12.64], R6 ;  /* 0x000000060c007986 */ /* 0x0003e4000c101904 */
.L_x_5265:
[----:B------:R-:W-:-:S13]  /*0ac0*/  ISETP.GE.U32.AND P0, PT, R2, R5, PT ;  /* 0x000000050200720c */ /* 0x000fda0003f06070 */
[----:B------:R-:W-:Y:S05]  /*0ad0*/  @P0 BRA `(.L_x_5267) ;  /* 0x0000000000340947 */ /* 0x000fea0003800000 */
[----:B01----:R-:W0:Y:S01]  /*0ae0*/  LDC.64 R12, c[0x0][0x3a0] ;  /* 0x0000e800ff0c7b82 */ /* 0x003e220000000a00 */
[----:B------:R-:W-:Y:S02]  /*0af0*/  IMAD.IADD R11, R3, 0x1, R2 ;  /* 0x00000001030b7824 */ /* 0x000fe400078e0202 */
[----:B------:R-:W-:Y:S02]  /*0b00*/  VIADD R2, R2, 0x80 ;  /* 0x0000008002027836 */ /* 0x000fe40000000000 */
[----:B0-----:R-:W-:-:S05]  /*0b10*/  IMAD.WIDE.U32 R12, R11, 0x4, R12 ;  /* 0x000000040b0c7825 */ /* 0x001fca00078e000c */
[----:B------:R1:W-:Y:S02]  /*0b20*/  STG.E desc[UR4][R12.64], R7 ;  /* 0x000000070c007986 */ /* 0x0003e4000c101904 */
.L_x_5266:
        /* <DEDUP_REMOVED lines=8> */
.L_x_5267:
[----:B------:R-:W-:Y:S05]  /*0bb0*/  BSYNC.RELIABLE B1 ;  /* 0x0000000000017941 */ /* 0x000fea0003800100 */
.L_x_5263:
[----:B------:R-:W-:-:S13]  /*0bc0*/  ISETP.GE.U32.AND P0, PT, R2, R5, PT ;  /* 0x000000050200720c */ /* 0x000fda0003f06070 */
[----:B-12---:R-:W1:Y:S01]  /*0bd0*/  @!P0 LDC.64 R6, c[0x0][0x3a0] ;  /* 0x0000e800ff068b82 */ /* 0x006e620000000a00 */
[----:B0-----:R-:W-:Y:S02]  /*0be0*/  @!P0 IMAD.IADD R11, R3, 0x1, R2 ;  /* 0x00000001030b8824 */ /* 0x001fe400078e0202 */
[----:B------:R-:W-:Y:S02]  /*0bf0*/  @!P0 VIADD R2, R2, 0x80 ;  /* 0x0000008002028836 */ /* 0x000fe40000000000 */
[----:B-1----:R-:W-:-:S05]  /*0c00*/  @!P0 IMAD.WIDE.U32 R6, R11, 0x4, R6 ;  /* 0x000000040b068825 */ /* 0x002fca00078e0006 */
[----:B------:R2:W-:Y:S02]  /*0c10*/  @!P0 STG.E desc[UR4][R6.64], R9 ;  /* 0x0000000906008986 */ /* 0x0005e4000c101904 */
.L_x_5268:
[----:B------:R-:W-:Y:S05]  /*0c20*/  BSYNC.RECONVERGENT B0 ;  /* 0x0000000000007941 */ /* 0x000fea0003800200 */
.L_x_5262:
        /* <DEDUP_REMOVED lines=8> */
.L_x_5261:
[----:B------:R-:W0:Y:S01]  /*0cb0*/  S2R R15, SR_TID.X ;  /* 0x00000000000f7919 */ /* 0x000e220000002100 */
[----:B------:R-:W1:Y:S01]  /*0cc0*/  LDC.64 R4, c[0x0][0x3a8] ;  /* 0x0000ea00ff047b82 */ /* 0x000e620000000a00 */
[----:B------:R-:W2:Y:S01]  /*0cd0*/  LDCU UR6, c[0x0][0x388] ;  /* 0x00007100ff0677ac */ /* 0x000ea20008000800 */
[----:B------:R-:W3:Y:S06]  /*0ce0*/  LDCU UR7, c[0x0][0x394] ;  /* 0x00007280ff0777ac */ /* 0x000eec0008000800 */
[----:B------:R-:W4:Y:S01]  /*0cf0*/  LDC.64 R12, c[0x0][0x3a0] ;  /* 0x0000e800ff0c7b82 */ /* 0x000f220000000a00 */
[----:B-1----:R-:W-:-:S04]  /*0d00*/  IMAD.WIDE.U32 R4, R3, 0x4, R4 ;  /* 0x0000000403047825 */ /* 0x002fc800078e0004 */
[----:B0-----:R-:W-:-:S06]  /*0d10*/  IMAD.WIDE.U32 R4, R15, 0x20, R4 ;  /* 0x000000200f047825 */ /* 0x001fcc00078e0004 */
[----:B------:R-:W5:Y:S01]  /*0d20*/  LDG.E.ENL2.256 R4, R8, desc[UR4][R4.64] ;  /* 0xfe0000040408797e */ /* 0x000f620008121904 */
[----:B----4-:R-:W-:-:S04]  /*0d30*/  IMAD.WIDE.U32 R2, R3, 0x4, R12 ;  /* 0x0000000403027825 */ /* 0x010fc800078e000c */
[----:B------:R-:W-:-:S04]  /*0d40*/  IMAD.WIDE.U32 R2, R15, 0x20, R2 ;  /* 0x000000200f027825 */ /* 0x000fc800078e0002 */
[----:B-----5:R-:W-:Y:S01]  /*0d50*/  FADD.FTZ R8, R8, 3 ;  /* 0x4040000008087421 */ /* 0x020fe20000010000 */
[----:B------:R-:W-:Y:S01]  /*0d60*/  FADD.FTZ R9, R9, 3 ;  /* 0x4040000009097421 */ /* 0x000fe20000010000 */
[----:B------:R-:W-:Y:S01]  /*0d70*/  FADD.FTZ R10, R10, 3 ;  /* 0x404000000a0a7421 */ /* 0x000fe20000010000 */
[----:B------:R-:W-:Y:S01]  /*0d80*/  FADD.FTZ R11, R11, 3 ;  /* 0x404000000b0b7421 */ /* 0x000fe20000010000 */
[----:B------:R-:W-:Y:S01]  /*0d90*/  FADD.FTZ R0, R4, 3 ;  /* 0x4040000004007421 */ /* 0x000fe20000010000 */
[----:B------:R-:W-:Y:S01]  /*0da0*/  FADD.FTZ R5, R5, 3 ;  /* 0x4040000005057421 */ /* 0x000fe20000010000 */
[----:B------:R-:W-:Y:S01]  /*0db0*/  FADD.FTZ R6, R6, 3 ;  /* 0x4040000006067421 */ /* 0x000fe20000010000 */
[----:B------:R-:W-:Y:S01]  /*0dc0*/  FADD.FTZ R7, R7, 3 ;  /* 0x4040000007077421 */ /* 0x000fe20000010000 */
[----:B--2---:R-:W-:Y:S02]  /*0dd0*/  FSETP.GEU.FTZ.AND P6, PT, R8, UR6, PT ;  /* 0x0000000608007c0b */ /* 0x004fe4000bfde000 */
[----:B------:R-:W-:-:S02]  /*0de0*/  FSETP.GEU.FTZ.AND P5, PT, R9, UR6, PT ;  /* 0x0000000609007c0b */ /* 0x000fc4000bfbe000 */
[----:B------:R-:W-:Y:S02]  /*0df0*/  FSETP.GEU.FTZ.AND P4, PT, R10, UR6, PT ;  /* 0x000000060a007c0b */ /* 0x000fe4000bf9e000 */
[----:B------:R-:W-:Y:S02]  /*0e00*/  FSETP.GEU.FTZ.AND P3, PT, R11, UR6, PT ;  /* 0x000000060b007c0b */ /* 0x000fe4000bf7e000 */
[----:B------:R-:W-:Y:S02]  /*0e10*/  FSEL R8, R8, UR6, P6 ;  /* 0x0000000608087c08 */ /* 0x000fe4000b000000 */
[----:B------:R-:W-:Y:S02]  /*0e20*/  FSETP.GEU.FTZ.AND P2, PT, R0, UR6, PT ;  /* 0x0000000600007c0b */ /* 0x000fe4000bf5e000 */
[----:B------:R-:W-:Y:S02]  /*0e30*/  FSETP.GEU.FTZ.AND P1, PT, R5, UR6, PT ;  /* 0x0000000605007c0b */ /* 0x000fe4000bf3e000 */
[----:B------:R-:W-:-:S02]  /*0e40*/  FSETP.GEU.FTZ.AND P0, PT, R6, UR6, PT ;  /* 0x0000000606007c0b */ /* 0x000fc4000bf1e000 */
[----:B------:R-:W-:Y:S02]  /*0e50*/  FSETP.GEU.FTZ.AND P6, PT, R7, UR6, PT ;  /* 0x0000000607007c0b */ /* 0x000fe4000bfde000 */
[----:B------:R-:W-:Y:S02]  /*0e60*/  FSEL R9, R9, UR6, P5 ;  /* 0x0000000609097c08 */ /* 0x000fe4000a800000 */
[----:B------:R-:W-:Y:S02]  /*0e70*/  FSEL R10, R10, UR6, P4 ;  /* 0x000000060a0a7c08 */ /* 0x000fe4000a000000 */
[----:B------:R-:W-:Y:S02]  /*0e80*/  FSEL R11, R11, UR6, P3 ;  /* 0x000000060b0b7c08 */ /* 0x000fe40009800000 */
[----:B---3--:R-:W-:Y:S02]  /*0e90*/  FSETP.GT.FTZ.AND P5, PT, R8, UR7, PT ;  /* 0x0000000708007c0b */ /* 0x008fe4000bfb4000 */
[----:B------:R-:W-:-:S02]  /*0ea0*/  FSEL R0, R0, UR6, P2 ;  /* 0x0000000600007c08 */ /* 0x000fc40009000000 */
[----:B------:R-:W-:Y:S02]  /*0eb0*/  FSEL R12, R5, UR6, P1 ;  /* 0x00000006050c7c08 */ /* 0x000fe40008800000 */
[----:B------:R-:W-:Y:S02]  /*0ec0*/  FSEL R13, R6, UR6, P0 ;  /* 0x00000006060d7c08 */ /* 0x000fe40008000000 */
[----:B------:R-:W-:Y:S02]  /*0ed0*/  FSEL R14, R7, UR6, P6 ;  /* 0x00000006070e7c08 */ /* 0x000fe4000b000000 */
[----:B------:R-:W-:Y:S02]  /*0ee0*/  FSETP.GT.FTZ.AND P4, PT, R9, UR7, PT ;  /* 0x0000000709007c0b */ /* 0x000fe4000bf94000 */
[----:B------:R-:W-:Y:S02]  /*0ef0*/  FSETP.GT.FTZ.AND P3, PT, R10, UR7, PT ;  /* 0x000000070a007c0b */ /* 0x000fe4000bf74000 */
[----:B------:R-:W-:-:S02]  /*0f00*/  FSETP.GT.FTZ.AND P2, PT, R11, UR7, PT ;  /* 0x000000070b007c0b */ /* 0x000fc4000bf54000 */
[----:B------:R-:W-:Y:S02]  /*0f10*/  FSEL R4, R8, UR7, !P5 ;  /* 0x0000000708047c08 */ /* 0x000fe4000e800000 */
[----:B------:R-:W-:Y:S02]  /*0f20*/  FSETP.GT.FTZ.AND P1, PT, R0, UR7, PT ;  /* 0x0000000700007c0b */ /* 0x000fe4000bf34000 */
[----:B------:R-:W-:Y:S01]  /*0f30*/  FSETP.GT.FTZ.AND P0, PT, R12, UR7, PT ;  /* 0x000000070c007c0b */ /* 0x000fe2000bf14000 */
[----:B------:R-:W-:Y:S01]  /*0f40*/  FMUL.FTZ R4, R4, 0.16666667163372039795 ;  /* 0x3e2aaaab04047820 */ /* 0x000fe20000410000 */
[----:B------:R-:W-:Y:S02]  /*0f50*/  FSETP.GT.FTZ.AND P5, PT, R13, UR7, PT ;  /* 0x000000070d007c0b */ /* 0x000fe4000bfb4000 */
[----:B------:R-:W-:Y:S02]  /*0f60*/  FSETP.GT.FTZ.AND P6, PT, R14, UR7, PT ;  /* 0x000000070e007c0b */ /* 0x000fe4000bfd4000 */
        /* <DEDUP_REMOVED lines=11> */
[----:B------:R-:W-:-:S02]  /*1020*/  FMUL.FTZ R9, R9, 0.16666667163372039795 ;  /* 0x3e2aaaab09097820 */ /* 0x000fc40000410000 */
[----:B------:R-:W-:Y:S02]  /*1030*/  FMUL.FTZ R10, R10, 0.16666667163372039795 ;  /* 0x3e2aaaab0a0a7820 */ /* 0x000fe40000410000 */
[----:B------:R-:W-:-:S05]  /*1040*/  FMUL.FTZ R11, R11, 0.16666667163372039795 ;  /* 0x3e2aaaab0b0b7820 */ /* 0x000fca0000410000 */
[----:B------:R-:W-:Y:S01]  /*1050*/  STG.E.ENL2.256 desc[UR4][R2.64], R4, R8 ;  /* 0xf80000040208797f */ /* 0x000fe2000f121804 */
[----:B------:R-:W-:Y:S05]  /*1060*/  EXIT ;  /* 0x000000000000794d */ /* 0x000fea0003800000 */
.L_x_5269:
        /* <DEDUP_REMOVED lines=9> */
.L_x_5949:


//--------------------- .text._ZN2at6native18elementwise_kernelILi128ELi4EZNS0_15gpu_kernel_implIZZZNS0_68_GLOBAL__N__08176361_30_ActivationHardsigmoidKernel_cu_1520ed90_310218hardsigmoid_kernelERNS_18TensorIteratorBaseEENKUlvE_clEvENKUlvE_clEvEUldE_EEvS5_RKT_EUliE_EEviT1_ --------------------------
	.section	.text._ZN2at6native18elementwise_kernelILi128ELi4EZNS0_15gpu_kernel_implIZZZNS0_68_GLOBAL__N__08176361_30_ActivationHardsigmoidKernel_cu_1520ed90_310218hardsigmoid_kernelERNS_18TensorIteratorBaseEENKUlvE_clEvENKUlvE_clEvEUldE_EEvS5_RKT_EUliE_EEviT1_,"ax",@progbits
	.align	128
        .global         _ZN2at6native18elementwise_kernelILi128ELi4EZNS0_15gpu_kernel_implIZZZNS0_68_GLOBAL__N__08176361_30_ActivationHardsigmoidKernel_cu_1520ed90_310218hardsigmoid_kernelERNS_18TensorIteratorBaseEENKUlvE_clEvENKUlvE_clEvEUldE_EEvS5_RKT_EUliE_EEviT1_
        .type           _ZN2at6native18elementwise_kernelILi128ELi4EZNS0_15gpu_kernel_implIZZZNS0_68_GLOBAL__N__08176361_30_ActivationHardsigmoidKernel_cu_1520ed90_310218hardsigmoid_kernelERNS_18TensorIteratorBaseEENKUlvE_clEvENKUlvE_clEvEUldE_EEvS5_RKT_EUliE_EEviT1_,@function
        .size           _ZN2at6native18elementwise_kernelILi128ELi4EZNS0_15gpu_kernel_implIZZZNS0_68_GLOBAL__N__08176361_30_ActivationHardsigmoidKernel_cu_1520ed90_310218hardsigmoid_kernelERNS_18TensorIteratorBaseEENKUlvE_clEvENKUlvE_clEvEUldE_EEvS5_RKT_EUliE_EEviT1_,(.L_x_5950 - _ZN2at6native18elementwise_kernelILi128ELi4EZNS0_15gpu_kernel_implIZZZNS0_68_GLOBAL__N__08176361_30_ActivationHardsigmoidKernel_cu_1520ed90_310218hardsigmoid_kernelERNS_18TensorIteratorBaseEENKUlvE_clEvENKUlvE_clEvEUldE_EEvS5_RKT_EUliE_EEviT1_)
        .other          _ZN2at6native18elementwise_kernelILi128ELi4EZNS0_15gpu_kernel_implIZZZNS0_68_GLOBAL__N__08176361_30_ActivationHardsigmoidKernel_cu_1520ed90_310218hardsigmoid_kernelERNS_18TensorIteratorBaseEENKUlvE_clEvENKUlvE_clEvEUldE_EEvS5_RKT_EUliE_EEviT1_,@"STO_CUDA_ENTRY STV_DEFAULT"
_ZN2at6native18elementwise_kernelILi128ELi4EZNS0_15gpu_kernel_implIZZZNS0_68_GLOBAL__N__08176361_30_ActivationHardsigmoidKernel_cu_1520ed90_310218hardsigmoid_kernelERNS_18TensorIteratorBaseEENKUlvE_clEvENKUlvE_clEvEUldE_EEvS5_RKT_EUliE_EEviT1_:
.text._ZN2at6native18elementwise_kernelILi128ELi4EZNS0_15gpu_kernel_implIZZZNS0_68_GLOBAL__N__08176361_30_ActivationHardsigmoidKernel_cu_1520ed90_310218hardsigmoid_kernelERNS_18TensorIteratorBaseEENKUlvE_clEvENKUlvE_clEvEUldE_EEvS5_RKT_EUliE_EEviT1_:
        /* <DEDUP_REMOVED lines=319> */
.L_x_5272:
        /* <DEDUP_REMOVED lines=16> */
[----:B--2---:R-:W0:Y:S01]  /*14f0*/  I2F.F64.S16 R2, R2 ;  /* 0x0000000200027312 */ /* 0x004e220000101c00 */
[----:B------:R-:W-:Y:S05]  /*1500*/  BRA `(.L_x_5279) ;  /* 0x0000000c006c7947 */ /* 0x000fea0003800000 */
.L_x_5277:
[----:B------:R-:W2:Y:S02]  /*1510*/  LDG.E.U8 R2, desc[UR36][R4.64] ;  /* 0x0000002404027981 */ /* 0x000ea4000c1e1100 */
[----:B--2---:R-:W0:Y:S01]  /*1520*/  I2F.F64.U16 R2, R2 ;  /* 0x0000000200027312 */ /* 0x004e220000101800 */
[----:B------:R-:W-:Y:S05]  /*1530*/  BRA `(.L_x_5279) ;  /* 0x0000000c00607947 */ /* 0x000fea0003800000 */
.L_x_5276:
        /* <DEDUP_REMOVED lines=9> */
.L_x_5281:
[----:B------:R-:W2:Y:S02]  /*15d0*/  LDG.E R2, desc[UR36][R4.64] ;  /* 0x0000002404027981 */ /* 0x000ea4000c1e1900 */
[----:B--2---:R-:W0:Y:S01]  /*15e0*/  I2F.F64 R2, R2 ;  /* 0x0000000200027312 */ /* 0x004e220000201c00 */
[----:B------:R-:W-:Y:S05]  /*15f0*/  BRA `(.L_x_5279) ;  /* 0x0000000c00307947 */ /* 0x000fea0003800000 */
.L_x_5280:
[----:B------:R-:W2:Y:S02]  /*1600*/  LDG.E.U16 R2, desc[UR36][R4.64] ;  /* 0x0000002404027981 */ /* 0x000ea4000c1e1500 */
[----:B--2---:R-:W0:Y:S01]  /*1610*/  I2F.F64.S16 R2, R2 ;  /* 0x0000000200027312 */ /* 0x004e220000101c00 */
[----:B------:R-:W-:Y:S05]  /*1620*/  BRA `(.L_x_5279) ;  /* 0x0000000c00247947 */ /* 0x000fea0003800000 */
.L_x_5275:
        /* <DEDUP_REMOVED lines=10> */
.L_x_5283:
[----:B------:R-:W2:Y:S02]  /*16d0*/  LDG.E.U16 R0, desc[UR36][R4.64] ;  /* 0x0000002404007981 */ /* 0x000ea4000c1e1500 */
[----:B--2---:R-:W-:-:S05]  /*16e0*/  HADD2.F32 R0, -RZ, R0.H0_H0 ;  /* 0x20000000ff007230 */ /* 0x004fca0000004100 */
[----:B------:R-:W-:-:S04]  /*16f0*/  FMUL.FTZ R0, R0, 1 ;  /* 0x3f80000000007820 */ /* 0x000fc80000410000 */
[----:B------:R0:W1:Y:S01]  /*1700*/  F2F.F64.F32 R2, R0 ;  /* 0x0000000000027310 */ /* 0x0000620000201800 */
[----:B------:R-:W-:Y:S05]  /*1710*/  BRA `(.L_x_5279) ;  /* 0x0000000800e87947 */ /* 0x000fea0003800000 */
.L_x_5282:
        /* <DEDUP_REMOVED lines=10> */
.L_x_5285:
[----:B------:R-:W2:Y:S02]  /*17c0*/  LDG.E.U16 R4, desc[UR36][R4.64] ;  /* 0x0000002404047981 */ /* 0x000ea4000c1e1500 */
[----:B--2---:R-:W-:-:S05]  /*17d0*/  HADD2.F32 R0, -RZ, R4.H0_H0 ;  /* 0x20000004ff007230 */ /* 0x004fca0000004100 */
[----:B------:R-:W-:-:S04]  /*17e0*/  FMUL.FTZ R0, R0, 1 ;  /* 0x3f80000000007820 */ /* 0x000fc80000410000 */
[----:B------:R0:W1:Y:S01]  /*17f0*/  F2F.F64.F32 R2, R0 ;  /* 0x0000000000027310 */ /* 0x0000620000201800 */
[----:B------:R-:W-:Y:S05]  /*1800*/  BRA `(.L_x_5279) ;  /* 0x0000000800ac7947 */ /* 0x000fea0003800000 */
.L_x_5284:
[----:B------:R0:W5:Y:S01]  /*1810*/  LDG.E.64 R2, desc[UR36][R4.64] ;  /* 0x0000002404027981 */ /* 0x000162000c1e1b00 */
[----:B------:R-:W-:Y:S05]  /*1820*/  BRA `(.L_x_5279) ;  /* 0x0000000800a47947 */ /* 0x000fea0003800000 */
.L_x_5274:
        /* <DEDUP_REMOVED lines=13> */
.L_x_5288:
[----:B------:R0:W5:Y:S01]  /*1900*/  LDG.E.64 R2, desc[UR36][R4.64] ;  /* 0x0000002404027981 */ /* 0x000162000c1e1b00 */
[----:B------:R-:W-:Y:S05]  /*1910*/  BRA `(.L_x_5279) ;  /* 0x0000000800687947 */ /* 0x000fea0003800000 */
.L_x_5287:
        /* <DEDUP_REMOVED lines=27> */
.L_x_5290:
        /* <DEDUP_REMOVED lines=14> */
.L_x_5289:
[----:B------:R-:W2:Y:S02]  /*1bb0*/  LDG.E.U16 R0, desc[UR36][R4.64] ;  /* 0x0000002404007981 */ /* 0x000ea4000c1e1500 */
[----:B--2---:R-:W-:-:S04]  /*1bc0*/  IMAD.U32 R0, R0, 0x10000, RZ ;  /* 0x0001000000007824 */ /* 0x004fc800078e00ff */
[----:B------:R-:W-:-:S04]  /*1bd0*/  FMUL.FTZ R0, R0, 1 ;  /* 0x3f80000000007820 */ /* 0x000fc80000410000 */
[----:B------:R0:W1:Y:S01]  /*1be0*/  F2F.F64.F32 R2, R0 ;  /* 0x0000000000027310 */ /* 0x0000620000201800 */
[----:B------:R-:W-:Y:S05]  /*1bf0*/  BRA `(.L_x_5279) ;  /* 0x0000000400b07947 */ /* 0x000fea0003800000 */
.L_x_5286:
        /* <DEDUP_REMOVED lines=9> */
[----:B--2---:R-:W0:Y:S01]  /*1c90*/  I2F.F64.U16 R2, R2 ;  /* 0x0000000200027312 */ /* 0x004e220000101800 */
[----:B------:R-:W-:Y:S05]  /*1ca0*/  BRA `(.L_x_5279) ;  /* 0x0000000400847947 */ /* 0x000fea0003800000 */
.L_x_5293:
        /* <DEDUP_REMOVED lines=21> */
.L_x_5295:
[----:B------:R-:W-:Y:S05]  /*1e00*/  BSYNC.RECONVERGENT B0 ;  /* 0x0000000000007941 */ /* 0x000fea0003800200 */
.L_x_5294:
[----:B------:R-:W-:Y:S02]  /*1e10*/  SHF.L.U32 R0, R0, 0x14, RZ ;  /* 0x0000001400007819 */ /* 0x000fe400000006ff */
[----:B------:R-:W-:-:S04]  /*1e20*/  LEA R2, R2, 0x3b800000, 0x17 ;  /* 0x3b80000002027811 */ /* 0x000fc800078eb8ff */
[----:B------:R-:W-:-:S05]  /*1e30*/  LOP3.LUT R0, R2, R0, R7, 0xfe, !PT ;  /* 0x0000000002007212 */ /* 0x000fca00078efe07 */
[----:B------:R-:W-:-:S04]  /*1e40*/  FMUL.FTZ R0, R0, 1 ;  /* 0x3f80000000007820 */ /* 0x000fc80000410000 */
[----:B------:R0:W1:Y:S01]  /*1e50*/  F2F.F64.F32 R2, R0 ;  /* 0x0000000000027310 */ /* 0x0000620000201800 */
[----:B------:R-:W-:Y:S05]  /*1e60*/  BRA `(.L_x_5279) ;  /* 0x0000000400147947 */ /* 0x000fea0003800000 */
.L_x_5292:
        /* <DEDUP_REMOVED lines=21> */
.L_x_5297:
[----:B------:R-:W-:Y:S05]  /*1fc0*/  BSYNC.RECONVERGENT B0 ;  /* 0x0000000000007941 */ /* 0x000fea0003800200 */
.L_x_5296:
[----:B------:R-:W-:Y:S01]  /*1fd0*/  IMAD.SHL.U32 R0, R0, 0x200000, RZ ;  /* 0x0020000000007824 */ /* 0x000fe200078e00ff */
[----:B------:R-:W-:-:S04]  /*1fe0*/  LEA R2, R2, 0x37800000, 0x17 ;  /* 0x3780000002027811 */ /* 0x000fc800078eb8ff */
[----:B------:R-:W-:-:S05]  /*1ff0*/  LOP3.LUT R0, R2, R0, R7, 0xfe, !PT ;  /* 0x0000000002007212 */ /* 0x000fca00078efe07 */
[----:B------:R-:W-:-:S04]  /*2000*/  FMUL.FTZ R0, R0, 1 ;  /* 0x3f80000000007820 */ /* 0x000fc80000410000 */
[----:B------:R4:W0:Y:S01]  /*2010*/  F2F.F64.F32 R2, R0 ;  /* 0x0000000000027310 */ /* 0x0008220000201800 */
[----:B------:R-:W-:Y:S05]  /*2020*/  BRA `(.L_x_5279) ;  /* 0x0000000000a47947 */ /* 0x000fea0003800000 */
.L_x_5291:
[----:B------:R-:W-:-:S09]  /*2030*/  UISETP.NE.AND UP0, UPT, UR4, 0x1c, UPT ;  /* 0x0000001c0400788c */ /* 0x000fd2000bf05270 */
[----:B------:R-:W-:Y:S05]  /*2040*/  BRA.U !UP0, `(.L_x_5298) ;  /* 0x0000000108947547 */ /* 0x000fea000b800000 */
[----:B------:R-:W-:-:S09]  /*2050*/  UISETP.NE.AND UP0, UPT, UR4, 0x1d, UPT ;  /* 0x0000001d0400788c */ /* 0x000fd2000bf05270 */
[----:B------:R-:W-:Y:S05]  /*2060*/  BRA.U !UP0, `(.L_x_5299) ;  /* 0x0000000108807547 */ /* 0x000fea000b800000 */
[----:B------:R-:W-:-:S09]  /*2070*/  UISETP.NE.AND UP0, UPT, UR4, 0x2c, UPT ;  /* 0x0000002c0400788c */ /* 0x000fd2000bf05270 */
[----:B------:R-:W-:Y:S05]  /*2080*/  BRA.U !UP0, `(.L_x_5300) ;  /* 0x0000000108487547 */ /* 0x000fea000b800000 */
.L_x_5278:
        /* <DEDUP_REMOVED lines=16> */
.L_x_5301:
[----:B------:R-:W-:Y:S01]  /*2190*/  CS2R R2, SRZ ;  /* 0x0000000000027805 */ /* 0x000fe2000001ff00 */
[----:B------:R-:W-:Y:S06]  /*21a0*/  BRA `(.L_x_5279) ;  /* 0x0000000000447947 */ /* 0x000fec0003800000 */
.L_x_5300:
[----:B------:R-:W2:Y:S01]  /*21b0*/  LDG.E.U8 R0, desc[UR36][R4.64] ;  /* 0x0000002404007981 */ /* 0x000ea2000c1e1100 */
[----:B------:R-:W-:Y:S01]  /*21c0*/  MOV R2, 0x0 ;  /* 0x0000000000027802 */ /* 0x000fe20000000f00 */
        /* <DEDUP_REMOVED lines=10> */
.L_x_5299:
[----:B------:R-:W2:Y:S02]  /*2270*/  LDG.E.64 R2, desc[UR36][R4.64] ;  /* 0x0000002404027981 */ /* 0x000ea4000c1e1b00 */
[----:B--2---:R-:W3:Y:S01]  /*2280*/  I2F.F64.U64 R2, R2 ;  /* 0x0000000200027312 */ /* 0x004ee20000301800 */
[----:B------:R-:W-:Y:S05]  /*2290*/  BRA `(.L_x_5279) ;  /* 0x0000000000087947 */ /* 0x000fea0003800000 */
.L_x_5298:
[----:B------:R-:W2:Y:S02]  /*22a0*/  LDG.E R2, desc[UR36][R4.64] ;  /* 0x0000002404027981 */ /* 0x000ea4000c1e1900 */
[----:B--2---:R-:W0:Y:S02]  /*22b0*/  I2F.F64.U32 R2, R2 ;  /* 0x0000000200027312 */ /* 0x004e240000201800 */
.L_x_5279:
[----:B------:R-:W-:Y:S05]  /*22c0*/  BSYNC.RECONVERGENT B6 ;  /* 0x0000000000067941 */ /* 0x000fea0003800200 */
.L_x_5273:
[----:B------:R-:W4:Y:S01]  /*22d0*/  LDCU.64 UR4, c[0x0][0x590] ;  /* 0x0000b200ff0477ac */ /* 0x000f220008000a00 */
[----:B0123-5:R-:W-:Y:S01]  /*22e0*/  DADD R2, R2, 3 ;  /* 0x4008000002027429 */ /* 0x02ffe20000000000 */
[----:B------:R-:W0:Y:S01]  /*22f0*/  LDCU.64 UR6, c[0x0][0x590] ;  /* 0x0000b200ff0677ac */ /* 0x000e220008000a00 */
[----:B------:R-:W1:Y:S06]  /*2300*/  LDCU.64 UR8, c[0x0][0x5a8] ;  /* 0x0000b500ff0877ac */ /* 0x000e6c0008000a00 */
[----:B----4-:R-:W-:Y:S01]  /*2310*/  DSETP.GEU.AND P0, PT, R2, UR4, PT ;  /* 0x0000000402007e2a */ /* 0x010fe2000bf0e000 */
[----:B------:R-:W-:-:S04]  /*2320*/  UPRMT UR4, UR41, 0x9910, URZ ;  /* 0x0000991029047896 */ /* 0x000fc800080000ff */
[----:B------:R-:W-:Y:S01]  /*2330*/  UISETP.GT.AND UP0, UPT, UR4, 0x9, UPT ;  /* 0x000000090400788c */ /* 0x000fe2000bf04270 */
[----:B0-----:R-:W-:Y:S02]  /*2340*/  FSEL R4, R2, UR6, P0 ;  /* 0x0000000602047c08 */ /* 0x001fe40008000000 */
[----:B------:R-:W-:Y:S01]  /*2350*/  FSEL R5, R3, UR7, P0 ;  /* 0x0000000703057c08 */ /* 0x000fe20008000000 */
[----:B------:R-:W0:Y:S02]  /*2360*/  LDCU.64 UR6, c[0x0][0x580] ;  /* 0x0000b000ff0677ac */ /* 0x000e240008000a00 */
[----:B------:R-:W-:Y:S01]  /*2370*/  IMAD.MOV.U32 R2, RZ, RZ, R4 ;  /* 0x000000ffff027224 */ /* 0x000fe200078e0004 */
[----:B------:R-:W-:-:S06]  /*2380*/  MOV R3, R5 ;  /* 0x0000000500037202 */ /* 0x000fcc0000000f00 */
[----:B-1----:R-:W-:Y:S01]  /*2390*/  DSETP.GT.AND P0, PT, R2, UR8, PT ;  /* 0x0000000802007e2a */ /* 0x002fe2000bf04000 */
[----:B------:R-:W-:Y:S01]  /*23a0*/  UMOV UR8, 0x60000000 ;  /* 0x6000000000087882 */ /* 0x000fe20000000000 */
[----:B------:R-:W-:-:S12]  /*23b0*/  UMOV UR9, 0x3fc55555 ;  /* 0x3fc5555500097882 */ /* 0x000fd80000000000 */
[----:B------:R-:W1:Y:S08]  /*23c0*/  @P0 LDC R4, c[0x0][0x5a8] ;  /* 0x00016a00ff040b82 */ /* 0x000e700000000800 */
[----:B------:R-:W1:Y:S01]  /*23d0*/  @P0 LDC R5, c[0x0][0x5ac] ;  /* 0x00016b00ff050b82 */ /* 0x000e620000000800 */
[----:B0-----:R-:W-:-:S05]  /*23e0*/  IADD3 R2, P0, PT, R16, UR6, RZ ;  /* 0x0000000610027c10 */ /* 0x001fca000ff1e0ff */
[----:B------:R-:W-:Y:S01]  /*23f0*/  IMAD.X R3, RZ, RZ, UR7, P0 ;  /* 0x00000007ff037e24 */ /* 0x000fe200080e06ff */
[----:B-1----:R-:W-:Y:S01]  /*2400*/  DMUL R4, R4, UR8 ;  /* 0x0000000804047c28 */ /* 0x002fe20008000000 */
[----:B------:R-:W-:Y:S10]  /*2410*/  BRA.U UP0, `(.L_x_5302) ;  /* 0x0000000500307547 */ /* 0x000ff4000b800000 */
        /* <DEDUP_REMOVED lines=11> */
.L_x_5305:
[----:B------:R-:W0:Y:S02]  /*24d0*/  F2I.S64.F64.TRUNC R4, R4 ;  /* 0x0000000400047311 */ /* 0x000e24000030d900 */
[----:B0-----:R-:W-:-:S05]  /*24e0*/  IMAD.MOV.U32 R7, RZ, RZ, R4 ;  /* 0x000000ffff077224 */ /* 0x001fca00078e0004 */
[----:B------:R0:W-:Y:S01]  /*24f0*/  STG.E.U8 desc[UR36][R2.64], R7 ;  /* 0x0000000702007986 */ /* 0x0001e2000c101124 */
[----:B------:R-:W-:Y:S05]  /*2500*/  BRA `(.L_x_5307) ;  /* 0x0000000c00e47947 */ /* 0x000fea0003800000 */
.L_x_5304:
        /* <DEDUP_REMOVED lines=9> */
.L_x_5309:
[----:B------:R-:W0:Y:S02]  /*25a0*/  F2I.F64.TRUNC R5, R4 ;  /* 0x0000000400057311 */ /* 0x000e24000030d100 */
[----:B0-----:R0:W-:Y:S01]  /*25b0*/  STG.E desc[UR36][R2.64], R5 ;  /* 0x0000000502007986 */ /* 0x0011e2000c101924 */
[----:B------:R-:W-:Y:S05]  /*25c0*/  BRA `(.L_x_5307) ;  /* 0x0000000c00b47947 */ /* 0x000fea0003800000 */
.L_x_5308:
[----:B------:R-:W0:Y:S02]  /*25d0*/  F2I.F64.TRUNC R5, R4 ;  /* 0x0000000400057311 */ /* 0x000e24000030d100 */
[----:B0-----:R0:W-:Y:S01]  /*25e0*/  STG.E.U16 desc[UR36][R2.64], R5 ;  /* 0x0000000502007986 */ /* 0x0011e2000c101524 */
[----:B------:R-:W-:Y:S05]  /*25f0*/  BRA `(.L_x_5307) ;  /* 0x0000000c00a87947 */ /* 0x000fea0003800000 */
.L_x_5303:
        /* <DEDUP_REMOVED lines=13> */
.L_x_5311:
        /* <DEDUP_REMOVED lines=8> */
.L_x_5310:
        /* <DEDUP_REMOVED lines=10> */
[----:B------:R-:W-:-:S13]  /*27f0*/  MOV R7, RZ ;  /* 0x000000ff00077202 */ /* 0x000fda0000000f00 */
[----:B0-----:R-:W-:-:S05]  /*2800*/  @!P0 FMUL R6, R6, 1.175494350822287508e-38 ;  /* 0x0080000006068820 */ /* 0x001fca0000400000 */
[----:B------:R0:W-:Y:S01]  /*2810*/  STG.E.64 desc[UR36][R2.64], R6 ;  /* 0x0000000602007986 */ /* 0x0001e2000c101b24 */
[----:B------:R-:W-:Y:S05]  /*2820*/  BRA `(.L_x_5307) ;  /* 0x0000000c001c7947 */ /* 0x000fea0003800000 */
.L_x_5313:
        /* <DEDUP_REMOVED lines=9> */
.L_x_5312:
[----:B------:R0:W-:Y:S01]  /*28c0*/  STG.E.64 desc[UR36][R2.64], R4 ;  /* 0x0000000402007986 */ /* 0x0001e2000c101b24 */
[----:B------:R-:W-:Y:S05]  /*28d0*/  BRA `(.L_x_5307) ;  /* 0x0000000800f07947 */ /* 0x000fea0003800000 */
.L_x_5302:
        /* <DEDUP_REMOVED lines=12> */
.L_x_5316:
[----:B------:R-:W-:-:S05]  /*29a0*/  CS2R R6, SRZ ;  /* 0x0000000000067805 */ /* 0x000fca000001ff00 */
[----:B------:R0:W-:Y:S01]  /*29b0*/  STG.E.128 desc[UR36][R2.64], R4 ;  /* 0x0000000402007986 */ /* 0x0001e2000c101d24 */
[----:B------:R-:W-:Y:S05]  /*29c0*/  BRA `(.L_x_5307) ;  /* 0x0000000800b47947 */ /* 0x000fea0003800000 */
.L_x_5315:
        /* <DEDUP_REMOVED lines=23> */
.L_x_5320:
[----:B------:R-:W-:Y:S05]  /*2b40*/  BSYNC.RECONVERGENT B0 ;  /* 0x0000000000007941 */ /* 0x000fea0003800200 */
.L_x_5319:
[----:B------:R-:W-:-:S05]  /*2b50*/  LOP3.LUT R7, R0, 0x80, R7, 0xf8, !PT ;  /* 0x0000008000077812 */ /* 0x000fca00078ef807 */
[----:B------:R0:W-:Y:S01]  /*2b60*/  STG.E.U8 desc[UR36][R2.64], R7 ;  /* 0x0000000702007986 */ /* 0x0001e2000c101124 */
[----:B------:R-:W-:Y:S05]  /*2b70*/  BRA `(.L_x_5307) ;  /* 0x0000000800487947 */ /* 0x000fea0003800000 */
.L_x_5318:
        /* <DEDUP_REMOVED lines=19> */
.L_x_5322:
[----:B------:R-:W-:Y:S05]  /*2cb0*/  BSYNC.RECONVERGENT B0 ;  /* 0x0000000000007941 */ /* 0x000fea0003800200 */
.L_x_5321:
[----:B------:R-:W-:-:S05]  /*2cc0*/  LOP3.LUT R7, R0, 0x80, R7, 0xf8, !PT ;  /* 0x0000008000077812 */ /* 0x000fca00078ef807 */
[----:B------:R0:W-:Y:S01]  /*2cd0*/  STG.E.U8 desc[UR36][R2.64], R7 ;  /* 0x0000000702007986 */ /* 0x0001e2000c101124 */
[----:B------:R-:W-:Y:S05]  /*2ce0*/  BRA `(.L_x_5307) ;  /* 0x0000000400ec7947 */ /* 0x000fea0003800000 */
.L_x_5317:
        /* <DEDUP_REMOVED lines=8> */
.L_x_5314:
        /* <DEDUP_REMOVED lines=11> */
.L_x_5325:
        /* <DEDUP_REMOVED lines=17> */
.L_x_5328:
[----:B------:R-:W-:-:S04]  /*2f30*/  SHF.R.U32.HI R0, RZ, 0x14, R7 ;  /* 0x00000014ff007819 */ /* 0x000fc80000011607 */
[----:B------:R-:W-:-:S04]  /*2f40*/  LOP3.LUT R0, R0, 0x1, RZ, 0xc0, !PT ;  /* 0x0000000100007812 */ /* 0x000fc800078ec0ff */
[----:B------:R-:W-:-:S04]  /*2f50*/  IADD3 R0, PT, PT, R7, 0x487ffff, R0 ;  /* 0x0487ffff07007810 */ /* 0x000fc80007ffe000 */
[----:B------:R-:W-:-:S04]  /*2f60*/  SHF.R.U32.HI R0, RZ, 0x14, R0 ;  /* 0x00000014ff007819 */ /* 0x000fc80000011600 */
[----:B------:R-:W-:-:S07]  /*2f70*/  LOP3.LUT R4, R0, 0xff, RZ, 0xc0, !PT ;  /* 0x000000ff00047812 */ /* 0x000fce00078ec0ff */
.L_x_5329:
[----:B------:R-:W-:-:S04]  /*2f80*/  SHF.R.U32.HI R5, RZ, 0x18, R7 ;  /* 0x00000018ff057819 */ /* 0x000fc80000011607 */
[----:B------:R-:W-:-:S04]  /*2f90*/  LOP3.LUT R4, R4, 0x80, R5, 0xf8, !PT ;  /* 0x0000008004047812 */ /* 0x000fc800078ef805 */
[----:B------:R-:W-:-:S07]  /*2fa0*/  PRMT R0, R4, 0x7610, R0 ;  /* 0x0000761004007816 */ /* 0x000fce0000000000 */
.L_x_5327:
[----:B------:R-:W-:Y:S05]  /*2fb0*/  BSYNC.RECONVERGENT B0 ;  /* 0x0000000000007941 */ /* 0x000fea0003800200 */
.L_x_5326:
[----:B------:R4:W-:Y:S01]  /*2fc0*/  STG.E.U8 desc[UR36][R2.64], R0 ;  /* 0x0000000002007986 */ /* 0x0009e2000c101124 */
[----:B------:R-:W-:Y:S05]  /*2fd0*/  BRA `(.L_x_5307) ;  /* 0x0000000400307947 */ /* 0x000fea0003800000 */
.L_x_5324:
        /* <DEDUP_REMOVED lines=17> */
.L_x_5332:
[----:B------:R-:W-:-:S04]  /*30f0*/  SHF.R.U32.HI R0, RZ, 0x15, R7 ;  /* 0x00000015ff007819 */ /* 0x000fc80000011607 */
[----:B------:R-:W-:-:S04]  /*3100*/  LOP3.LUT R0, R0, 0x1, RZ, 0xc0, !PT ;  /* 0x0000000100007812 */ /* 0x000fc800078ec0ff */
[----:B------:R-:W-:-:S04]  /*3110*/  IADD3 R0, PT, PT, R7, 0x88fffff, R0 ;  /* 0x088fffff07007810 */ /* 0x000fc80007ffe000 */
[----:B------:R-:W-:-:S04]  /*3120*/  SHF.R.U32.HI R0, RZ, 0x15, R0 ;  /* 0x00000015ff007819 */ /* 0x000fc80000011600 */
[----:B------:R-:W-:-:S07]  /*3130*/  LOP3.LUT R4, R0, 0xff, RZ, 0xc0, !PT ;  /* 0x000000ff00047812 */ /* 0x000fce00078ec0ff */
.L_x_5333:
[----:B------:R-:W-:-:S04]  /*3140*/  SHF.R.U32.HI R5, RZ, 0x18, R7 ;  /* 0x00000018ff057819 */ /* 0x000fc80000011607 */
[----:B------:R-:W-:-:S04]  /*3150*/  LOP3.LUT R4, R4, 0x80, R5, 0xf8, !PT ;  /* 0x0000008004047812 */ /* 0x000fc800078ef805 */
[----:B------:R-:W-:-:S07]  /*3160*/  PRMT R0, R4, 0x7610, R0 ;  /* 0x0000761004007816 */ /* 0x000fce0000000000 */
.L_x_5331:
[----:B------:R-:W-:Y:S05]  /*3170*/  BSYNC.RECONVERGENT B0 ;  /* 0x0000000000007941 */ /* 0x000fea0003800200 */
.L_x_5330:
[----:B------:R3:W-:Y:S01]  /*3180*/  STG.E.U8 desc[UR36][R2.64], R0 ;  /* 0x0000000002007986 */ /* 0x0007e2000c101124 */
[----:B------:R-:W-:Y:S05]  /*3190*/  BRA `(.L_x_5307) ;  /* 0x0000000000c07947 */ /* 0x000fea0003800000 */
.L_x_5323:
[----:B------:R-:W-:-:S09]  /*31a0*/  UISETP.NE.AND UP0, UPT, UR4, 0x1c, UPT ;  /* 0x0000001c0400788c */ /* 0x000fd2000bf05270 */
[----:B------:R-:W-:Y:S05]  /*31b0*/  BRA.U !UP0, `(.L_x_5334) ;  /* 0x0000000108b07547 */ /* 0x000fea000b800000 */
[----:B------:R-:W-:-:S09]  /*31c0*/  UISETP.NE.AND UP0, UPT, UR4, 0x1d, UPT ;  /* 0x0000001d0400788c */ /* 0x000fd2000bf05270 */
[----:B------:R-:W-:Y:S05]  /*31d0*/  BRA.U !UP0, `(.L_x_5335) ;  /* 0x00000001089c7547 */ /* 0x000fea000b800000 */
[----:B------:R-:W-:-:S09]  /*31e0*/  UISETP.NE.AND UP0, UPT, UR4, 0x2c, UPT ;  /* 0x0000002c0400788c */ /* 0x000fd2000bf05270 */
[----:B------:R-:W-:Y:S05]  /*31f0*/  BRA.U !UP0, `(.L_x_5336) ;  /* 0x0000000108447547 */ /* 0x000fea000b800000 */
.L_x_5306:
        /* <DEDUP_REMOVED lines=16> */
.L_x_5337:
[----:B------:R-:W-:Y:S05]  /*3300*/  BRA `(.L_x_5307) ;  /* 0x0000000000647947 */ /* 0x000fea0003800000 */
.L_x_5336:
        /* <DEDUP_REMOVED lines=20> */
.L_x_5335:
[----:B------:R-:W0:Y:S02]  /*3450*/  F2I.U64.F64.TRUNC R4, R4 ;  /* 0x0000000400047311 */ /* 0x000e24000030d800 */
[----:B0-----:R1:W-:Y:S01]  /*3460*/  STG.E.64 desc[UR36][R2.64], R4 ;  /* 0x0000000402007986 */ /* 0x0013e2000c101b24 */
[----:B------:R-:W-:Y:S05]  /*3470*/  BRA `(.L_x_5307) ;  /* 0x0000000000087947 */ /* 0x000fea0003800000 */
.L_x_5334:
[----:B------:R-:W0:Y:S02]  /*3480*/  F2I.U32.F64.TRUNC R5, R4 ;  /* 0x0000000400057311 */ /* 0x000e24000030d000 */
[----:B0-----:R0:W-:Y:S02]  /*3490*/  STG.E desc[UR36][R2.64], R5 ;  /* 0x0000000502007986 */ /* 0x0011e4000c101924 */
.L_x_5307:
[----:B------:R-:W-:-:S07]  /*34a0*/  IADD3 R17, PT, PT, R17, 0x80, RZ ;  /* 0x0000008011117810 */ /* 0x000fce0007ffe0ff */
.L_x_5271:
[----:B------:R-:W-:Y:S05]  /*34b0*/  BSYNC.RECONVERGENT B7 ;  /* 0x0000000000077941 */ /* 0x000fea0003800200 */
.L_x_5270:
[----:B------:R-:W5:Y:S01]  /*34c0*/  LDCU UR4, c[0x0][0x380] ;  /* 0x00007000ff0477ac */ /* 0x000f620008000800 */
[----:B------:R-:W-:Y:S01]  /*34d0*/  BSSY.RECONVERGENT B7, `(.L_x_5338) ;  /* 0x000033d000077945 */ /* 0x000fe20003800200 */
[----:B-----5:R-:W-:-:S13]  /*34e0*/  ISETP.GE.AND P0, PT, R17, UR4, PT ;  /* 0x0000000411007c0c */ /* 0x020fda000bf06270 */
[----:B------:R-:W-:Y:S05]  /*34f0*/  @P0 BRA `(.L_x_5339) ;  /* 0x0000003000e80947 */ /* 0x000fea0003800000 */
[----:B------:R-:W5:Y:S01]  /*3500*/  LDCU UR4, c[0x0][0x388] ;  /* 0x00007100ff0477ac */ /* 0x000f620008000800 */
[----:B0--34-:R-:W-:Y:S02]  /*3510*/  IMAD.MOV.U32 R0, RZ, RZ, RZ ;  /* 0x000000ffff007224 */ /* 0x019fe400078e00ff */
        /* <DEDUP_REMOVED lines=301> */
.L_x_5340:
[----:B------:R-:W1:Y:S01]  /*47f0*/  LDCU.64 UR6, c[0x0][0x588] ;  /* 0x0000b100ff0677ac */ /* 0x000e620008000a00 */
[----:B------:R-:W-:Y:S01]  /*4800*/  BSSY.RECONVERGENT B6, `(.L_x_5341) ;  /* 0x00000ec000067945 */ /* 0x000fe20003800200 */
[----:B------:R-:W-:-:S04]  /*4810*/  UPRMT UR4, UR42, 0x9910, URZ ;  /* 0x000099102a047896 */ /* 0x000fc800080000ff */
[----:B------:R-:W-:Y:S01]  /*4820*/  UISETP.GT.AND UP0, UPT, UR4, 0x9, UPT ;  /* 0x000000090400788c */ /* 0x000fe2000bf04270 */
[----:B-1----:R-:W-:-:S05]  /*4830*/  IADD3 R4, P0, PT, R0, UR6, RZ ;  /* 0x0000000600047c10 */ /* 0x002fca000ff1e0ff */
[----:B--2---:R-:W-:-:S03]  /*4840*/  IMAD.X R5, RZ, RZ, UR7, P0 ;  /* 0x00000007ff057e24 */ /* 0x004fc600080e06ff */
        /* <DEDUP_REMOVED lines=12> */
.L_x_5345:
[----:B------:R-:W2:Y:S02]  /*4910*/  LDG.E.U8 R2, desc[UR36][R4.64] ;  /* 0x0000002404027981 */ /* 0x000ea4000c1e1100 */
[----:B--2---:R-:W0:Y:S01]  /*4920*/  I2F.F64.U16 R2, R2 ;  /* 0x0000000200027312 */ /* 0x004e220000101800 */
[----:B------:R-:W-:Y:S05]  /*4930*/  BRA `(.L_x_5347) ;  /* 0x0000000c00607947 */ /* 0x000fea0003800000 */
.L_x_5344:
        /* <DEDUP_REMOVED lines=9> */
.L_x_5349:
[----:B------:R-:W2:Y:S02]  /*49d0*/  LDG.E R2, desc[UR36][R4.64] ;  /* 0x0000002404027981 */ /* 0x000ea4000c1e1900 */
[----:B--2---:R-:W0:Y:S01]  /*49e0*/  I2F.F64 R2, R2 ;  /* 0x0000000200027312 */ /* 0x004e220000201c00 */
[----:B------:R-:W-:Y:S05]  /*49f0*/  BRA `(.L_x_5347) ;  /* 0x0000000c00307947 */ /* 0x000fea0003800000 */
.L_x_5348:
[----:B------:R-:W2:Y:S02]  /*4a00*/  LDG.E.U16 R2, desc[UR36][R4.64] ;  /* 0x0000002404027981 */ /* 0x000ea4000c1e1500 */
[----:B--2---:R-:W0:Y:S01]  /*4a10*/  I2F.F64.S16 R2, R2 ;  /* 0x0000000200027312 */ /* 0x004e220000101c00 */
[----:B------:R-:W-:Y:S05]  /*4a20*/  BRA `(.L_x_5347) ;  /* 0x0000000c00247947 */ /* 0x000fea0003800000 */
.L_x_5343:
        /* <DEDUP_REMOVED lines=10> */
.L_x_5351:
[----:B------:R-:W2:Y:S02]  /*4ad0*/  LDG.E.U16 R0, desc[UR36][R4.64] ;  /* 0x0000002404007981 */ /* 0x000ea4000c1e1500 */
[----:B--2---:R-:W-:-:S05]  /*4ae0*/  HADD2.F32 R0, -RZ, R0.H0_H0 ;  /* 0x20000000ff007230 */ /* 0x004fca0000004100 */
[----:B------:R-:W-:-:S04]  /*4af0*/  FMUL.FTZ R0, R0, 1 ;  /* 0x3f80000000007820 */ /* 0x000fc80000410000 */
[----:B------:R0:W1:Y:S01]  /*4b00*/  F2F.F64.F32 R2, R0 ;  /* 0x0000000000027310 */ /* 0x0000620000201800 */
[----:B------:R-:W-:Y:S05]  /*4b10*/  BRA `(.L_x_5347) ;  /* 0x0000000800e87947 */ /* 0x000fea0003800000 */
.L_x_5350:
        /* <DEDUP_REMOVED lines=10> */
.L_x_5353:
[----:B------:R-:W2:Y:S02]  /*4bc0*/  LDG.E.U16 R4, desc[UR36][R4.64] ;  /* 0x0000002404047981 */ /* 0x000ea4000c1e1500 */
[----:B--2---:R-:W-:-:S05]  /*4bd0*/  HADD2.F32 R0, -RZ, R4.H0_H0 ;  /* 0x20000004ff007230 */ /* 0x004fca0000004100 */
[----:B------:R-:W-:-:S04]  /*4be0*/  FMUL.FTZ R0, R0, 1 ;  /* 0x3f80000000007820 */ /* 0x000fc80000410000 */
[----:B------:R0:W1:Y:S01]  /*4bf0*/  F2F.F64.F32 R2, R0 ;  /* 0x0000000000027310 */ /* 0x0000620000201800 */
[----:B------:R-:W-:Y:S05]  /*4c00*/  BRA `(.L_x_5347) ;  /* 0x0000000800ac7947 */ /* 0x000fea0003800000 */
.L_x_5352:
[----:B------:R0:W5:Y:S01]  /*4c10*/  LDG.E.64 R2, desc[UR36][R4.64] ;  /* 0x0000002404027981 */ /* 0x000162000c1e1b00 */
[----:B------:R-:W-:Y:S05]  /*4c20*/  BRA `(.L_x_5347) ;  /* 0x0000000800a47947 */ /* 0x000fea0003800000 */
.L_x_5342:
        /* <DEDUP_REMOVED lines=13> */
.L_x_5356:
[----:B------:R0:W5:Y:S01]  /*4d00*/  LDG.E.64 R2, desc[UR36][R4.64] ;  /* 0x0000002404027981 */ /* 0x000162000c1e1b00 */
[----:B------:R-:W-:Y:S05]  /*4d10*/  BRA `(.L_x_5347) ;  /* 0x0000000800687947 */ /* 0x000fea0003800000 */
.L_x_5355:
        /* <DEDUP_REMOVED lines=27> */
.L_x_5358:
        /* <DEDUP_REMOVED lines=12> */
[----:B------:R1:W2:Y:S01]  /*4f90*/  F2F.F64.F32 R2, R0 ;  /* 0x0000000000027310 */ /* 0x0002a20000201800 */
[----:B------:R-:W-:Y:S05]  /*4fa0*/  BRA `(.L_x_5347) ;  /* 0x0000000400c47947 */ /* 0x000fea0003800000 */
.L_x_5357:
[----:B------:R-:W2:Y:S02]  /*4fb0*/  LDG.E.U16 R0, desc[UR36][R4.64] ;  /* 0x0000002404007981 */ /* 0x000ea4000c1e1500 */
[----:B--2---:R-:W-:-:S05]  /*4fc0*/  SHF.L.U32 R0, R0, 0x10, RZ ;  /* 0x0000001000007819 */ /* 0x004fca00000006ff */
[----:B------:R-:W-:-:S04]  /*4fd0*/  FMUL.FTZ R0, R0, 1 ;  /* 0x3f80000000007820 */ /* 0x000fc80000410000 */
[----:B------:R3:W4:Y:S01]  /*4fe0*/  F2F.F64.F32 R2, R0 ;  /* 0x0000000000027310 */ /* 0x0007220000201800 */
[----:B------:R-:W-:Y:S05]  /*4ff0*/  BRA `(.L_x_5347) ;  /* 0x0000000400b07947 */ /* 0x000fea0003800000 */
.L_x_5354:
        /* <DEDUP_REMOVED lines=11> */
.L_x_5361:
        /* <DEDUP_REMOVED lines=21> */
.L_x_5363:
[----:B------:R-:W-:Y:S05]  /*5200*/  BSYNC.RECONVERGENT B0 ;  /* 0x0000000000007941 */ /* 0x000fea0003800200 */
.L_x_5362:
[----:B------:R-:W-:Y:S01]  /*5210*/  IMAD.SHL.U32 R0, R0, 0x100000, RZ ;  /* 0x0010000000007824 */ /* 0x000fe200078e00ff */
[----:B------:R-:W-:-:S04]  /*5220*/  LEA R2, R2, 0x3b800000, 0x17 ;  /* 0x3b80000002027811 */ /* 0x000fc800078eb8ff */
[----:B------:R-:W-:-:S05]  /*5230*/  LOP3.LUT R0, R2, R0, R7, 0xfe, !PT ;  /* 0x0000000002007212 */ /* 0x000fca00078efe07 */
[----:B------:R-:W-:-:S04]  /*5240*/  FMUL.FTZ R0, R0, 1 ;  /* 0x3f80000000007820 */ /* 0x000fc80000410000 */
[----:B------:R0:W1:Y:S01]  /*5250*/  F2F.F64.F32 R2, R0 ;  /* 0x0000000000027310 */ /* 0x0000620000201800 */
[----:B------:R-:W-:Y:S05]  /*5260*/  BRA `(.L_x_5347) ;  /* 0x0000000400147947 */ /* 0x000fea0003800000 */
.L_x_5360:
        /* <DEDUP_REMOVED lines=21> */
.L_x_5365:
[----:B------:R-:W-:Y:S05]  /*53c0*/  BSYNC.RECONVERGENT B0 ;  /* 0x0000000000007941 */ /* 0x000fea0003800200 */
.L_x_5364:
[----:B------:R-:W-:Y:S02]  /*53d0*/  SHF.L.U32 R0, R0, 0x15, RZ ;  /* 0x0000001500007819 */ /* 0x000fe400000006ff */
[----:B------:R-:W-:-:S04]  /*53e0*/  LEA R2, R2, 0x37800000, 0x17 ;  /* 0x3780000002027811 */ /* 0x000fc800078eb8ff */
[----:B------:R-:W-:-:S05]  /*53f0*/  LOP3.LUT R0, R2, R0, R7, 0xfe, !PT ;  /* 0x0000000002007212 */ /* 0x000fca00078efe07 */
[----:B------:R-:W-:-:S04]  /*5400*/  FMUL.FTZ R0, R0, 1 ;  /* 0x3f80000000007820 */ /* 0x000fc80000410000 */
[----:B------:R0:W1:Y:S01]  /*5410*/  F2F.F64.F32 R2, R0 ;  /* 0x0000000000027310 */ /* 0x0000620000201800 */
[----:B------:R-:W-:Y:S05]  /*5420*/  BRA `(.L_x_5347) ;  /* 0x0000000000a47947 */ /* 0x000fea0003800000 */
.L_x_5359:
        /* <DEDUP_REMOVED lines=18> */
.L_x_5346:
        /* <DEDUP_REMOVED lines=16> */
.L_x_5368:
[----:B------:R-:W-:Y:S01]  /*5650*/  CS2R R2, SRZ ;  /* 0x0000000000027805 */ /* 0x000fe2000001ff00 */
[----:B------:R-:W-:Y:S06]  /*5660*/  BRA `(.L_x_5347) ;  /* 0x0000000000147947 */ /* 0x000fec0003800000 */
.L_x_5367:
[----:B------:R-:W2:Y:S02]  /*5670*/  LDG.E.64 R2, desc[UR36][R4.64] ;  /* 0x0000002404027981 */ /* 0x000ea4000c1e1b00 */
[----:B--2---:R-:W0:Y:S01]  /*5680*/  I2F.F64.U64 R2, R2 ;  /* 0x0000000200027312 */ /* 0x004e220000301800 */
[----:B------:R-:W-:Y:S05]  /*5690*/  BRA `(.L_x_5347) ;  /* 0x0000000000087947 */ /* 0x000fea0003800000 */
.L_x_5366:
[----:B------:R-:W2:Y:S02]  /*56a0*/  LDG.E R2, desc[UR36][R4.64] ;  /* 0x0000002404027981 */ /* 0x000ea4000c1e1900 */
[----:B--2---:R-:W0:Y:S02]  /*56b0*/  I2F.F64.U32 R2, R2 ;  /* 0x0000000200027312 */ /* 0x004e240000201800 */
.L_x_5347:
[----:B------:R-:W-:Y:S05]  /*56c0*/  BSYNC.RECONVERGENT B6 ;  /* 0x0000000000067941 */ /* 0x000fea0003800200 */
.L_x_5341:
[----:B------:R-:W3:Y:S01]  /*56d0*/  LDCU.64 UR4, c[0x0][0x590] ;  /* 0x0000b200ff0477ac */ /* 0x000ee20008000a00 */
[----:B012-45:R-:W-:Y:S01]  /*56e0*/  DADD R2, R2, 3 ;  /* 0x4008000002027429 */ /* 0x037fe20000000000 */
[----:B------:R-:W0:Y:S01]  /*56f0*/  LDCU.64 UR6, c[0x0][0x590] ;  /* 0x0000b200ff0677ac */ /* 0x000e220008000a00 */
[----:B------:R-:W1:Y:S06]  /*5700*/  LDCU.64 UR8, c[0x0][0x5a8] ;  /* 0x0000b500ff0877ac */ /* 0x000e6c0008000a00 */
[----:B---3--:R-:W-:Y:S01]  /*5710*/  DSETP.GEU.AND P0, PT, R2, UR4, PT ;  /* 0x0000000402007e2a */ /* 0x008fe2000bf0e000 */
        /* <DEDUP_REMOVED lines=27> */
.L_x_5372:
[----:B------:R-:W0:Y:S02]  /*58d0*/  F2I.S64.F64.TRUNC R4, R4 ;  /* 0x0000000400047311 */ /* 0x000e24000030d900 */
[----:B0-----:R-:W-:-:S05]  /*58e0*/  MOV R7, R4 ;  /* 0x0000000400077202 */ /* 0x001fca0000000f00 */
[----:B------:R3:W-:Y:S01]  /*58f0*/  STG.E.U8 desc[UR36][R2.64], R7 ;  /* 0x0000000702007986 */ /* 0x0007e2000c101124 */
[----:B------:R-:W-:Y:S05]  /*5900*/  BRA `(.L_x_5374) ;  /* 0x0000000c00e07947 */ /* 0x000fea0003800000 */
.L_x_5371:
        /* <DEDUP_REMOVED lines=9> */
.L_x_5376:
[----:B------:R-:W0:Y:S02]  /*59a0*/  F2I.F64.TRUNC R5, R4 ;  /* 0x0000000400057311 */ /* 0x000e24000030d100 */
[----:B0-----:R2:W-:Y:S01]  /*59b0*/  STG.E desc[UR36][R2.64], R5 ;  /* 0x0000000502007986 */ /* 0x0015e2000c101924 */
[----:B------:R-:W-:Y:S05]  /*59c0*/  BRA `(.L_x_5374) ;  /* 0x0000000c00b07947 */ /* 0x000fea0003800000 */
.L_x_5375:
[----:B------:R-:W0:Y:S02]  /*59d0*/  F2I.F64.TRUNC R5, R4 ;  /* 0x0000000400057311 */ /* 0x000e24000030d100 */
[----:B0-----:R0:W-:Y:S01]  /*59e0*/  STG.E.U16 desc[UR36][R2.64], R5 ;  /* 0x0000000502007986 */ /* 0x0011e2000c101524 */
[----:B------:R-:W-:Y:S05]  /*59f0*/  BRA `(.L_x_5374) ;  /* 0x0000000c00a47947 */ /* 0x000fea0003800000 */
.L_x_5370:
        /* <DEDUP_REMOVED lines=13> */
.L_x_5378:
        /* <DEDUP_REMOVED lines=8> */
.L_x_5377:
        /* <DEDUP_REMOVED lines=14> */
.L_x_5380:
        /* <DEDUP_REMOVED lines=9> */
.L_x_5379:
[----:B------:R0:W-:Y:S01]  /*5cc0*/  STG.E.64 desc[UR36][R2.64], R4 ;  /* 0x0000000402007986 */ /* 0x0001e2000c101b24 */
[----:B------:R-:W-:Y:S05]  /*5cd0*/  BRA `(.L_x_5374) ;  /* 0x0000000800ec7947 */ /* 0x000fea0003800000 */
.L_x_5369:
        /* <DEDUP_REMOVED lines=13> */
.L_x_5384:
        /* <DEDUP_REMOVED lines=22> */
.L_x_5387:
[----:B------:R-:W-:-:S04]  /*5f10*/  SHF.R.U32.HI R5, RZ, 0x18, R7 ;  /* 0x00000018ff057819 */ /* 0x000fc80000011607 */
[----:B------:R-:W-:-:S07]  /*5f20*/  LOP3.LUT R0, R0, 0x80, R5, 0xf8, !PT ;  /* 0x0000008000007812 */ /* 0x000fce00078ef805 */
.L_x_5386:
[----:B------:R-:W-:Y:S05]  /*5f30*/  BSYNC.RECONVERGENT B0 ;  /* 0x0000000000007941 */ /* 0x000fea0003800200 */
.L_x_5385:
[----:B------:R0:W-:Y:S01]  /*5f40*/  STG.E.U8 desc[UR36][R2.64], R0 ;  /* 0x0000000002007986 */ /* 0x0001e2000c101124 */
[----:B------:R-:W-:Y:S05]  /*5f50*/  BRA `(.L_x_5374) ;  /* 0x00000008004c7947 */ /* 0x000fea0003800000 */
.L_x_5383:
        /* <DEDUP_REMOVED lines=22> */
.L_x_5390:
[----:B------:R-:W-:-:S04]  /*60c0*/  SHF.R.U32.HI R5, RZ, 0x18, R7 ;  /* 0x00000018ff057819 */ /* 0x000fc80000011607 */
[----:B------:R-:W-:-:S07]  /*60d0*/  LOP3.LUT R0, R0, 0x80, R5, 0xf8, !PT ;  /* 0x0000008000007812 */ /* 0x000fce00078ef805 */
.L_x_5389:
[----:B------:R-:W-:Y:S05]  /*60e0*/  BSYNC.RECONVERGENT B0 ;  /* 0x0000000000007941 */ /* 0x000fea0003800200 */
.L_x_5388:
[----:B------:R0:W-:Y:S01]  /*60f0*/  STG.E.U8 desc[UR36][R2.64], R0 ;  /* 0x0000000002007986 */ /* 0x0001e2000c101124 */
[----:B------:R-:W-:Y:S05]  /*6100*/  BRA `(.L_x_5374) ;  /* 0x0000000400e07947 */ /* 0x000fea0003800000 */
.L_x_5382:
        /* <DEDUP_REMOVED lines=26> */
.L_x_5392:
[----:B------:R-:W0:Y:S02]  /*62b0*/  F2I.U64.F64.TRUNC R4, R4 ;  /* 0x0000000400047311 */ /* 0x000e24000030d800 */
[----:B0-----:R0:W-:Y:S01]  /*62c0*/  STG.E.64 desc[UR36][R2.64], R4 ;  /* 0x0000000402007986 */ /* 0x0011e2000c101b24 */
[----:B------:R-:W-:Y:S05]  /*62d0*/  BRA `(.L_x_5374) ;  /* 0x00000004006c7947 */ /* 0x000fea0003800000 */
.L_x_5391:
[----:B------:R-:W0:Y:S02]  /*62e0*/  F2I.U32.F64.TRUNC R5, R4 ;  /* 0x0000000400057311 */ /* 0x000e24000030d000 */
[----:B0-----:R0:W-:Y:S01]  /*62f0*/  STG.E desc[UR36][R2.64], R5 ;  /* 0x0000000502007986 */ /* 0x0011e2000c101924 */
[----:B------:R-:W-:Y:S05]  /*6300*/  BRA `(.L_x_5374) ;  /* 0x0000000400607947 */ /* 0x000fea0003800000 */
.L_x_5381:
        /* <DEDUP_REMOVED lines=10> */
.L_x_5394:
[----:B------:R-:W-:-:S05]  /*63b0*/  CS2R R6, SRZ ;  /* 0x0000000000067805 */ /* 0x000fca000001ff00 */
[----:B------:R0:W-:Y:S01]  /*63c0*/  STG.E.128 desc[UR36][R2.64], R4 ;  /* 0x0000000402007986 */ /* 0x0001e2000c101d24 */
[----:B------:R-:W-:Y:S05]  /*63d0*/  BRA `(.L_x_5374) ;  /* 0x00000004002c7947 */ /* 0x000fea0003800000 */
.L_x_5393:
[----:B------:R-:W-:-:S09]  /*63e0*/  UISETP.NE.AND UP0, UPT, UR4, 0xf, UPT ;  /* 0x0000000f0400788c */ /* 0x000fd2000bf05270 */
[----:B------:R-:W-:Y:S05]  /*63f0*/  BRA.U !UP0, `(.L_x_5395) ;  /* 0x0000000508087547 */ /* 0x000fea000b800000 */
[----:B------:R-:W-:-:S09]  /*6400*/  UISETP.NE.AND UP0, UPT, UR4, 0x17, UPT ;  /* 0x000000170400788c */ /* 0x000fd2000bf05270 */
[----:B------:R-:W-:Y:S05]  /*6410*/  BRA.U !UP0, `(.L_x_5396) ;  /* 0x0000000108a07547 */ /* 0x000fea000b800000 */
[----:B------:R-:W-:-:S09]  /*6420*/  UISETP.NE.AND UP0, UPT, UR4, 0x18, UPT ;  /* 0x000000180400788c */ /* 0x000fd2000bf05270 */
[----:B------:R-:W-:Y:S05]  /*6430*/  BRA.U !UP0, `(.L_x_5397) ;  /* 0x0000000108447547 */ /* 0x000fea000b800000 */
.L_x_5373:
        /* <DEDUP_REMOVED lines=16> */
.L_x_5398:
[----:B------:R-:W-:Y:S05]  /*6540*/  BRA `(.L_x_5374) ;  /* 0x0000000000d07947 */ /* 0x000fea0003800000 */
.L_x_5397:
        /* <DEDUP_REMOVED lines=17> */
.L_x_5400:
[----:B------:R-:W-:Y:S05]  /*6660*/  BSYNC.RECONVERGENT B0 ;  /* 0x0000000000007941 */ /* 0x000fea0003800200 */
.L_x_5399:
[----:B------:R-:W-:-:S05]  /*6670*/  LOP3.LUT R7, R0, 0x80, R7, 0xf8, !PT ;  /* 0x0000008000077812 */ /* 0x000fca00078ef807 */
[----:B------:R0:W-:Y:S01]  /*6680*/  STG.E.U8 desc[UR36][R2.64], R7 ;  /* 0x0000000702007986 */ /* 0x0001e2000c101124 */
[----:B------:R-:W-:Y:S05]  /*6690*/  BRA `(.L_x_5374) ;  /* 0x00000000007c7947 */ /* 0x000fea0003800000 */
.L_x_5396:
        /* <DEDUP_REMOVED lines=16> */
.L_x_5402:
[----:B------:R-:W-:Y:S02]  /*67a0*/  ISETP.GT.U32.AND P0, PT, R6, 0x7f800000, PT ;  /* 0x7f8000000600780c */ /* 0x000fe40003f04070 */
[----:B------:R-:W-:-:S04]  /*67b0*/  MOV R0, 0x7f ;  /* 0x0000007f00007802 */ /* 0x000fc80000000f00 */
[----:B------:R-:W-:-:S07]  /*67c0*/  SEL R0, R0, 0x7c, P0 ;  /* 0x0000007c00007807 */ /* 0x000fce0000000000 */
.L_x_5403:
[----:B------:R-:W-:Y:S05]  /*67d0*/  BSYNC.RECONVERGENT B0 ;  /* 0x0000000000007941 */ /* 0x000fea0003800200 */
.L_x_5401:
[----:B------:R-:W-:-:S04]  /*67e0*/  SHF.R.U32.HI R5, RZ, 0x18, R7 ;  /* 0x00000018ff057819 */ /* 0x000fc80000011607 */
[----:B------:R-:W-:-:S05]  /*67f0*/  LOP3.LUT R5, R0, 0x80, R5, 0xf8, !PT ;  /* 0x0000008000057812 */ /* 0x000fca00078ef805 */
[----:B------:R0:W-:Y:S01]  /*6800*/  STG.E.U8 desc[UR36][R2.64], R5 ;  /* 0x0000000502007986 */ /* 0x0001e2000c101124 */
[----:B------:R-:W-:Y:S05]  /*6810*/  BRA `(.L_x_5374) ;  /* 0x00000000001c7947 */ /* 0x000fea0003800000 */
.L_x_5395:
[----:B------:R-:W-:Y:S01]  /*6820*/  UMOV UR4, 0xf0000000 ;  /* 0xf000000000047882 */ /* 0x000fe20000000000 */
[----:B------:R-:W-:Y:S01]  /*6830*/  UMOV UR5, 0x380fffff ;  /* 0x380fffff00057882 */ /* 0x000fe20000000000 */
[----:B------:R-:W0:Y:S01]  /*6840*/  F2F.F32.F64 R0, R4 ;  /* 0x0000000400007310 */ /* 0x000e220000301000 */
[----:B------:R-:W-:-:S14]  /*6850*/  DSETP.GEU.AND P0, PT, |R4|, UR4, PT ;  /* 0x0000000404007e2a */ /* 0x000fdc000bf0e200 */
[----:B0-----:R-:W-:-:S05]  /*6860*/  @!P0 FMUL R0, R0, 1.175494350822287508e-38 ;  /* 0x0080000000008820 */ /* 0x001fca0000400000 */
[----:B------:R-:W-:-:S05]  /*6870*/  F2FP.BF16.F32.PACK_AB R0, RZ, R0 ;  /* 0x00000000ff00723e */ /* 0x000fca00000010ff */
[----:B------:R0:W-:Y:S02]  /*6880*/  STG.E.U16 desc[UR36][R2.64], R0 ;  /* 0x0000000002007986 */ /* 0x0001e4000c101524 */
.L_x_5374:
[----:B------:R-:W-:-:S07]  /*6890*/  VIADD R17, R17, 0x80 ;  /* 0x0000008011117836 */ /* 0x000fce0000000000 */
.L_x_5339:
[----:B------:R-:W-:Y:S05]  /*68a0*/  BSYNC.RECONVERGENT B7 ;  /* 0x0000000000077941 */ /* 0x000fea0003800200 */
.L_x_5338:
[----:B------:R-:W5:Y:S01]  /*68b0*/  LDCU UR4, c[0x0][0x380] ;  /* 0x00007000ff0477ac */ /* 0x000f620008000800 */
[----:B------:R-:W-:Y:S01]  /*68c0*/  BSSY.RECONVERGENT B7, `(.L_x_5404) ;  /* 0x000033d000077945 */ /* 0x000fe20003800200 */
[----:B-----5:R-:W-:-:S13]  /*68d0*/  ISETP.GE.AND P0, PT, R17, UR4, PT ;  /* 0x0000000411007c0c */ /* 0x020fda000bf06270 */
[----:B------:R-:W-:Y:S05]  /*68e0*/  @P0 BRA `(.L_x_5405) ;  /* 0x0000003000e80947 */ /* 0x000fea0003800000 */
[----:B------:R-:W5:Y:S01]  /*68f0*/  LDCU UR4, c[0x0][0x388] ;  /* 0x00007100ff0477ac */ /* 0x000f620008000800 */
[----:B0--34-:R-:W-:Y:S01]  /*6900*/  MOV R0, RZ ;  /* 0x000000ff00007202 */ /* 0x019fe20000000f00 */
        /* <DEDUP_REMOVED lines=301> */
.L_x_5406:
[----:B------:R-:W1:Y:S01]  /*7be0*/  LDCU.64 UR6, c[0x0][0x588] ;  /* 0x0000b100ff0677ac */ /* 0x000e620008000a00 */
[----:B------:R-:W-:Y:S01]  /*7bf0*/  BSSY.RECONVERGENT B6, `(.L_x_5407) ;  /* 0x00000ec000067945 */ /* 0x000fe20003800200 */
[----:B------:R-:W-:-:S04]  /*7c00*/  UPRMT UR4, UR42, 0x9910, URZ ;  /* 0x000099102a047896 */ /* 0x000fc800080000ff */
[----:B------:R-:W-:Y:S01]  /*7c10*/  UISETP.GT.AND UP0, UPT, UR4, 0x9, UPT ;  /* 0x000000090400788c */ /* 0x000fe2000bf04270 */
[----:B-1----:R-:W-:-:S04]  /*7c20*/  IADD3 R4, P0, PT, R0, UR6, RZ ;  /* 0x0000000600047c10 */ /* 0x002fc8000ff1e0ff */
[----:B--2---:R-:W-:-:S04]  /*7c30*/  IADD3.X R5, PT, PT, RZ, UR7, RZ, P0, !PT ;  /* 0x00000007ff057c10 */ /* 0x004fc800087fe4ff */
        /* <DEDUP_REMOVED lines=10> */
[----:B--2---:R-:W3:Y:S01]  /*7ce0*/  I2F.F64.S16 R2, R2 ;  /* 0x0000000200027312 */ /* 0x004ee20000101c00 */
[----:B------:R-:W-:Y:S05]  /*7cf0*/  BRA `(.L_x_5413) ;  /* 0x0000000c006c7947 */ /* 0x000fea0003800000 */
.L_x_5411:
[----:B------:R-:W2:Y:S02]  /*7d00*/  LDG.E.U8 R2, desc[UR36][R4.64] ;  /* 0x0000002404027981 */ /* 0x000ea4000c1e1100 */
[----:B--2---:R-:W4:Y:S01]  /*7d10*/  I2F.F64.U16 R2, R2 ;  /* 0x0000000200027312 */ /* 0x004f220000101800 */
[----:B------:R-:W-:Y:S05]  /*7d20*/  BRA `(.L_x_5413) ;  /* 0x0000000c00607947 */ /* 0x000fea0003800000 */
.L_x_5410:
[----:B------:R-:W-:-:S09]  /*7d30*/  UISETP.NE.AND UP0, UPT, UR4, 0x2, UPT ;  /* 0x000000020400788c */ /* 0x000fd2000bf05270 */
[----:B------:R-:W-:Y:S05]  /*7d40*/  BRA.U !UP0, `(.L_x_5414) ;  /* 0x0000000108287547 */ /* 0x000fea000b800000 */
[----:B------:R-:W-:-:S09]  /*7d50*/  UISETP.NE.AND UP0, UPT, UR4, 0x3, UPT ;  /* 0x000000030400788c */ /* 0x000fd2000bf05270 */
[----:B------:R-:W-:Y:S05]  /*7d60*/  BRA.U !UP0, `(.L_x_5415) ;  /* 0x0000000108147547 */ /* 0x000fea000b800000 */
[----:B------:R-:W-:-:S09]  /*7d70*/  UISETP.NE.AND UP0, UPT, UR4, 0x4, UPT ;  /* 0x000000040400788c */ /* 0x000fd2000bf05270 */
[----:B------:R-:W-:Y:S05]  /*7d80*/  BRA.U UP0, `(.L_x_5412) ;  /* 0x0000000900ec7547 */ /* 0x000fea000b800000 */
[----:B------:R-:W2:Y:S02]  /*7d90*/  LDG.E.64 R2, desc[UR36][R4.64] ;  /* 0x0000002404027981 */ /* 0x000ea4000c1e1b00 */
[----:B--2---:R-:W1:Y:S01]  /*7da0*/  I2F.F64.S64 R2, R2 ;  /* 0x0000000200027312 */ /* 0x004e620000301c00 */
[----:B------:R-:W-:Y:S05]  /*7db0*/  BRA `(.L_x_5413) ;  /* 0x0000000c003c7947 */ /* 0x000fea0003800000 */
.L_x_5415:
[----:B------:R-:W2:Y:S02]  /*7dc0*/  LDG.E R2, desc[UR36][R4.64] ;  /* 0x0000002404027981 */ /* 0x000ea4000c1e1900 */
[----:B--2---:R-:W2:Y:S01]  /*7dd0*/  I2F.F64 R2, R2 ;  /* 0x0000000200027312 */ /* 0x004ea20000201c00 */
[----:B------:R-:W-:Y:S05]  /*7de0*/  BRA `(.L_x_5413) ;  /* 0x0000000c00307947 */ /* 0x000fea0003800000 */
.L_x_5414:
[----:B------:R-:W2:Y:S02]  /*7df0*/  LDG.E.U16 R2, desc[UR36][R4.64] ;  /* 0x0000002404027981 */ /* 0x000ea4000c1e1500 */
[----:B--2---:R-:W0:Y:S01]  /*7e00*/  I2F.F64.S16 R2, R2 ;  /* 0x0000000200027312 */ /* 0x004e220000101c00 */
[----:B------:R-:W-:Y:S05]  /*7e10*/  BRA `(.L_x_5413) ;  /* 0x0000000c00247947 */ /* 0x000fea0003800000 */
.L_x_5409:
        /* <DEDUP_REMOVED lines=10> */
.L_x_5417:
[----:B------:R-:W2:Y:S02]  /*7ec0*/  LDG.E.U16 R0, desc[UR36][R4.64] ;  /* 0x0000002404007981 */ /* 0x000ea4000c1e1500 */
[----:B--2---:R-:W-:-:S05]  /*7ed0*/  HADD2.F32 R0, -RZ, R0.H0_H0 ;  /* 0x20000000ff007230 */ /* 0x004fca0000004100 */
[----:B------:R-:W-:-:S04]  /*7ee0*/  FMUL.FTZ R0, R0, 1 ;  /* 0x3f80000000007820 */ /* 0x000fc80000410000 */
[----:B------:R0:W1:Y:S01]  /*7ef0*/  F2F.F64.F32 R2, R0 ;  /* 0x0000000000027310 */ /* 0x0000620000201800 */
[----:B------:R-:W-:Y:S05]  /*7f00*/  BRA `(.L_x_5413) ;  /* 0x0000000800e87947 */ /* 0x000fea0003800000 */
.L_x_5416:
        /* <DEDUP_REMOVED lines=10> */
.L_x_5419:
[----:B------:R-:W2:Y:S02]  /*7fb0*/  LDG.E.U16 R4, desc[UR36][R4.64] ;  /* 0x0000002404047981 */ /* 0x000ea4000c1e1500 */
[----:B--2---:R-:W-:-:S05]  /*7fc0*/  HADD2.F32 R0, -RZ, R4.H0_H0 ;  /* 0x20000004ff007230 */ /* 0x004fca0000004100 */
[----:B------:R-:W-:-:S04]  /*7fd0*/  FMUL.FTZ R0, R0, 1 ;  /* 0x3f80000000007820 */ /* 0x000fc80000410000 */
[----:B------:R0:W1:Y:S01]  /*7fe0*/  F2F.F64.F32 R2, R0 ;  /* 0x0000000000027310 */ /* 0x0000620000201800 */
[----:B------:R-:W-:Y:S05]  /*7ff0*/  BRA `(.L_x_5413) ;  /* 0x0000000800ac7947 */ /* 0x000fea0003800000 */
.L_x_5418:
[----:B------:R0:W5:Y:S01]  /*8000*/  LDG.E.64 R2, desc[UR36][R4.64] ;  /* 0x0000002404027981 */ /* 0x000162000c1e1b00 */
[----:B------:R-:W-:Y:S05]  /*8010*/  BRA `(.L_x_5413) ;  /* 0x0000000800a47947 */ /* 0x000fea0003800000 */
.L_x_5408:
        /* <DEDUP_REMOVED lines=13> */
.L_x_5422:
[----:B------:R0:W5:Y:S01]  /*80f0*/  LDG.E.64 R2, desc[UR36][R4.64] ;  /* 0x0000002404027981 */ /* 0x000162000c1e1b00 */
[----:B------:R-:W-:Y:S05]  /*8100*/  BRA `(.L_x_5413) ;  /* 0x0000000800687947 */ /* 0x000fea0003800000 */
.L_x_5421:
        /* <DEDUP_REMOVED lines=27> */
.L_x_5424:
        /* <DEDUP_REMOVED lines=14> */
.L_x_5423:
[----:B------:R-:W2:Y:S02]  /*83a0*/  LDG.E.U16 R0, desc[UR36][R4.64] ;  /* 0x0000002404007981 */ /* 0x000ea4000c1e1500 */
[----:B--2---:R-:W-:-:S04]  /*83b0*/  IMAD.U32 R0, R0, 0x10000, RZ ;  /* 0x0001000000007824 */ /* 0x004fc800078e00ff */
[----:B------:R-:W-:-:S04]  /*83c0*/  FMUL.FTZ R0, R0, 1 ;  /* 0x3f80000000007820 */ /* 0x000fc80000410000 */
[----:B------:R0:W1:Y:S01]  /*83d0*/  F2F.F64.F32 R2, R0 ;  /* 0x0000000000027310 */ /* 0x0000620000201800 */
[----:B------:R-:W-:Y:S05]  /*83e0*/  BRA `(.L_x_5413) ;  /* 0x0000000400b07947 */ /* 0x000fea0003800000 */
.L_x_5420:
        /* <DEDUP_REMOVED lines=11> */
.L_x_5427:
        /* <DEDUP_REMOVED lines=21> */
.L_x_5429:
[----:B------:R-:W-:Y:S05]  /*85f0*/  BSYNC.RECONVERGENT B0 ;  /* 0x0000000000007941 */ /* 0x000fea0003800200 */
.L_x_5428:
[----:B------:R-:W-:Y:S02]  /*8600*/  SHF.L.U32 R0, R0, 0x14, RZ ;  /* 0x0000001400007819 */ /* 0x000fe400000006ff */
[----:B------:R-:W-:-:S04]  /*8610*/  LEA R2, R2, 0x3b800000, 0x17 ;  /* 0x3b80000002027811 */ /* 0x000fc800078eb8ff */
[----:B------:R-:W-:-:S05]  /*8620*/  LOP3.LUT R0, R2, R0, R7, 0xfe, !PT ;  /* 0x0000000002007212 */ /* 0x000fca00078efe07 */
[----:B------:R-:W-:-:S04]  /*8630*/  FMUL.FTZ R0, R0, 1 ;  /* 0x3f80000000007820 */ /* 0x000fc80000410000 */
[----:B------:R0:W1:Y:S01]  /*8640*/  F2F.F64.F32 R2, R0 ;  /* 0x0000000000027310 */ /* 0x0000620000201800 */
[----:B------:R-:W-:Y:S05]  /*8650*/  BRA `(.L_x_5413) ;  /* 0x0000000400147947 */ /* 0x000fea0003800000 */
.L_x_5426:
        /* <DEDUP_REMOVED lines=21> */
.L_x_5431:
[----:B------:R-:W-:Y:S05]  /*87b0*/  BSYNC.RECONVERGENT B0 ;  /* 0x0000000000007941 */ /* 0x000fea0003800200 */
.L_x_5430:
[----:B------:R-:W-:Y:S01]  /*87c0*/  IMAD.SHL.U32 R0, R0, 0x200000, RZ ;  /* 0x0020000000007824 */ /* 0x000fe200078e00ff */
[----:B------:R-:W-:-:S04]  /*87d0*/  LEA R2, R2, 0x37800000, 0x17 ;  /* 0x3780000002027811 */ /* 0x000fc800078eb8ff */
[----:B------:R-:W-:-:S05]  /*87e0*/  LOP3.LUT R0, R2, R0, R7, 0xfe, !PT ;  /* 0x0000000002007212 */ /* 0x000fca00078efe07 */
[----:B------:R-:W-:-:S04]  /*87f0*/  FMUL.FTZ R0, R0, 1 ;  /* 0x3f80000000007820 */ /* 0x000fc80000410000 */
[----:B------:R0:W1:Y:S01]  /*8800*/  F2F.F64.F32 R2, R0 ;  /* 0x0000000000027310 */ /* 0x0000620000201800 */
[----:B------:R-:W-:Y:S05]  /*8810*/  BRA `(.L_x_5413) ;  /* 0x0000000000a47947 */ /* 0x000fea0003800000 */
.L_x_5425:
        /* <DEDUP_REMOVED lines=18> */
.L_x_5412:
        /* <DEDUP_REMOVED lines=16> */
.L_x_5434:
[----:B------:R-:W-:Y:S01]  /*8a40*/  CS2R R2, SRZ ;  /* 0x0000000000027805 */ /* 0x000fe2000001ff00 */
[----:B------:R-:W-:Y:S06]  /*8a50*/  BRA `(.L_x_5413) ;  /* 0x0000000000147947 */ /* 0x000fec0003800000 */
.L_x_5433:
[----:B------:R-:W2:Y:S02]  /*8a60*/  LDG.E.64 R2, desc[UR36][R4.64] ;  /* 0x0000002404027981 */ /* 0x000ea4000c1e1b00 */
[----:B--2---:R-:W0:Y:S01]  /*8a70*/  I2F.F64.U64 R2, R2 ;  /* 0x0000000200027312 */ /* 0x004e220000301800 */
[----:B------:R-:W-:Y:S05]  /*8a80*/  BRA `(.L_x_5413) ;  /* 0x0000000000087947 */ /* 0x000fea0003800000 */
.L_x_5432:
[----:B------:R-:W2:Y:S02]  /*8a90*/  LDG.E R2, desc[UR36][R4.64] ;  /* 0x0000002404027981 */ /* 0x000ea4000c1e1900 */
[----:B--2---:R-:W0:Y:S02]  /*8aa0*/  I2F.F64.U32 R2, R2 ;  /* 0x0000000200027312 */ /* 0x004e240000201800 */
.L_x_5413:
[----:B------:R-:W-:Y:S05]  /*8ab0*/  BSYNC.RECONVERGENT B6 ;  /* 0x0000000000067941 */ /* 0x000fea0003800200 */
.L_x_5407:
[----:B------:R-:W0:Y:S02]  /*8ac0*/  LDCU.64 UR4, c[0x0][0x590] ;  /* 0x0000b200ff0477ac */ /* 0x000e240008000a00 */
[----:B012345:R-:W-:Y:S01]  /*8ad0*/  DADD R2, R2, 3 ;  /* 0x4008000002027429 */ /* 0x03ffe20000000000 */
[----:B------:R-:W0:Y:S01]  /*8ae0*/  LDCU.64 UR6, c[0x0][0x590] ;  /* 0x0000b200ff0677ac */ /* 0x000e220008000a00 */
[----:B------:R-:W1:Y:S06]  /*8af0*/  LDCU.64 UR8, c[0x0][0x5a8] ;  /* 0x0000b500ff0877ac */ /* 0x000e6c0008000a00 */
[----:B------:R-:W-:Y:S01]  /*8b00*/  DSETP.GEU.AND P0, PT, R2, UR4, PT ;  /* 0x0000000402007e2a */ /* 0x000fe2000bf0e000 */
        /* <DEDUP_REMOVED lines=12> */
[----:B0-----:R-:W-:-:S04]  /*8bd0*/  IADD3 R2, P0, PT, R16, UR6, RZ ;  /* 0x0000000610027c10 */ /* 0x001fc8000ff1e0ff */
[----:B------:R-:W-:Y:S01]  /*8be0*/  IADD3.X R3, PT, PT, RZ, UR7, RZ, P0, !PT ;  /* 0x00000007ff037c10 */ /* 0x000fe200087fe4ff */
        /* <DEDUP_REMOVED lines=13> */
.L_x_5438:
[----:B------:R-:W0:Y:S02]  /*8cc0*/  F2I.S64.F64.TRUNC R4, R4 ;  /* 0x0000000400047311 */ /* 0x000e24000030d900 */
[----:B0-----:R-:W-:-:S05]  /*8cd0*/  IMAD.MOV.U32 R7, RZ, RZ, R4 ;  /* 0x000000ffff077224 */ /* 0x001fca00078e0004 */
[----:B------:R0:W-:Y:S01]  /*8ce0*/  STG.E.U8 desc[UR36][R2.64], R7 ;  /* 0x0000000702007986 */ /* 0x0001e2000c101124 */
[----:B------:R-:W-:Y:S05]  /*8cf0*/  BRA `(.L_x_5440) ;  /* 0x0000000c00e07947 */ /* 0x000fea0003800000 */
.L_x_5437:
        /* <DEDUP_REMOVED lines=9> */
.L_x_5442:
[----:B------:R-:W0:Y:S02]  /*8d90*/  F2I.F64.TRUNC R5, R4 ;  /* 0x0000000400057311 */ /* 0x000e24000030d100 */
[----:B0-----:R0:W-:Y:S01]  /*8da0*/  STG.E desc[UR36][R2.64], R5 ;  /* 0x0000000502007986 */ /* 0x0011e2000c101924 */
[----:B------:R-:W-:Y:S05]  /*8db0*/  BRA `(.L_x_5440) ;  /* 0x0000000c00b07947 */ /* 0x000fea0003800000 */
.L_x_5441:
[----:B------:R-:W0:Y:S02]  /*8dc0*/  F2I.F64.TRUNC R5, R4 ;  /* 0x0000000400057311 */ /* 0x000e24000030d100 */
[----:B0-----:R0:W-:Y:S01]  /*8dd0*/  STG.E.U16 desc[UR36][R2.64], R5 ;  /* 0x0000000502007986 */ /* 0x0011e2000c101524 */
[----:B------:R-:W-:Y:S05]  /*8de0*/  BRA `(.L_x_5440) ;  /* 0x0000000c00a47947 */ /* 0x000fea0003800000 */
.L_x_5436:
        /* <DEDUP_REMOVED lines=13> */
.L_x_5444:
        /* <DEDUP_REMOVED lines=8> */
.L_x_5443:
        /* <DEDUP_REMOVED lines=14> */
.L_x_5446:
        /* <DEDUP_REMOVED lines=9> */
.L_x_5445:
[----:B------:R0:W-:Y:S01]  /*90b0*/  STG.E.64 desc[UR36][R2.64], R4 ;  /* 0x0000000402007986 */ /* 0x0001e2000c101b24 */
[----:B------:R-:W-:Y:S05]  /*90c0*/  BRA `(.L_x_5440) ;  /* 0x0000000800ec7947 */ /* 0x000fea0003800000 */
.L_x_5435:
        /* <DEDUP_REMOVED lines=13> */
.L_x_5450:
        /* <DEDUP_REMOVED lines=22> */
.L_x_5453:
[----:B------:R-:W-:-:S04]  /*9300*/  SHF.R.U32.HI R5, RZ, 0x18, R7 ;  /* 0x00000018ff057819 */ /* 0x000fc80000011607 */
[----:B------:R-:W-:-:S07]  /*9310*/  LOP3.LUT R0, R0, 0x80, R5, 0xf8, !PT ;  /* 0x0000008000007812 */ /* 0x000fce00078ef805 */
.L_x_5452:
[----:B------:R-:W-:Y:S05]  /*9320*/  BSYNC.RECONVERGENT B0 ;  /* 0x0000000000007941 */ /* 0x000fea0003800200 */
.L_x_5451:
[----:B------:R3:W-:Y:S01]  /*9330*/  STG.E.U8 desc[UR36][R2.64], R0 ;  /* 0x0000000002007986 */ /* 0x0007e2000c101124 */
[----:B------:R-:W-:Y:S05]  /*9340*/  BRA `(.L_x_5440) ;  /* 0x00000008004c7947 */ /* 0x000fea0003800000 */
.L_x_5449:
        /* <DEDUP_REMOVED lines=22> */
.L_x_5456:
[----:B------:R-:W-:-:S04]  /*94b0*/  SHF.R.U32.HI R5, RZ, 0x18, R7 ;  /* 0x00000018ff057819 */ /* 0x000fc80000011607 */
[----:B------:R-:W-:-:S07]  /*94c0*/  LOP3.LUT R0, R0, 0x80, R5, 0xf8, !PT ;  /* 0x0000008000007812 */ /* 0x000fce00078ef805 */
.L_x_5455:
[----:B------:R-:W-:Y:S05]  /*94d0*/  BSYNC.RECONVERGENT B0 ;  /* 0x0000000000007941 */ /* 0x000fea0003800200 */
.L_x_5454:
[----:B------:R0:W-:Y:S01]  /*94e0*/  STG.E.U8 desc[UR36][R2.64], R0 ;  /* 0x0000000002007986 */ /* 0x0001e2000c101124 */
[----:B------:R-:W-:Y:S05]  /*94f0*/  BRA `(.L_x_5440) ;  /* 0x0000000400e07947 */ /* 0x000fea0003800000 */
.L_x_5448:
        /* <DEDUP_REMOVED lines=22> */
[----:B------:R-:W-:-:S05]  /*9660*/  @!P0 IMAD.MOV R0, RZ, RZ, R6 ;  /* 0x000000ffff008224 */ /* 0x000fca00078e0206 */
[----:B------:R-:W-:-:S05]  /*9670*/  @P1 MOV R5, R0 ;  /* 0x0000000000051202 */ /* 0x000fca0000000f00 */
[----:B------:R2:W-:Y:S01]  /*9680*/  STG.E.U8 desc[UR36][R2.64], R5 ;  /* 0x0000000502007986 */ /* 0x0005e2000c101124 */
[----:B------:R-:W-:Y:S05]  /*9690*/  BRA `(.L_x_5440) ;  /* 0x0000000400787947 */ /* 0x000fea0003800000 */
.L_x_5458:
[----:B------:R-:W0:Y:S02]  /*96a0*/  F2I.U64.F64.TRUNC R4, R4 ;  /* 0x0000000400047311 */ /* 0x000e24000030d800 */
[----:B0-----:R1:W-:Y:S01]  /*96b0*/  STG.E.64 desc[UR36][R2.64], R4 ;  /* 0x0000000402007986 */ /* 0x0013e2000c101b24 */
[----:B------:R-:W-:Y:S05]  /*96c0*/  BRA `(.L_x_5440) ;  /* 0x00000004006c7947 */ /* 0x000fea0003800000 */
.L_x_5457:
[----:B------:R-:W0:Y:S02]  /*96d0*/  F2I.U32.F64.TRUNC R5, R4 ;  /* 0x0000000400057311 */ /* 0x000e24000030d000 */
[----:B0-----:R0:W-:Y:S01]  /*96e0*/  STG.E desc[UR36][R2.64], R5 ;  /* 0x0000000502007986 */ /* 0x0011e2000c101924 */
[----:B------:R-:W-:Y:S05]  /*96f0*/  BRA `(.L_x_5440) ;  /* 0x0000000400607947 */ /* 0x000fea0003800000 */
.L_x_5447:
        /* <DEDUP_REMOVED lines=10> */
.L_x_5460:
[----:B------:R-:W-:-:S05]  /*97a0*/  CS2R R6, SRZ ;  /* 0x0000000000067805 */ /* 0x000fca000001ff00 */
[----:B------:R0:W-:Y:S01]  /*97b0*/  STG.E.128 desc[UR36][R2.64], R4 ;  /* 0x0000000402007986 */ /* 0x0001e2000c101d24 */
[----:B------:R-:W-:Y:S05]  /*97c0*/  BRA `(.L_x_5440) ;  /* 0x00000004002c7947 */ /* 0x000fea0003800000 */
.L_x_5459:
[----:B------:R-:W-:-:S09]  /*97d0*/  UISETP.NE.AND UP0, UPT, UR4, 0xf, UPT ;  /* 0x0000000f0400788c */ /* 0x000fd2000bf05270 */
[----:B------:R-:W-:Y:S05]  /*97e0*/  BRA.U !UP0, `(.L_x_5461) ;  /* 0x0000000508087547 */ /* 0x000fea000b800000 */
[----:B------:R-:W-:-:S09]  /*97f0*/  UISETP.NE.AND UP0, UPT, UR4, 0x17, UPT ;  /* 0x000000170400788c */ /* 0x000fd2000bf05270 */
[----:B------:R-:W-:Y:S05]  /*9800*/  BRA.U !UP0, `(.L_x_5462) ;  /* 0x0000000108a07547 */ /* 0x000fea000b800000 */
[----:B------:R-:W-:-:S09]  /*9810*/  UISETP.NE.AND UP0, UPT, UR4, 0x18, UPT ;  /* 0x000000180400788c */ /* 0x000fd2000bf05270 */
[----:B------:R-:W-:Y:S05]  /*9820*/  BRA.U !UP0, `(.L_x_5463) ;  /* 0x0000000108447547 */ /* 0x000fea000b800000 */
.L_x_5439:
        /* <DEDUP_REMOVED lines=10> */
[----:B---3--:R-:W-:Y:S01]  /*98d0*/  IMAD.U32 R6, RZ, RZ, UR6 ;  /* 0x00000006ff067e24 */ /* 0x008fe2000f8e00ff */
[----:B------:R-:W-:Y:S01]  /*98e0*/  MOV R7, UR7 ;  /* 0x0000000700077c02 */ /* 0x000fe20008000f00 */
[----:B----4-:R-:W-:Y:S01]  /*98f0*/  IMAD.U32 R10, RZ, RZ, UR8 ;  /* 0x00000008ff0a7e24 */ /* 0x010fe2000f8e00ff */
[----:B-1----:R-:W-:-:S07]  /*9900*/  MOV R11, UR9 ;  /* 0x00000009000b7c02 */ /* 0x002fce0008000f00 */
[----:B------:R-:W-:-:S07]  /*9910*/  LEPC R20, `(.L_x_5464) ;  /* 0x000000001014794e */ /* 0x000fce0000000000 */
[----:B--2---:R-:W-:Y:S05]  /*9920*/  CALL.ABS.NOINC R2 ;  /* 0x0000000002007343 */ /* 0x004fea0003c00000 */
.L_x_5464:
[----:B------:R-:W-:Y:S05]  /*9930*/  BRA `(.L_x_5440) ;  /* 0x0000000000d07947 */ /* 0x000fea0003800000 */
.L_x_5463:
        /* <DEDUP_REMOVED lines=17> */
.L_x_5466:
[----:B------:R-:W-:Y:S05]  /*9a50*/  BSYNC.RECONVERGENT B0 ;  /* 0x0000000000007941 */ /* 0x000fea0003800200 */
.L_x_5465:
[----:B------:R-:W-:-:S05]  /*9a60*/  LOP3.LUT R7, R0, 0x80, R7, 0xf8, !PT ;  /* 0x0000008000077812 */ /* 0x000fca00078ef807 */
[----:B------:R0:W-:Y:S01]  /*9a70*/  STG.E.U8 desc[UR36][R2.64], R7 ;  /* 0x0000000702007986 */ /* 0x0001e2000c101124 */
[----:B------:R-:W-:Y:S05]  /*9a80*/  BRA `(.L_x_5440) ;  /* 0x00000000007c7947 */ /* 0x000fea0003800000 */
.L_x_5462:
        /* <DEDUP_REMOVED lines=16> */
.L_x_5468:
[----:B------:R-:W-:Y:S01]  /*9b90*/  IMAD.MOV.U32 R0, RZ, RZ, 0x7f ;  /* 0x0000007fff007424 */ /* 0x000fe200078e00ff */
[----:B------:R-:W-:-:S04]  /*9ba0*/  ISETP.GT.U32.AND P0, PT, R6, 0x7f800000, PT ;  /* 0x7f8000000600780c */ /* 0x000fc80003f04070 */
[----:B------:R-:W-:-:S09]  /*9bb0*/  SEL R0, R0, 0x7c, P0 ;  /* 0x0000007c00007807 */ /* 0x000fd20000000000 */
.L_x_5469:
[----:B------:R-:W-:Y:S05]  /*9bc0*/  BSYNC.RECONVERGENT B0 ;  /* 0x0000000000007941 */ /* 0x000fea0003800200 */
.L_x_5467:
[----:B------:R-:W-:-:S04]  /*9bd0*/  SHF.R.U32.HI R5, RZ, 0x18, R7 ;  /* 0x00000018ff057819 */ /* 0x000fc80000011607 */
[----:B------:R-:W-:-:S05]  /*9be0*/  LOP3.LUT R5, R0, 0x80, R5, 0xf8, !PT ;  /* 0x0000008000057812 */ /* 0x000fca00078ef805 */
[----:B------:R0:W-:Y:S01]  /*9bf0*/  STG.E.U8 desc[UR36][R2.64], R5 ;  /* 0x0000000502007986 */ /* 0x0001e2000c101124 */
[----:B------:R-:W-:Y:S05]  /*9c00*/  BRA `(.L_x_5440) ;  /* 0x00000000001c7947 */ /* 0x000fea0003800000 */
.L_x_5461:
[----:B------:R-:W-:Y:S01]  /*9c10*/  UMOV UR4, 0xf0000000 ;  /* 0xf000000000047882 */ /* 0x000fe20000000000 */
[----:B------:R-:W-:Y:S01]  /*9c20*/  UMOV UR5, 0x380fffff ;  /* 0x380fffff00057882 */ /* 0x000fe20000000000 */
[----:B------:R-:W0:Y:S01]  /*9c30*/  F2F.F32.F64 R0, R4 ;  /* 0x0000000400007310 */ /* 0x000e220000301000 */
[----:B------:R-:W-:-:S14]  /*9c40*/  DSETP.GEU.AND P0, PT, |R4|, UR4, PT ;  /* 0x0000000404007e2a */ /* 0x000fdc000bf0e200 */
[----:B0-----:R-:W-:-:S05]  /*9c50*/  @!P0 FMUL R0, R0, 1.175494350822287508e-38 ;  /* 0x0080000000008820 */ /* 0x001fca0000400000 */
[----:B------:R-:W-:-:S05]  /*9c60*/  F2FP.BF16.F32.PACK_AB R0, RZ, R0 ;  /* 0x00000000ff00723e */ /* 0x000fca00000010ff */
[----:B------:R0:W-:Y:S02]  /*9c70*/  STG.E.U16 desc[UR36][R2.64], R0 ;  /* 0x0000000002007986 */ /* 0x0001e4000c101524 */
.L_x_5440:
[----:B------:R-:W-:-:S07]  /*9c80*/  IADD3 R17, PT, PT, R17, 0x80, RZ ;  /* 0x0000008011117810 */ /* 0x000fce0007ffe0ff */
.L_x_5405:
[----:B------:R-:W-:Y:S05]  /*9c90*/  BSYNC.RECONVERGENT B7 ;  /* 0x0000000000077941 */ /* 0x000fea0003800200 */
.L_x_5404:
[----:B------:R-:W5:Y:S02]  /*9ca0*/  LDCU UR4, c[0x0][0x380] ;  /* 0x00007000ff0477ac */ /* 0x000f640008000800 */
[----:B-----5:R-:W-:-:S13]  /*9cb0*/  ISETP.GE.AND P0, PT, R17, UR4, PT ;  /* 0x0000000411007c0c */ /* 0x020fda000bf06270 */
[----:B------:R-:W-:Y:S05]  /*9cc0*/  @P0 EXIT ;  /* 0x000000000000094d */ /* 0x000fea0003800000 */
[----:B------:R-:W5:Y:S01]  /*9cd0*/  LDCU UR4, c[0x0][0x388] ;  /* 0x00007100ff0477ac */ /* 0x000f620008000800 */
[----:B0--34-:R-:W-:Y:S01]  /*9ce0*/  IMAD.MOV.U32 R0, RZ, RZ, RZ ;  /* 0x000000ffff007224 */ /* 0x019fe200078e00ff */
[----:B------:R-:W-:Y:S01]  /*9cf0*/  MOV R16, RZ ;  /* 0x000000ff00107202 */ /* 0x000fe20000000f00 */
        /* <DEDUP_REMOVED lines=8> */
[----:B------:R-:W-:-:S04]  /*9d80*/  SHF.R.U32.HI R3, RZ, UR5, R2 ;  /* 0x00000005ff037c19 */ /* 0x000fc80008011602 */
[----:B------:R-:W-:-:S05]  /*9d90*/  IADD3 R0, PT, PT, -R3, RZ, RZ ;  /* 0x000000ff03007210 */ /* 0x000fca0007ffe1ff */
        /* <DEDUP_REMOVED lines=290> */
.L_x_5470:
[----:B------:R-:W0:Y:S01]  /*afc0*/  LDCU.128 UR8, c[0x0][0x580] ;  /* 0x0000b000ff0877ac */ /* 0x000e220008000c00 */
[----:B------:R-:W-:Y:S01]  /*afd0*/  BSSY.RECONVERGENT B6, `(.L_x_5471) ;  /* 0x00000ee000067945 */ /* 0x000fe20003800200 */
[----:B------:R-:W-:-:S04]  /*afe0*/  UPRMT UR4, UR42, 0x9910, URZ ;  /* 0x000099102a047896 */ /* 0x000fc800080000ff */
[----:B------:R-:W-:Y:S01]  /*aff0*/  UISETP.GT.AND UP0, UPT, UR4, 0x9, UPT ;  /* 0x000000090400788c */ /* 0x000fe2000bf04270 */
[----:B0-----:R-:W-:Y:S02]  /*b000*/  IADD3 R16, P0, PT, R16, UR8, RZ ;  /* 0x0000000810107c10 */ /* 0x001fe4000ff1e0ff */
[----:B-1----:R-:W-:-:S03]  /*b010*/  IADD3 R4, P1, PT, R0, UR10, RZ ;  /* 0x0000000a00047c10 */ /* 0x002fc6000ff3e0ff */
[----:B------:R-:W-:Y:S01]  /*b020*/  IMAD.X R17, RZ, RZ, UR9, P0 ;  /* 0x00000009ff117e24 */ /* 0x000fe200080e06ff */
[----:B--2---:R-:W-:Y:S02]  /*b030*/  IADD3.X R5, PT, PT, RZ, UR11, RZ, P1, !PT ;  /* 0x0000000bff057c10 */ /* 0x004fe40008ffe4ff */
        /* <DEDUP_REMOVED lines=12> */
.L_x_5475:
[----:B------:R-:W2:Y:S02]  /*b100*/  LDG.E.U8 R2, desc[UR36][R4.64] ;  /* 0x0000002404027981 */ /* 0x000ea4000c1e1100 */
[----:B--2---:R-:W4:Y:S01]  /*b110*/  I2F.F64.U16 R2, R2 ;  /* 0x0000000200027312 */ /* 0x004f220000101800 */
[----:B------:R-:W-:Y:S05]  /*b120*/  BRA `(.L_x_5477) ;  /* 0x0000000c00607947 */ /* 0x000fea0003800000 */
.L_x_5474:
        /* <DEDUP_REMOVED lines=9> */
.L_x_5479:
[----:B------:R-:W2:Y:S02]  /*b1c0*/  LDG.E R2, desc[UR36][R4.64] ;  /* 0x0000002404027981 */ /* 0x000ea4000c1e1900 */
[----:B--2---:R-:W2:Y:S01]  /*b1d0*/  I2F.F64 R2, R2 ;  /* 0x0000000200027312 */ /* 0x004ea20000201c00 */
[----:B------:R-:W-:Y:S05]  /*b1e0*/  BRA `(.L_x_5477) ;  /* 0x0000000c00307947 */ /* 0x000fea0003800000 */
.L_x_5478:
[----:B------:R-:W2:Y:S02]  /*b1f0*/  LDG.E.U16 R2, desc[UR36][R4.64] ;  /* 0x0000002404027981 */ /* 0x000ea4000c1e1500 */
[----:B--2---:R-:W0:Y:S01]  /*b200*/  I2F.F64.S16 R2, R2 ;  /* 0x0000000200027312 */ /* 0x004e220000101c00 */
[----:B------:R-:W-:Y:S05]  /*b210*/  BRA `(.L_x_5477) ;  /* 0x0000000c00247947 */ /* 0x000fea0003800000 */
.L_x_5473:
        /* <DEDUP_REMOVED lines=10> */
.L_x_5481:
[----:B------:R-:W2:Y:S02]  /*b2c0*/  LDG.E.U16 R0, desc[UR36][R4.64] ;  /* 0x0000002404007981 */ /* 0x000ea4000c1e1500 */
[----:B--2---:R-:W-:-:S05]  /*b2d0*/  HADD2.F32 R0, -RZ, R0.H0_H0 ;  /* 0x20000000ff007230 */ /* 0x004fca0000004100 */
[----:B------:R-:W-:-:S04]  /*b2e0*/  FMUL.FTZ R0, R0, 1 ;  /* 0x3f80000000007820 */ /* 0x000fc80000410000 */
[----:B------:R0:W1:Y:S01]  /*b2f0*/  F2F.F64.F32 R2, R0 ;  /* 0x0000000000027310 */ /* 0x0000620000201800 */
[----:B------:R-:W-:Y:S05]  /*b300*/  BRA `(.L_x_5477) ;  /* 0x0000000800e87947 */ /* 0x000fea0003800000 */
.L_x_5480:
        /* <DEDUP_REMOVED lines=10> */
.L_x_5483:
[----:B------:R-:W2:Y:S02]  /*b3b0*/  LDG.E.U16 R4, desc[UR36][R4.64] ;  /* 0x0000002404047981 */ /* 0x000ea4000c1e1500 */
[----:B--2---:R-:W-:-:S05]  /*b3c0*/  HADD2.F32 R0, -RZ, R4.H0_H0 ;  /* 0x20000004ff007230 */ /* 0x004fca0000004100 */
[----:B------:R-:W-:-:S04]  /*b3d0*/  FMUL.FTZ R0, R0, 1 ;  /* 0x3f80000000007820 */ /* 0x000fc80000410000 */
[----:B------:R0:W1:Y:S01]  /*b3e0*/  F2F.F64.F32 R2, R0 ;  /* 0x0000000000027310 */ /* 0x0000620000201800 */
[----:B------:R-:W-:Y:S05]  /*b3f0*/  BRA `(.L_x_5477) ;  /* 0x0000000800ac7947 */ /* 0x000fea0003800000 */
.L_x_5482:
[----:B------:R0:W5:Y:S01]  /*b400*/  LDG.E.64 R2, desc[UR36][R4.64] ;  /* 0x0000002404027981 */ /* 0x000162000c1e1b00 */
[----:B------:R-:W-:Y:S05]  /*b410*/  BRA `(.L_x_5477) ;  /* 0x0000000800a47947 */ /* 0x000fea0003800000 */
.L_x_5472:
        /* <DEDUP_REMOVED lines=13> */
.L_x_5486:
[----:B------:R0:W5:Y:S01]  /*b4f0*/  LDG.E.64 R2, desc[UR36][R4.64] ;  /* 0x0000002404027981 */ /* 0x000162000c1e1b00 */
[----:B------:R-:W-:Y:S05]  /*b500*/  BRA `(.L_x_5477) ;  /* 0x0000000800687947 */ /* 0x000fea0003800000 */
.L_x_5485:
        /* <DEDUP_REMOVED lines=27> */
.L_x_5488:
        /* <DEDUP_REMOVED lines=14> */
.L_x_5487:
[----:B------:R-:W2:Y:S02]  /*b7a0*/  LDG.E.U16 R0, desc[UR36][R4.64] ;  /* 0x0000002404007981 */ /* 0x000ea4000c1e1500 */
[----:B--2---:R-:W-:-:S04]  /*b7b0*/  IMAD.U32 R0, R0, 0x10000, RZ ;  /* 0x0001000000007824 */ /* 0x004fc800078e00ff */
[----:B------:R-:W-:-:S04]  /*b7c0*/  FMUL.FTZ R0, R0, 1 ;  /* 0x3f80000000007820 */ /* 0x000fc80000410000 */
[----:B------:R0:W1:Y:S01]  /*b7d0*/  F2F.F64.F32 R2, R0 ;  /* 0x0000000000027310 */ /* 0x0000620000201800 */
[----:B------:R-:W-:Y:S05]  /*b7e0*/  BRA `(.L_x_5477) ;  /* 0x0000000400b07947 */ /* 0x000fea0003800000 */
.L_x_5484:
        /* <DEDUP_REMOVED lines=11> */
.L_x_5491:
        /* <DEDUP_REMOVED lines=21> */
.L_x_5493:
[----:B------:R-:W-:Y:S05]  /*b9f0*/  BSYNC.RECONVERGENT B0 ;  /* 0x0000000000007941 */ /* 0x000fea0003800200 */
.L_x_5492:
[----:B------:R-:W-:Y:S02]  /*ba00*/  SHF.L.U32 R0, R0, 0x14, RZ ;  /* 0x0000001400007819 */ /* 0x000fe400000006ff */
[----:B------:R-:W-:-:S04]  /*ba10*/  LEA R2, R2, 0x3b800000, 0x17 ;  /* 0x3b80000002027811 */ /* 0x000fc800078eb8ff */
[----:B------:R-:W-:-:S05]  /*ba20*/  LOP3.LUT R0, R2, R0, R7, 0xfe, !PT ;  /* 0x0000000002007212 */ /* 0x000fca00078efe07 */
[----:B------:R-:W-:-:S04]  /*ba30*/  FMUL.FTZ R0, R0, 1 ;  /* 0x3f80000000007820 */ /* 0x000fc80000410000 */
[----:B------:R0:W1:Y:S01]  /*ba40*/  F2F.F64.F32 R2, R0 ;  /* 0x0000000000027310 */ /* 0x0000620000201800 */
[----:B------:R-:W-:Y:S05]  /*ba50*/  BRA `(.L_x_5477) ;  /* 0x0000000400147947 */ /* 0x000fea0003800000 */
.L_x_5490:
        /* <DEDUP_REMOVED lines=21> */
.L_x_5495:
[----:B------:R-:W-:Y:S05]  /*bbb0*/  BSYNC.RECONVERGENT B0 ;  /* 0x0000000000007941 */ /* 0x000fea0003800200 */
.L_x_5494:
[----:B------:R-:W-:Y:S01]  /*bbc0*/  IMAD.SHL.U32 R0, R0, 0x200000, RZ ;  /* 0x0020000000007824 */ /* 0x000fe200078e00ff */
[----:B------:R-:W-:-:S04]  /*bbd0*/  LEA R2, R2, 0x37800000, 0x17 ;  /* 0x3780000002027811 */ /* 0x000fc800078eb8ff */
[----:B------:R-:W-:-:S05]  /*bbe0*/  LOP3.LUT R0, R2, R0, R7, 0xfe, !PT ;  /* 0x0000000002007212 */ /* 0x000fca00078efe07 */
[----:B------:R-:W-:-:S04]  /*bbf0*/  FMUL.FTZ R0, R0, 1 ;  /* 0x3f80000000007820 */ /* 0x000fc80000410000 */
[----:B------:R0:W1:Y:S01]  /*bc00*/  F2F.F64.F32 R2, R0 ;  /* 0x0000000000027310 */ /* 0x0000620000201800 */
[----:B------:R-:W-:Y:S05]  /*bc10*/  BRA `(.L_x_5477) ;  /* 0x0000000000a47947 */ /* 0x000fea0003800000 */
.L_x_5489:
        /* <DEDUP_REMOVED lines=18> */
.L_x_5476:
        /* <DEDUP_REMOVED lines=16> */
.L_x_5498:
[----:B------:R-:W-:Y:S01]  /*be40*/  CS2R R2, SRZ ;  /* 0x0000000000027805 */ /* 0x000fe2000001ff00 */
[----:B------:R-:W-:Y:S06]  /*be50*/  BRA `(.L_x_5477) ;  /* 0x0000000000147947 */ /* 0x000fec0003800000 */
.L_x_5497:
[----:B------:R-:W2:Y:S02]  /*be60*/  LDG.E.64 R2, desc[UR36][R4.64] ;  /* 0x0000002404027981 */ /* 0x000ea4000c1e1b00 */
[----:B--2---:R-:W0:Y:S01]  /*be70*/  I2F.F64.U64 R2, R2 ;  /* 0x0000000200027312 */ /* 0x004e220000301800 */
[----:B------:R-:W-:Y:S05]  /*be80*/  BRA `(.L_x_5477) ;  /* 0x0000000000087947 */ /* 0x000fea0003800000 */
.L_x_5496:
[----:B------:R-:W2:Y:S02]  /*be90*/  LDG.E R2, desc[UR36][R4.64] ;  /* 0x0000002404027981 */ /* 0x000ea4000c1e1900 */
[----:B--2---:R-:W0:Y:S02]  /*bea0*/  I2F.F64.U32 R2, R2 ;  /* 0x0000000200027312 */ /* 0x004e240000201800 */
.L_x_5477:
[----:B------:R-:W-:Y:S05]  /*beb0*/  BSYNC.RECONVERGENT B6 ;  /* 0x0000000000067941 */ /* 0x000fea0003800200 */
.L_x_5471:
[----:B------:R-:W0:Y:S02]  /*bec0*/  LDCU.64 UR4, c[0x0][0x590] ;  /* 0x0000b200ff0477ac */ /* 0x000e240008000a00 */
[----:B012345:R-:W-:Y:S01]  /*bed0*/  DADD R2, R2, 3 ;  /* 0x4008000002027429 */ /* 0x03ffe20000000000 */
[----:B------:R-:W0:Y:S01]  /*bee0*/  LDCU.64 UR6, c[0x0][0x590] ;  /* 0x0000b200ff0677ac */ /* 0x000e220008000a00 */
[----:B------:R-:W1:Y:S06]  /*bef0*/  LDCU.64 UR8, c[0x0][0x5a8] ;  /* 0x0000b500ff0877ac */ /* 0x000e6c0008000a00 */
[----:B------:R-:W-:Y:S01]  /*bf00*/  DSETP.GEU.AND P0, PT, R2, UR4, PT ;  /* 0x0000000402007e2a */ /* 0x000fe2000bf0e000 */
[----:B------:R-:W-:-:S04]  /*bf10*/  UPRMT UR4, UR41, 0x9910, URZ ;  /* 0x0000991029047896 */ /* 0x000fc800080000ff */
[----:B------:R-:W-:Y:S01]  /*bf20*/  UISETP.GT.AND UP0, UPT, UR4, 0x9, UPT ;  /* 0x000000090400788c */ /* 0x000fe2000bf04270 */
[----:B0-----:R-:W-:Y:S01]  /*bf30*/  FSEL R5, R3, UR7, P0 ;  /* 0x0000000703057c08 */ /* 0x001fe20008000000 */
[----:B------:R-:W-:Y:S01]  /*bf40*/  UMOV UR7, 0x3fc55555 ;  /* 0x3fc5555500077882 */ /* 0x000fe20000000000 */
[----:B------:R-:W-:Y:S01]  /*bf50*/  FSEL R4, R2, UR6, P0 ;  /* 0x0000000602047c08 */ /* 0x000fe20008000000 */
[----:B------:R-:W-:Y:S02]  /*bf60*/  UMOV UR6, 0x60000000 ;  /* 0x6000000000067882 */ /* 0x000fe40000000000 */
[----:B------:R-:W-:Y:S01]  /*bf70*/  IMAD.MOV.U32 R3, RZ, RZ, R5 ;  /* 0x000000ffff037224 */ /* 0x000fe200078e0005 */
[----:B------:R-:W-:-:S06]  /*bf80*/  MOV R2, R4 ;  /* 0x0000000400027202 */ /* 0x000fcc0000000f00 */
[----:B-1----:R-:W-:-:S14]  /*bf90*/  DSETP.GT.AND P0, PT, R2, UR8, PT ;  /* 0x0000000802007e2a */ /* 0x002fdc000bf04000 */
[----:B------:R-:W0:Y:S08]  /*bfa0*/  @P0 LDC R4, c[0x0][0x5a8] ;  /* 0x00016a00ff040b82 */ /* 0x000e300000000800 */
[----:B------:R-:W0:Y:S02]  /*bfb0*/  @P0 LDC R5, c[0x0][0x5ac] ;  /* 0x00016b00ff050b82 */ /* 0x000e240000000800 */
[----:B0-----:R-:W-:Y:S01]  /*bfc0*/  DMUL R4, R4, UR6 ;  /* 0x0000000604047c28 */ /* 0x001fe20008000000 */
        /* <DEDUP_REMOVED lines=12> */
.L_x_5502:
[----:B------:R-:W0:Y:S02]  /*c090*/  F2I.S64.F64.TRUNC R4, R4 ;  /* 0x0000000400047311 */ /* 0x000e24000030d900 */
[----:B0-----:R-:W-:-:S05]  /*c0a0*/  MOV R3, R4 ;  /* 0x0000000400037202 */ /* 0x001fca0000000f00 */
[----:B------:R-:W-:Y:S01]  /*c0b0*/  STG.E.U8 desc[UR36][R16.64], R3 ;  /* 0x0000000310007986 */ /* 0x000fe2000c101124 */
[----:B------:R-:W-:Y:S05]  /*c0c0*/  EXIT ;  /* 0x000000000000794d */ /* 0x000fea0003800000 */
.L_x_5501:
        /* <DEDUP_REMOVED lines=9> */
.L_x_5505:
[----:B------:R-:W0:Y:S02]  /*c160*/  F2I.F64.TRUNC R5, R4 ;  /* 0x0000000400057311 */ /* 0x000e24000030d100 */
[----:B0-----:R-:W-:Y:S01]  /*c170*/  STG.E desc[UR36][R16.64], R5 ;  /* 0x0000000510007986 */ /* 0x001fe2000c101924 */
[----:B------:R-:W-:Y:S05]  /*c180*/  EXIT ;  /* 0x000000000000794d */ /* 0x000fea0003800000 */
.L_x_5504:
[----:B------:R-:W0:Y:S02]  /*c190*/  F2I.F64.TRUNC R5, R4 ;  /* 0x0000000400057311 */ /* 0x000e24000030d100 */
[----:B0-----:R-:W-:Y:S01]  /*c1a0*/  STG.E.U16 desc[UR36][R16.64], R5 ;  /* 0x0000000510007986 */ /* 0x001fe2000c101524 */
[----:B------:R-:W-:Y:S05]  /*c1b0*/  EXIT ;  /* 0x000000000000794d */ /* 0x000fea0003800000 */
.L_x_5500:
        /* <DEDUP_REMOVED lines=13> */
.L_x_5507:
        /* <DEDUP_REMOVED lines=8> */
.L_x_5506:
        /* <DEDUP_REMOVED lines=14> */
.L_x_5509:
        /* <DEDUP_REMOVED lines=9> */
.L_x_5508:
[----:B------:R-:W-:Y:S01]  /*c480*/  STG.E.64 desc[UR36][R16.64], R4 ;  /* 0x0000000410007986 */ /* 0x000fe2000c101b24 */
[----:B------:R-:W-:Y:S05]  /*c490*/  EXIT ;  /* 0x000000000000794d */ /* 0x000fea0003800000 */
.L_x_5499:
        /* <DEDUP_REMOVED lines=13> */
.L_x_5513:
        /* <DEDUP_REMOVED lines=21> */
.L_x_5516:
[----:B------:R-:W-:-:S04]  /*c6c0*/  SHF.R.U32.HI R3, RZ, 0x18, R3 ;  /* 0x00000018ff037819 */ /* 0x000fc80000011603 */
[----:B------:R-:W-:-:S04]  /*c6d0*/  LOP3.LUT R0, R0, 0x80, R3, 0xf8, !PT ;  /* 0x0000008000007812 */ /* 0x000fc800078ef803 */
[----:B------:R-:W-:-:S07]  /*c6e0*/  PRMT R8, R0, 0x7610, R8 ;  /* 0x0000761000087816 */ /* 0x000fce0000000008 */
.L_x_5515:
[----:B------:R-:W-:Y:S05]  /*c6f0*/  BSYNC.RECONVERGENT B0 ;  /* 0x0000000000007941 */ /* 0x000fea0003800200 */
.L_x_5514:
[----:B------:R-:W-:Y:S01]  /*c700*/  STG.E.U8 desc[UR36][R16.64], R8 ;  /* 0x0000000810007986 */ /* 0x000fe2000c101124 */
[----:B------:R-:W-:Y:S05]  /*c710*/  EXIT ;  /* 0x000000000000794d */ /* 0x000fea0003800000 */
.L_x_5512:
        /* <DEDUP_REMOVED lines=21> */
.L_x_5519:
[----:B------:R-:W-:-:S04]  /*c870*/  SHF.R.U32.HI R3, RZ, 0x18, R3 ;  /* 0x00000018ff037819 */ /* 0x000fc80000011603 */
[----:B------:R-:W-:-:S04]  /*c880*/  LOP3.LUT R0, R0, 0x80, R3, 0xf8, !PT ;  /* 0x0000008000007812 */ /* 0x000fc800078ef803 */
[----:B------:R-:W-:-:S07]  /*c890*/  PRMT R8, R0, 0x7610, R8 ;  /* 0x0000761000087816 */ /* 0x000fce0000000008 */
.L_x_5518:
[----:B------:R-:W-:Y:S05]  /*c8a0*/  BSYNC.RECONVERGENT B0 ;  /* 0x0000000000007941 */ /* 0x000fea0003800200 */
.L_x_5517:
[----:B------:R-:W-:Y:S01]  /*c8b0*/  STG.E.U8 desc[UR36][R16.64], R8 ;  /* 0x0000000810007986 */ /* 0x000fe2000c101124 */
[----:B------:R-:W-:Y:S05]  /*c8c0*/  EXIT ;  /* 0x000000000000794d */ /* 0x000fea0003800000 */
.L_x_5511:
        /* <DEDUP_REMOVED lines=26> */
.L_x_5521:
[----:B------:R-:W0:Y:S02]  /*ca70*/  F2I.U64.F64.TRUNC R4, R4 ;  /* 0x0000000400047311 */ /* 0x000e24000030d800 */
[----:B0-----:R-:W-:Y:S01]  /*ca80*/  STG.E.64 desc[UR36][R16.64], R4 ;  /* 0x0000000410007986 */ /* 0x001fe2000c101b24 */
[----:B------:R-:W-:Y:S05]  /*ca90*/  EXIT ;  /* 0x000000000000794d */ /* 0x000fea0003800000 */
.L_x_5520:
[----:B------:R-:W0:Y:S02]  /*caa0*/  F2I.U32.F64.TRUNC R5, R4 ;  /* 0x0000000400057311 */ /* 0x000e24000030d000 */
[----:B0-----:R-:W-:Y:S01]  /*cab0*/  STG.E desc[UR36][R16.64], R5 ;  /* 0x0000000510007986 */ /* 0x001fe2000c101924 */
[----:B------:R-:W-:Y:S05]  /*cac0*/  EXIT ;  /* 0x000000000000794d */ /* 0x000fea0003800000 */
.L_x_5510:
        /* <DEDUP_REMOVED lines=10> */
.L_x_5523:
[----:B------:R-:W-:-:S05]  /*cb70*/  CS2R R6, SRZ ;  /* 0x0000000000067805 */ /* 0x000fca000001ff00 */
[----:B------:R-:W-:Y:S01]  /*cb80*/  STG.E.128 desc[UR36][R16.64], R4 ;  /* 0x0000000410007986 */ /* 0x000fe2000c101d24 */
[----:B------:R-:W-:Y:S05]  /*cb90*/  EXIT ;  /* 0x000000000000794d */ /* 0x000fea0003800000 */
.L_x_5522:
[----:B------:R-:W-:-:S09]  /*cba0*/  UISETP.NE.AND UP0, UPT, UR4, 0xf, UPT ;  /* 0x0000000f0400788c */ /* 0x000fd2000bf05270 */
[----:B------:R-:W-:Y:S05]  /*cbb0*/  BRA.U !UP0, `(.L_x_5524) ;  /* 0x0000000508087547 */ /* 0x000fea000b800000 */
[----:B------:R-:W-:-:S09]  /*cbc0*/  UISETP.NE.AND UP0, UPT, UR4, 0x17, UPT ;  /* 0x000000170400788c */ /* 0x000fd2000bf05270 */
[----:B------:R-:W-:Y:S05]  /*cbd0*/  BRA.U !UP0, `(.L_x_5525) ;  /* 0x0000000108a07547 */ /* 0x000fea000b800000 */
[----:B------:R-:W-:-:S09]  /*cbe0*/  UISETP.NE.AND UP0, UPT, UR4, 0x18, UPT ;  /* 0x000000180400788c */ /* 0x000fd2000bf05270 */
[----:B------:R-:W-:Y:S05]  /*cbf0*/  BRA.U !UP0, `(.L_x_5526) ;  /* 0x0000000108447547 */ /* 0x000fea000b800000 */
.L_x_5503:
        /* <DEDUP_REMOVED lines=16> */
.L_x_5527:
[----:B------:R-:W-:Y:S05]  /*cd00*/  EXIT ;  /* 0x000000000000794d */ /* 0x000fea0003800000 */
.L_x_5526:
        /* <DEDUP_REMOVED lines=17> */
.L_x_5529:
[----:B------:R-:W-:Y:S05]  /*ce20*/  BSYNC.RECONVERGENT B0 ;  /* 0x0000000000007941 */ /* 0x000fea0003800200 */
.L_x_5528:
[----:B------:R-:W-:-:S05]  /*ce30*/  LOP3.LUT R3, R0, 0x80, R3, 0xf8, !PT ;  /* 0x0000008000037812 */ /* 0x000fca00078ef803 */
[----:B------:R-:W-:Y:S01]  /*ce40*/  STG.E.U8 desc[UR36][R16.64], R3 ;  /* 0x0000000310007986 */ /* 0x000fe2000c101124 */
[----:B------:R-:W-:Y:S05]  /*ce50*/  EXIT ;  /* 0x000000000000794d */ /* 0x000fea0003800000 */
.L_x_5525:
        /* <DEDUP_REMOVED lines=16> */
.L_x_5531:
[----:B------:R-:W-:Y:S02]  /*cf60*/  ISETP.GT.U32.AND P0, PT, R2, 0x7f800000, PT ;  /* 0x7f8000000200780c */ /* 0x000fe40003f04070 */
[----:B------:R-:W-:-:S04]  /*cf70*/  MOV R0, 0x7f ;  /* 0x0000007f00007802 */ /* 0x000fc80000000f00 */
[----:B------:R-:W-:-:S07]  /*cf80*/  SEL R0, R0, 0x7c, P0 ;  /* 0x0000007c00007807 */ /* 0x000fce0000000000 */
.L_x_5532:
[----:B------:R-:W-:Y:S05]  /*cf90*/  BSYNC.RECONVERGENT B0 ;  /* 0x0000000000007941 */ /* 0x000fea0003800200 */
.L_x_5530:
[----:B------:R-:W-:-:S04]  /*cfa0*/  SHF.R.U32.HI R3, RZ, 0x18, R3 ;  /* 0x00000018ff037819 */ /* 0x000fc80000011603 */
[----:B------:R-:W-:-:S05]  /*cfb0*/  LOP3.LUT R3, R0, 0x80, R3, 0xf8, !PT ;  /* 0x0000008000037812 */ /* 0x000fca00078ef803 */
[----:B------:R-:W-:Y:S01]  /*cfc0*/  STG.E.U8 desc[UR36][R16.64], R3 ;  /* 0x0000000310007986 */ /* 0x000fe2000c101124 */
[----:B------:R-:W-:Y:S05]  /*cfd0*/  EXIT ;  /* 0x000000000000794d */ /* 0x000fea0003800000 */
.L_x_5524:
        /* <DEDUP_REMOVED lines=8> */
.L_x_5533:
        /* <DEDUP_REMOVED lines=10> */
.L_x_5950:


//--------------------- .text._ZN2at6native27unrolled_elementwise_kernelIZZZNS0_68_GLOBAL__N__08176361_30_ActivationHardsigmoidKernel_cu_1520ed90_310218hardsigmoid_kernelERNS_18TensorIteratorBaseEENKUlvE_clEvENKUlvE_clEvEUldE_St5arrayIPcLm2EELi4E23TrivialOffsetCalculatorILi1EjESC_NS0_6memory12LoadWithCastILi1EEENSD_13StoreWithCastILi1EEEEEviT_T0_T2_T3_T4_T5_ --------------------------
	.section	.text._ZN2at6native27unrolled_elementwise_kernelIZZZNS0_68_GLOBAL__N__08176361_30_ActivationHardsigmoidKernel_cu_1520ed90_310218hardsigmoid_kernelERNS_18TensorIteratorBaseEENKUlvE_clEvENKUlvE_clEvEUldE_St5arrayIPcLm2EELi4E23TrivialOffsetCalculatorILi1EjESC_NS0_6memory12LoadWithCastILi1EEENSD_13StoreWithCastILi1EEEEEviT_T0_T2_T3_T4_T5_,"ax",@progbits
	.align	128
        .global         _ZN2at6native27unrolled_elementwise_kernelIZZZNS0_68_GLOBAL__N__08176361_30_ActivationHardsigmoidKernel_cu_1520ed90_310218hardsigmoid_kernelERNS_18TensorIteratorBaseEENKUlvE_clEvENKUlvE_clEvEUldE_St5arrayIPcLm2EELi4E23TrivialOffsetCalculatorILi1EjESC_NS0_6memory12LoadWithCastILi1EEENSD_13StoreWithCastILi1EEEEEviT_T0_T2_T3_T4_T5_
        .type           _ZN2at6native27unrolled_elementwise_kernelIZZZNS0_68_GLOBAL__N__08176361_30_ActivationHardsigmoidKernel_cu_1520ed90_310218hardsigmoid_kernelERNS_18TensorIteratorBaseEENKUlvE_clEvENKUlvE_clEvEUldE_St5arrayIPcLm2EELi4E23TrivialOffsetCalculatorILi1EjESC_NS0_6memory12LoadWithCastILi1EEENSD_13StoreWithCastILi1EEEEEviT_T0_T2_T3_T4_T5_,@function
        .size           _ZN2at6native27unrolled_elementwise_kernelIZZZNS0_68_GLOBAL__N__08176361_30_ActivationHardsigmoidKernel_cu_1520ed90_310218hardsigmoid_kernelERNS_18TensorIteratorBaseEENKUlvE_clEvENKUlvE_clEvEUldE_St5arrayIPcLm2EELi4E23TrivialOffsetCalculatorILi1EjESC_NS0_6memory12LoadWithCastILi1EEENSD_13StoreWithCastILi1EEEEEviT_T0_T2_T3_T4_T5_,(.L_x_5951 - _ZN2at6native27unrolled_elementwise_kernelIZZZNS0_68_GLOBAL__N__08176361_30_ActivationHardsigmoidKernel_cu_1520ed90_310218hardsigmoid_kernelERNS_18TensorIteratorBaseEENKUlvE_clEvENKUlvE_clEvEUldE_St5arrayIPcLm2EELi4E23TrivialOffsetCalculatorILi1EjESC_NS0_6memory12LoadWithCastILi1EEENSD_13StoreWithCastILi1EEEEEviT_T0_T2_T3_T4_T5_)
        .other          _ZN2at6native27unrolled_elementwise_kernelIZZZNS0_68_GLOBAL__N__08176361_30_ActivationHardsigmoidKernel_cu_1520ed90_310218hardsigmoid_kernelERNS_18TensorIteratorBaseEENKUlvE_clEvENKUlvE_clEvEUldE_St5arrayIPcLm2EELi4E23TrivialOffsetCalculatorILi1EjESC_NS0_6memory12LoadWithCastILi1EEENSD_13StoreWithCastILi1EEEEEviT_T0_T2_T3_T4_T5_,@"STO_CUDA_ENTRY STV_DEFAULT"
_ZN2at6native27unrolled_elementwise_kernelIZZZNS0_68_GLOBAL__N__08176361_30_ActivationHardsigmoidKernel_cu_1520ed90_310218hardsigmoid_kernelERNS_18TensorIteratorBaseEENKUlvE_clEvENKUlvE_clEvEUldE_St5arrayIPcLm2EELi4E23TrivialOffsetCalculatorILi1EjESC_NS0_6memory12LoadWithCastILi1EEENSD_13StoreWithCastILi1EEEEEviT_T0_T2_T3_T4_T5_:
.text._ZN2at6native27unrolled_elementwise_kernelIZZZNS0_68_GLOBAL__N__08176361_30_ActivationHardsigmoidKernel_cu_1520ed90_310218hardsigmoid_kernelERNS_18TensorIteratorBaseEENKUlvE_clEvENKUlvE_clEvEUldE_St5arrayIPcLm2EELi4E23TrivialOffsetCalculatorILi1EjESC_NS0_6memory12LoadWithCastILi1EEENSD_13StoreWithCastILi1EEEEEviT_T0_T2_T3_T4_T5_:
        /* <DEDUP_REMOVED lines=8> */
[----:B------:R-:W-:-:S02]  /*0080*/  IMAD.MOV.U32 R27, RZ, RZ, 0x40080000 ;  /* 0x40080000ff1b7424 */ /* 0x000fc400078e00ff */
[----:B-1----:R-:W-:Y:S02]  /*0090*/  IMAD R19, R18, -0x200, R19 ;  /* 0xfffffe0012137824 */ /* 0x002fe400078e0213 */
        /* <DEDUP_REMOVED lines=24> */
.L_x_5540:
[----:B------:R-:W2:Y:S02]  /*0220*/  LDG.E.U8 R2, desc[UR36][R2.64] ;  /* 0x0000002402027981 */ /* 0x000ea4000c1e1100 */
[----:B--2---:R0:W1:Y:S01]  /*0230*/  I2F.F64.U16 R26, R2 ;  /* 0x00000002001a7312 */ /* 0x0040620000101800 */
[----:B------:R-:W-:Y:S05]  /*0240*/  BRA `(.L_x_5542) ;  /* 0x0000000c00607947 */ /* 0x000fea0003800000 */
.L_x_5539:
        /* <DEDUP_REMOVED lines=9> */
.L_x_5544:
[----:B------:R-:W2:Y:S02]  /*02e0*/  LDG.E R2, desc[UR36][R2.64] ;  /* 0x0000002402027981 */ /* 0x000ea4000c1e1900 */
[----:B--2---:R1:W2:Y:S01]  /*02f0*/  I2F.F64 R26, R2 ;  /* 0x00000002001a7312 */ /* 0x0042a20000201c00 */
[----:B------:R-:W-:Y:S05]  /*0300*/  BRA `(.L_x_5542) ;  /* 0x0000000c00307947 */ /* 0x000fea0003800000 */
.L_x_5543:
[----:B------:R-:W2:Y:S02]  /*0310*/  LDG.E.U16 R2, desc[UR36][R2.64] ;  /* 0x0000002402027981 */ /* 0x000ea4000c1e1500 */
[----:B--2---:R3:W4:Y:S01]  /*0320*/  I2F.F64.S16 R26, R2 ;  /* 0x00000002001a7312 */ /* 0x0047220000101c00 */
[----:B------:R-:W-:Y:S05]  /*0330*/  BRA `(.L_x_5542) ;  /* 0x0000000c00247947 */ /* 0x000fea0003800000 */
.L_x_5538:
        /* <DEDUP_REMOVED lines=10> */
.L_x_5546:
[----:B------:R-:W2:Y:S02]  /*03e0*/  LDG.E.U16 R0, desc[UR36][R2.64] ;  /* 0x0000002402007981 */ /* 0x000ea4000c1e1500 */
[----:B--2---:R-:W-:-:S05]  /*03f0*/  HADD2.F32 R0, -RZ, R0.H0_H0 ;  /* 0x20000000ff007230 */ /* 0x004fca0000004100 */
[----:B------:R-:W-:-:S04]  /*0400*/  FMUL.FTZ R0, R0, 1 ;  /* 0x3f80000000007820 */ /* 0x000fc80000410000 */
[----:B------:R0:W1:Y:S01]  /*0410*/  F2F.F64.F32 R26, R0 ;  /* 0x00000000001a7310 */ /* 0x0000620000201800 */
[----:B------:R-:W-:Y:S05]  /*0420*/  BRA `(.L_x_5542) ;  /* 0x0000000800e87947 */ /* 0x000fea0003800000 */
.L_x_5545:
        /* <DEDUP_REMOVED lines=10> */
.L_x_5548:
[----:B------:R-:W2:Y:S02]  /*04d0*/  LDG.E.U16 R2, desc[UR36][R2.64] ;  /* 0x0000002402027981 */ /* 0x000ea4000c1e1500 */
[----:B--2---:R-:W-:-:S05]  /*04e0*/  HADD2.F32 R0, -RZ, R2.H0_H0 ;  /* 0x20000002ff007230 */ /* 0x004fca0000004100 */
[----:B------:R-:W-:-:S04]  /*04f0*/  FMUL.FTZ R0, R0, 1 ;  /* 0x3f80000000007820 */ /* 0x000fc80000410000 */
[----:B------:R0:W1:Y:S01]  /*0500*/  F2F.F64.F32 R26, R0 ;  /* 0x00000000001a7310 */ /* 0x0000620000201800 */
[----:B------:R-:W-:Y:S05]  /*0510*/  BRA `(.L_x_5542) ;  /* 0x0000000800ac7947 */ /* 0x000fea0003800000 */
.L_x_5547:
[----:B------:R0:W5:Y:S01]  /*0520*/  LDG.E.64 R26, desc[UR36][R2.64] ;  /* 0x00000024021a7981 */ /* 0x000162000c1e1b00 */
[----:B------:R-:W-:Y:S05]  /*0530*/  BRA `(.L_x_5542) ;  /* 0x0000000800a47947 */ /* 0x000fea0003800000 */
.L_x_5537:
        /* <DEDUP_REMOVED lines=13> */
.L_x_5551:
[----:B------:R0:W5:Y:S01]  /*0610*/  LDG.E.64 R26, desc[UR36][R2.64] ;  /* 0x00000024021a7981 */ /* 0x000162000c1e1b00 */
[----:B------:R-:W-:Y:S05]  /*0620*/  BRA `(.L_x_5542) ;  /* 0x0000000800687947 */ /* 0x000fea0003800000 */
.L_x_5550:
        /* <DEDUP_REMOVED lines=27> */
.L_x_5553:
        /* <DEDUP_REMOVED lines=14> */
.L_x_5552:
[----:B------:R-:W2:Y:S02]  /*08c0*/  LDG.E.U16 R0, desc[UR36][R2.64] ;  /* 0x0000002402007981 */ /* 0x000ea4000c1e1500 */
[----:B--2---:R-:W-:-:S04]  /*08d0*/  IMAD.U32 R0, R0, 0x10000, RZ ;  /* 0x0001000000007824 */ /* 0x004fc800078e00ff */
[----:B------:R-:W-:-:S04]  /*08e0*/  FMUL.FTZ R0, R0, 1 ;  /* 0x3f80000000007820 */ /* 0x000fc80000410000 */
[----:B------:R0:W1:Y:S01]  /*08f0*/  F2F.F64.F32 R26, R0 ;  /* 0x00000000001a7310 */ /* 0x0000620000201800 */
[----:B------:R-:W-:Y:S05]  /*0900*/  BRA `(.L_x_5542) ;  /* 0x0000000400b07947 */ /* 0x000fea0003800000 */
.L_x_5549:
        /* <DEDUP_REMOVED lines=11> */
.L_x_5556:
        /* <DEDUP_REMOVED lines=21> */
.L_x_5558:
[----:B------:R-:W-:Y:S05]  /*0b10*/  BSYNC.RECONVERGENT B0 ;  /* 0x0000000000007941 */ /* 0x000fea0003800200 */
.L_x_5557:
[----:B------:R-:W-:Y:S01]  /*0b20*/  IMAD.SHL.U32 R0, R0, 0x100000, RZ ;  /* 0x0010000000007824 */ /* 0x000fe200078e00ff */
[----:B------:R-:W-:-:S04]  /*0b30*/  LEA R2, R2, 0x3b800000, 0x17 ;  /* 0x3b80000002027811 */ /* 0x000fc800078eb8ff */
[----:B------:R-:W-:-:S05]  /*0b40*/  LOP3.LUT R0, R2, R0, R7, 0xfe, !PT ;  /* 0x0000000002007212 */ /* 0x000fca00078efe07 */
[----:B------:R-:W-:-:S04]  /*0b50*/  FMUL.FTZ R0, R0, 1 ;  /* 0x3f80000000007820 */ /* 0x000fc80000410000 */
[----:B------:R0:W1:Y:S01]  /*0b60*/  F2F.F64.F32 R26, R0 ;  /* 0x00000000001a7310 */ /* 0x0000620000201800 */
[----:B------:R-:W-:Y:S05]  /*0b70*/  BRA `(.L_x_5542) ;  /* 0x0000000400147947 */ /* 0x000fea0003800000 */
.L_x_5555:
        /* <DEDUP_REMOVED lines=21> */
.L_x_5560:
[----:B------:R-:W-:Y:S05]  /*0cd0*/  BSYNC.RECONVERGENT B0 ;  /* 0x0000000000007941 */ /* 0x000fea0003800200 */
.L_x_5559:
[----:B------:R-:W-:Y:S01]  /*0ce0*/  IMAD.SHL.U32 R0, R0, 0x200000, RZ ;  /* 0x0020000000007824 */ /* 0x000fe200078e00ff */
[----:B------:R-:W-:-:S04]  /*0cf0*/  LEA R2, R2, 0x37800000, 0x17 ;  /* 0x3780000002027811 */ /* 0x000fc800078eb8ff */
[----:B------:R-:W-:-:S05]  /*0d00*/  LOP3.LUT R0, R2, R0, R7, 0xfe, !PT ;  /* 0x0000000002007212 */ /* 0x000fca00078efe07 */
[----:B------:R-:W-:-:S04]  /*0d10*/  FMUL.FTZ R0, R0, 1 ;  /* 0x3f80000000007820 */ /* 0x000fc80000410000 */
[----:B------:R0:W1:Y:S01]  /*0d20*/  F2F.F64.F32 R26, R0 ;  /* 0x00000000001a7310 */ /* 0x0000620000201800 */
[----:B------:R-:W-:Y:S05]  /*0d30*/  BRA `(.L_x_5542) ;  /* 0x0000000000a47947 */ /* 0x000fea0003800000 */
.L_x_5554:
[----:B------:R-:W-:-:S09]  /*0d40*/  UISETP.NE.AND UP0, UPT, UR4, 0x1c, UPT ;  /* 0x0000001c0400788c */ /* 0x000fd2000bf05270 */
[----:B------:R-:W-:Y:S05]  /*0d50*/  BRA.U !UP0, `(.L_x_5561) ;  /* 0x0000000108947547 */ /* 0x000fea000b800000 */
[----:B------:R-:W-:-:S09]  /*0d60*/  UISETP.NE.AND UP0, UPT, UR4, 0x1d, UPT ;  /* 0x0000001d0400788c */ /* 0x000fd2000bf05270 */
[----:B------:R-:W-:Y:S05]  /*0d70*/  BRA.U !UP0, `(.L_x_5562) ;  /* 0x0000000108807547 */ /* 0x000fea000b800000 */
[----:B------:R-:W-:-:S09]  /*0d80*/  UISETP.NE.AND UP0, UPT, UR4, 0x2c, UPT ;  /* 0x0000002c0400788c */ /* 0x000fd2000bf05270 */
[----:B------:R-:W-:Y:S05]  /*0d90*/  BRA.U !UP0, `(.L_x_5563) ;  /* 0x0000000108487547 */ /* 0x000fea000b800000 */
.L_x_5541:
        /* <DEDUP_REMOVED lines=16> */
.L_x_5564:
[----:B------:R-:W-:Y:S01]  /*0ea0*/  CS2R R26, SRZ ;  /* 0x00000000001a7805 */ /* 0x000fe2000001ff00 */
[----:B------:R-:W-:Y:S06]  /*0eb0*/  BRA `(.L_x_5542) ;  /* 0x0000000000447947 */ /* 0x000fec0003800000 */
.L_x_5563:
        /* <DEDUP_REMOVED lines=12> */
.L_x_5562:
[----:B------:R-:W2:Y:S02]  /*0f80*/  LDG.E.64 R26, desc[UR36][R2.64] ;  /* 0x00000024021a7981 */ /* 0x000ea4000c1e1b00 */
[----:B--2---:R-:W0:Y:S01]  /*0f90*/  I2F.F64.U64 R26, R26 ;  /* 0x0000001a001a7312 */ /* 0x004e220000301800 */
[----:B------:R-:W-:Y:S05]  /*0fa0*/  BRA `(.L_x_5542) ;  /* 0x0000000000087947 */ /* 0x000fea0003800000 */
.L_x_5561:
[----:B------:R-:W2:Y:S02]  /*0fb0*/  LDG.E R2, desc[UR36][R2.64] ;  /* 0x0000002402027981 */ /* 0x000ea4000c1e1900 */
[----:B--2---:R0:W1:Y:S02]  /*0fc0*/  I2F.F64.U32 R26, R2 ;  /* 0x00000002001a7312 */ /* 0x0040640000201800 */
.L_x_5542:
[----:B------:R-:W-:Y:S05]  /*0fd0*/  BSYNC.RECONVERGENT B6 ;  /* 0x0000000000067941 */ /* 0x000fea0003800200 */
.L_x_5536:
[----:B012-45:R-:W-:Y:S01]  /*0fe0*/  DADD R26, R26, 3 ;  /* 0x400800001a1a7429 */ /* 0x037fe20000000000 */
[----:B---3--:R-:W-:-:S10]  /*0ff0*/  VIADD R2, R23, 0x80 ;  /* 0x0000008017027836 */ /* 0x008fd40000000000 */
.L_x_5535:
[----:B------:R-:W-:Y:S05]  /*1000*/  BSYNC.RECONVERGENT B7 ;  /* 0x0000000000077941 */ /* 0x000fea0003800200 */
.L_x_5534:
[----:B------:R-:W-:Y:S01]  /*1010*/  ISETP.GE.AND P0, PT, R2, R19, PT ;  /* 0x000000130200720c */ /* 0x000fe20003f06270 */
[----:B------:R-:W-:Y:S01]  /*1020*/  BSSY.RECONVERGENT B7, `(.L_x_5565) ;  /* 0x00000f8000077945 */ /* 0x000fe20003800200 */
[----:B------:R-:W-:Y:S02]  /*1030*/  IMAD.MOV.U32 R24, RZ, RZ, 0x0 ;  /* 0x00000000ff187424 */ /* 0x000fe400078e00ff */
[----:B------:R-:W-:-:S09]  /*1040*/  IMAD.MOV.U32 R25, RZ, RZ, 0x40080000 ;  /* 0x40080000ff197424 */ /* 0x000fd200078e00ff */
[----:B------:R-:W-:Y:S05]  /*1050*/  @P0 BRA `(.L_x_5566) ;  /* 0x0000000c00d00947 */ /* 0x000fea0003800000 */
        /* <DEDUP_REMOVED lines=21> */
.L_x_5571:
[----:B------:R-:W2:Y:S02]  /*11b0*/  LDG.E.U8 R4, desc[UR36][R4.64] ;  /* 0x0000002404047981 */ /* 0x000ea4000c1e1100 */
[----:B--2---:R0:W1:Y:S01]  /*11c0*/  I2F.F64.U16 R24, R4 ;  /* 0x0000000400187312 */ /* 0x0040620000101800 */
[----:B------:R-:W-:Y:S05]  /*11d0*/  BRA `(.L_x_5573) ;  /* 0x0000000c00647947 */ /* 0x000fea0003800000 */
.L_x_5570:
        /* <DEDUP_REMOVED lines=9> */
.L_x_5575:
[----:B------:R-:W2:Y:S02]  /*1270*/  LDG.E R4, desc[UR36][R4.64] ;  /* 0x0000002404047981 */ /* 0x000ea4000c1e1900 */
[----:B--2---:R0:W1:Y:S01]  /*1280*/  I2F.F64 R24, R4 ;  /* 0x0000000400187312 */ /* 0x0040620000201c00 */
[----:B------:R-:W-:Y:S05]  /*1290*/  BRA `(.L_x_5573) ;  /* 0x0000000c00347947 */ /* 0x000fea0003800000 */
.L_x_5574:
[----:B------:R-:W2:Y:S02]  /*12a0*/  LDG.E.U16 R4, desc[UR36][R4.64] ;  /* 0x0000002404047981 */ /* 0x000ea4000c1e1500 */
[----:B--2---:R0:W1:Y:S01]  /*12b0*/  I2F.F64.S16 R24, R4 ;  /* 0x0000000400187312 */ /* 0x0040620000101c00 */
[----:B------:R-:W-:Y:S05]  /*12c0*/  BRA `(.L_x_5573) ;  /* 0x0000000c00287947 */ /* 0x000fea0003800000 */
.L_x_5569:
        /* <DEDUP_REMOVED lines=8> */
[----:B------:R-:W2:Y:S01]  /*1350*/  F2F.F64.F32 R24, R24 ;  /* 0x0000001800187310 */ /* 0x000ea20000201800 */
[----:B------:R-:W-:Y:S05]  /*1360*/  BRA `(.L_x_5573) ;  /* 0x0000000c00007947 */ /* 0x000fea0003800000 */
.L_x_5577:
[----:B------:R-:W2:Y:S02]  /*1370*/  LDG.E.U16 R0, desc[UR36][R4.64] ;  /* 0x0000002404007981 */ /* 0x000ea4000c1e1500 */
[----:B--2---:R-:W-:-:S05]  /*1380*/  HADD2.F32 R0, -RZ, R0.H0_H0 ;  /* 0x20000000ff007230 */ /* 0x004fca0000004100 */
[----:B------:R-:W-:-:S04]  /*1390*/  FMUL.FTZ R0, R0, 1 ;  /* 0x3f80000000007820 */ /* 0x000fc80000410000 */
[----:B------:R0:W1:Y:S01]  /*13a0*/  F2F.F64.F32 R24, R0 ;  /* 0x0000000000187310 */ /* 0x0000620000201800 */
[----:B------:R-:W-:Y:S05]  /*13b0*/  BRA `(.L_x_5573) ;  /* 0x0000000800ec7947 */ /* 0x000fea0003800000 */
.L_x_5576:
        /* <DEDUP_REMOVED lines=10> */
.L_x_5579:
[----:B------:R-:W2:Y:S02]  /*1460*/  LDG.E.U16 R4, desc[UR36][R4.64] ;  /* 0x0000002404047981 */ /* 0x000ea4000c1e1500 */
[----:B--2---:R-:W-:-:S05]  /*1470*/  HADD2.F32 R0, -RZ, R4.H0_H0 ;  /* 0x20000004ff007230 */ /* 0x004fca0000004100 */
[----:B------:R-:W-:-:S04]  /*1480*/  FMUL.FTZ R0, R0, 1 ;  /* 0x3f80000000007820 */ /* 0x000fc80000410000 */
[----:B------:R3:W4:Y:S01]  /*1490*/  F2F.F64.F32 R24, R0 ;  /* 0x0000000000187310 */ /* 0x0007220000201800 */
[----:B------:R-:W-:Y:S05]  /*14a0*/  BRA `(.L_x_5573) ;  /* 0x0000000800b07947 */ /* 0x000fea0003800000 */
.L_x_5578:
[----:B------:R0:W5:Y:S01]  /*14b0*/  LDG.E.64 R24, desc[UR36][R4.64] ;  /* 0x0000002404187981 */ /* 0x000162000c1e1b00 */
[----:B------:R-:W-:Y:S05]  /*14c0*/  BRA `(.L_x_5573) ;  /* 0x0000000800a87947 */ /* 0x000fea0003800000 */
.L_x_5568:
        /* <DEDUP_REMOVED lines=13> */
.L_x_5582:
[----:B------:R0:W5:Y:S01]  /*15a0*/  LDG.E.64 R24, desc[UR36][R4.64] ;  /* 0x0000002404187981 */ /* 0x000162000c1e1b00 */
[----:B------:R-:W-:Y:S05]  /*15b0*/  BRA `(.L_x_5573) ;  /* 0x00000008006c7947 */ /* 0x000fea0003800000 */
.L_x_5581:
        /* <DEDUP_REMOVED lines=27> */
.L_x_5584:
        /* <DEDUP_REMOVED lines=15> */
.L_x_5583:
[----:B------:R-:W2:Y:S02]  /*1860*/  LDG.E.U16 R0, desc[UR36][R4.64] ;  /* 0x0000002404007981 */ /* 0x000ea4000c1e1500 */
[----:B--2---:R-:W-:-:S04]  /*1870*/  IMAD.U32 R0, R0, 0x10000, RZ ;  /* 0x0001000000007824 */ /* 0x004fc800078e00ff */
[----:B------:R-:W-:-:S04]  /*1880*/  FMUL.FTZ R0, R0, 1 ;  /* 0x3f80000000007820 */ /* 0x000fc80000410000 */
[----:B------:R0:W1:Y:S01]  /*1890*/  F2F.F64.F32 R24, R0 ;  /* 0x0000000000187310 */ /* 0x0000620000201800 */
[----:B------:R-:W-:Y:S05]  /*18a0*/  BRA `(.L_x_5573) ;  /* 0x0000000400b07947 */ /* 0x000fea0003800000 */
.L_x_5580:
        /* <DEDUP_REMOVED lines=11> */
.L_x_5587:
        /* <DEDUP_REMOVED lines=21> */
.L_x_5589:
[----:B------:R-:W-:Y:S05]  /*1ab0*/  BSYNC.RECONVERGENT B0 ;  /* 0x0000000000007941 */ /* 0x000fea0003800200 */
.L_x_5588:
[----:B------:R-:W-:Y:S01]  /*1ac0*/  IMAD.SHL.U32 R0, R0, 0x100000, RZ ;  /* 0x0010000000007824 */ /* 0x000fe200078e00ff */
[----:B------:R-:W-:-:S04]  /*1ad0*/  LEA R3, R3, 0x3b800000, 0x17 ;  /* 0x3b80000003037811 */ /* 0x000fc800078eb8ff */
[----:B------:R-:W-:-:S05]  /*1ae0*/  LOP3.LUT R0, R3, R0, R7, 0xfe, !PT ;  /* 0x0000000003007212 */ /* 0x000fca00078efe07 */
[----:B------:R-:W-:-:S04]  /*1af0*/  FMUL.FTZ R0, R0, 1 ;  /* 0x3f80000000007820 */ /* 0x000fc80000410000 */
[----:B------:R0:W1:Y:S01]  /*1b00*/  F2F.F64.F32 R24, R0 ;  /* 0x0000000000187310 */ /* 0x0000620000201800 */
[----:B------:R-:W-:Y:S05]  /*1b10*/  BRA `(.L_x_5573) ;  /* 0x0000000400147947 */ /* 0x000fea0003800000 */
.L_x_5586:
        /* <DEDUP_REMOVED lines=21> */
.L_x_5591:
[----:B------:R-:W-:Y:S05]  /*1c70*/  BSYNC.RECONVERGENT B0 ;  /* 0x0000000000007941 */ /* 0x000fea0003800200 */
.L_x_5590:
[----:B------:R-:W-:Y:S01]  /*1c80*/  IMAD.SHL.U32 R0, R0, 0x200000, RZ ;  /* 0x0020000000007824 */ /* 0x000fe200078e00ff */
[----:B------:R-:W-:-:S04]  /*1c90*/  LEA R3, R3, 0x37800000, 0x17 ;  /* 0x3780000003037811 */ /* 0x000fc800078eb8ff */
[----:B------:R-:W-:-:S05]  /*1ca0*/  LOP3.LUT R0, R3, R0, R7, 0xfe, !PT ;  /* 0x0000000003007212 */ /* 0x000fca00078efe07 */
[----:B------:R-:W-:-:S04]  /*1cb0*/  FMUL.FTZ R0, R0, 1 ;  /* 0x3f80000000007820 */ /* 0x000fc80000410000 */
[----:B------:R0:W1:Y:S01]  /*1cc0*/  F2F.F64.F32 R24, R0 ;  /* 0x0000000000187310 */ /* 0x0000620000201800 */
[----:B------:R-:W-:Y:S05]  /*1cd0*/  BRA `(.L_x_5573) ;  /* 0x0000000000a47947 */ /* 0x000fea0003800000 */
.L_x_5585:
        /* <DEDUP_REMOVED lines=18> */
.L_x_5572:
        /* <DEDUP_REMOVED lines=16> */
.L_x_5594:
[----:B------:R-:W-:Y:S01]  /*1f00*/  CS2R R24, SRZ ;  /* 0x0000000000187805 */ /* 0x000fe2000001ff00 */
[----:B------:R-:W-:Y:S06]  /*1f10*/  BRA `(.L_x_5573) ;  /* 0x0000000000147947 */ /* 0x000fec0003800000 */
.L_x_5593:
[----:B------:R-:W2:Y:S02]  /*1f20*/  LDG.E.64 R24, desc[UR36][R4.64] ;  /* 0x0000002404187981 */ /* 0x000ea4000c1e1b00 */
[----:B--2---:R-:W0:Y:S01]  /*1f30*/  I2F.F64.U64 R24, R24 ;  /* 0x0000001800187312 */ /* 0x004e220000301800 */
[----:B------:R-:W-:Y:S05]  /*1f40*/  BRA `(.L_x_5573) ;  /* 0x0000000000087947 */ /* 0x000fea0003800000 */
.L_x_5592:
[----:B------:R-:W2:Y:S02]  /*1f50*/  LDG.E R4, desc[UR36][R4.64] ;  /* 0x0000002404047981 */ /* 0x000ea4000c1e1900 */
[----:B--2---:R0:W1:Y:S02]  /*1f60*/  I2F.F64.U32 R24, R4 ;  /* 0x0000000400187312 */ /* 0x0040640000201800 */
.L_x_5573:
[----:B------:R-:W-:Y:S05]  /*1f70*/  BSYNC.RECONVERGENT B6 ;  /* 0x0000000000067941 */ /* 0x000fea0003800200 */
.L_x_5567:
[----:B012-45:R-:W-:Y:S01]  /*1f80*/  DADD R24, R24, 3 ;  /* 0x4008000018187429 */ /* 0x037fe20000000000 */
[----:B------:R-:W-:-:S10]  /*1f90*/  VIADD R2, R2, 0x80 ;  /* 0x0000008002027836 */ /* 0x000fd40000000000 */
.L_x_5566:
[----:B------:R-:W-:Y:S05]  /*1fa0*/  BSYNC.RECONVERGENT B7 ;  /* 0x0000000000077941 */ /* 0x000fea0003800200 */
.L_x_5565:
[----:B------:R-:W-:Y:S01]  /*1fb0*/  ISETP.GE.AND P0, PT, R2, R19, PT ;  /* 0x000000130200720c */ /* 0x000fe20003f06270 */
[----:B------:R-:W-:Y:S01]  /*1fc0*/  BSSY.RECONVERGENT B7, `(.L_x_5595) ;  /* 0x00000f8000077945 */ /* 0x000fe20003800200 */
[----:B------:R-:W-:Y:S02]  /*1fd0*/  IMAD.MOV.U32 R16, RZ, RZ, 0x0 ;  /* 0x00000000ff107424 */ /* 0x000fe400078e00ff */
[----:B------:R-:W-:-:S09]  /*1fe0*/  IMAD.MOV.U32 R17, RZ, RZ, 0x40080000 ;  /* 0x40080000ff117424 */ /* 0x000fd200078e00ff */
[----:B------:R-:W-:Y:S05]  /*1ff0*/  @P0 BRA `(.L_x_5596) ;  /* 0x0000000c00d00947 */ /* 0x000fea0003800000 */
[----:B------:R-:W0:Y:S01]  /*2000*/  LDC.64 R4, c[0x0][0x3b8] ;  /* 0x0000ee00ff047b82 */ /* 0x000e220000000a00 */
[----:B------:R-:W1:Y:S01]  /*2010*/  LDCU UR5, c[0x0][0x3c8] ;  /* 0x00007900ff0577ac */ /* 0x000e620008000800 */
[----:B---3--:R-:W-:Y:S01]  /*2020*/  IMAD R0, R18, 0x200, R2 ;  /* 0x0000020012007824 */ /* 0x008fe200078e0202 */
        /* <DEDUP_REMOVED lines=18> */
.L_x_5601:
[----:B------:R-:W2:Y:S02]  /*2150*/  LDG.E.U8 R4, desc[UR36][R4.64] ;  /* 0x0000002404047981 */ /* 0x000ea4000c1e1100 */
[----:B--2---:R0:W1:Y:S01]  /*2160*/  I2F.F64.U16 R16, R4 ;  /* 0x0000000400107312 */ /* 0x0040620000101800 */
[----:B------:R-:W-:Y:S05]  /*2170*/  BRA `(.L_x_5603) ;  /* 0x0000000c00647947 */ /* 0x000fea0003800000 */
.L_x_5600:
        /* <DEDUP_REMOVED lines=9> */
.L_x_5605:
[----:B------:R-:W2:Y:S02]  /*2210*/  LDG.E R4, desc[UR36][R4.64] ;  /* 0x0000002404047981 */ /* 0x000ea4000c1e1900 */
[----:B--2---:R1:W2:Y:S01]  /*2220*/  I2F.F64 R16, R4 ;  /* 0x0000000400107312 */ /* 0x0042a20000201c00 */
[----:B------:R-:W-:Y:S05]  /*2230*/  BRA `(.L_x_5603) ;  /* 0x0000000c00347947 */ /* 0x000fea0003800000 */
.L_x_5604:
[----:B------:R-:W2:Y:S02]  /*2240*/  LDG.E.U16 R4, desc[UR36][R4.64] ;  /* 0x0000002404047981 */ /* 0x000ea4000c1e1500 */
[----:B--2---:R3:W4:Y:S01]  /*2250*/  I2F.F64.S16 R16, R4 ;  /* 0x0000000400107312 */ /* 0x0047220000101c00 */
[----:B------:R-:W-:Y:S05]  /*2260*/  BRA `(.L_x_5603) ;  /* 0x0000000c00287947 */ /* 0x000fea0003800000 */
.L_x_5599:
        /* <DEDUP_REMOVED lines=10> */
.L_x_5607:
[----:B------:R-:W2:Y:S02]  /*2310*/  LDG.E.U16 R0, desc[UR36][R4.64] ;  /* 0x0000002404007981 */ /* 0x000ea4000c1e1500 */
[----:B--2---:R-:W-:-:S05]  /*2320*/  HADD2.F32 R0, -RZ, R0.H0_H0 ;  /* 0x20000000ff007230 */ /* 0x004fca0000004100 */
[----:B------:R-:W-:-:S04]  /*2330*/  FMUL.FTZ R0, R0, 1 ;  /* 0x3f80000000007820 */ /* 0x000fc80000410000 */
[----:B------:R0:W1:Y:S01]  /*2340*/  F2F.F64.F32 R16, R0 ;  /* 0x0000000000107310 */ /* 0x0000620000201800 */
[----:B------:R-:W-:Y:S05]  /*2350*/  BRA `(.L_x_5603) ;  /* 0x0000000800ec7947 */ /* 0x000fea0003800000 */
.L_x_5606:
        /* <DEDUP_REMOVED lines=10> */
.L_x_5609:
[----:B------:R-:W2:Y:S02]  /*2400*/  LDG.E.U16 R4, desc[UR36][R4.64] ;  /* 0x0000002404047981 */ /* 0x000ea4000c1e1500 */
[----:B--2---:R-:W-:-:S05]  /*2410*/  HADD2.F32 R0, -RZ, R4.H0_H0 ;  /* 0x20000004ff007230 */ /* 0x004fca0000004100 */
[----:B------:R-:W-:-:S04]  /*2420*/  FMUL.FTZ R0, R0, 1 ;  /* 0x3f80000000007820 */ /* 0x000fc80000410000 */
[----:B------:R0:W1:Y:S01]  /*2430*/  F2F.F64.F32 R16, R0 ;  /* 0x0000000000107310 */ /* 0x0000620000201800 */
[----:B------:R-:W-:Y:S05]  /*2440*/  BRA `(.L_x_5603) ;  /* 0x0000000800b07947 */ /* 0x000fea0003800000 */
.L_x_5608:
[----:B------:R0:W5:Y:S01]  /*2450*/  LDG.E.64 R16, desc[UR36][R4.64] ;  /* 0x0000002404107981 */ /* 0x000162000c1e1b00 */
[----:B------:R-:W-:Y:S05]  /*2460*/  BRA `(.L_x_5603) ;  /* 0x0000000800a87947 */ /* 0x000fea0003800000 */
.L_x_5598:
        /* <DEDUP_REMOVED lines=13> */
.L_x_5612:
[----:B------:R0:W5:Y:S01]  /*2540*/  LDG.E.64 R16, desc[UR36][R4.64] ;  /* 0x0000002404107981 */ /* 0x000162000c1e1b00 */
[----:B------:R-:W-:Y:S05]  /*2550*/  BRA `(.L_x_5603) ;  /* 0x00000008006c7947 */ /* 0x000fea0003800000 */
.L_x_5611:
        /* <DEDUP_REMOVED lines=27> */
.L_x_5614:
        /* <DEDUP_REMOVED lines=15> */
.L_x_5613:
[----:B------:R-:W2:Y:S02]  /*2800*/  LDG.E.U16 R0, desc[UR36][R4.64] ;  /* 0x0000002404007981 */ /* 0x000ea4000c1e1500 */
[----:B--2---:R-:W-:-:S04]  /*2810*/  IMAD.U32 R0, R0, 0x10000, RZ ;  /* 0x0001000000007824 */ /* 0x004fc800078e00ff */
[----:B------:R-:W-:-:S04]  /*2820*/  FMUL.FTZ R0, R0, 1 ;  /* 0x3f80000000007820 */ /* 0x000fc80000410000 */
[----:B------:R0:W1:Y:S01]  /*2830*/  F2F.F64.F32 R16, R0 ;  /* 0x0000000000107310 */ /* 0x0000620000201800 */
[----:B------:R-:W-:Y:S05]  /*2840*/  BRA `(.L_x_5603) ;  /* 0x0000000400b07947 */ /* 0x000fea0003800000 */
.L_x_5610:
        /* <DEDUP_REMOVED lines=11> */
.L_x_5617:
        /* <DEDUP_REMOVED lines=21> */
.L_x_5619:
[----:B------:R-:W-:Y:S05]  /*2a50*/  BSYNC.RECONVERGENT B0 ;  /* 0x0000000000007941 */ /* 0x000fea0003800200 */
.L_x_5618:
[----:B------:R-:W-:Y:S01]  /*2a60*/  IMAD.SHL.U32 R0, R0, 0x100000, RZ ;  /* 0x0010000000007824 */ /* 0x000fe200078e00ff */
[----:B------:R-:W-:-:S04]  /*2a70*/  LEA R3, R3, 0x3b800000, 0x17 ;  /* 0x3b80000003037811 */ /* 0x000fc800078eb8ff */
[----:B------:R-:W-:-:S05]  /*2a80*/  LOP3.LUT R0, R3, R0, R7, 0xfe, !PT ;  /* 0x0000000003007212 */ /* 0x000fca00078efe07 */
[----:B------:R-:W-:-:S04]  /*2a90*/  FMUL.FTZ R0, R0, 1 ;  /* 0x3f80000000007820 */ /* 0x000fc80000410000 */
[----:B------:R0:W1:Y:S01]  /*2aa0*/  F2F.F64.F32 R16, R0 ;  /* 0x0000000000107310 */ /* 0x0000620000201800 */
[----:B------:R-:W-:Y:S05]  /*2ab0*/  BRA `(.L_x_5603) ;  /* 0x0000000400147947 */ /* 0x000fea0003800000 */
.L_x_5616:
        /* <DEDUP_REMOVED lines=21> */
.L_x_5621:
[----:B------:R-:W-:Y:S05]  /*2c10*/  BSYNC.RECONVERGENT B0 ;  /* 0x0000000000007941 */ /* 0x000fea0003800200 */
.L_x_5620:
[----:B------:R-:W-:Y:S01]  /*2c20*/  IMAD.SHL.U32 R0, R0, 0x200000, RZ ;  /* 0x0020000000007824 */ /* 0x000fe200078e00ff */
[----:B------:R-:W-:-:S04]  /*2c30*/  LEA R3, R3, 0x37800000, 0x17 ;  /* 0x3780000003037811 */ /* 0x000fc800078eb8ff */
[----:B------:R-:W-:-:S05]  /*2c40*/  LOP3.LUT R0, R3, R0, R7, 0xfe, !PT ;  /* 0x0000000003007212 */ /* 0x000fca00078efe07 */
[----:B------:R-:W-:-:S04]  /*2c50*/  FMUL.FTZ R0, R0, 1 ;  /* 0x3f80000000007820 */ /* 0x000fc80000410000 */
[----:B------:R0:W1:Y:S01]  /*2c60*/  F2F.F64.F32 R16, R0 ;  /* 0x0000000000107310 */ /* 0x0000620000201800 */
[----:B------:R-:W-:Y:S05]  /*2c70*/  BRA `(.L_x_5603) ;  /* 0x0000000000a47947 */ /* 0x000fea0003800000 */
.L_x_5615:
        /* <DEDUP_REMOVED lines=18> */
.L_x_5602:
        /* <DEDUP_REMOVED lines=16> */
.L_x_5624:
[----:B------:R-:W-:Y:S01]  /*2ea0*/  CS2R R16, SRZ ;  /* 0x0000000000107805 */ /* 0x000fe2000001ff00 */
[----:B------:R-:W-:Y:S06]  /*2eb0*/  BRA `(.L_x_5603) ;  /* 0x0000000000147947 */ /* 0x000fec0003800000 */
.L_x_5623:
[----:B------:R-:W2:Y:S02]  /*2ec0*/  LDG.E.64 R16, desc[UR36][R4.64] ;  /* 0x0000002404107981 */ /* 0x000ea4000c1e1b00 */
[----:B--2---:R-:W0:Y:S01]  /*2ed0*/  I2F.F64.U64 R16, R16 ;  /* 0x0000001000107312 */ /* 0x004e220000301800 */
[----:B------:R-:W-:Y:S05]  /*2ee0*/  BRA `(.L_x_5603) ;  /* 0x0000000000087947 */ /* 0x000fea0003800000 */
.L_x_5622:
[----:B------:R-:W2:Y:S02]  /*2ef0*/  LDG.E R4, desc[UR36][R4.64] ;  /* 0x0000002404047981 */ /* 0x000ea4000c1e1900 */
[----:B--2---:R0:W1:Y:S02]  /*2f00*/  I2F.F64.U32 R16, R4 ;  /* 0x0000000400107312 */ /* 0x0040640000201800 */
.L_x_5603:
[----:B------:R-:W-:Y:S05]  /*2f10*/  BSYNC.RECONVERGENT B6 ;  /* 0x0000000000067941 */ /* 0x000fea0003800200 */
.L_x_5597:
[----:B012-45:R-:W-:Y:S01]  /*2f20*/  DADD R16, R16, 3 ;  /* 0x4008000010107429 */ /* 0x037fe20000000000 */
[----:B------:R-:W-:-:S10]  /*2f30*/  VIADD R2, R2, 0x80 ;  /* 0x0000008002027836 */ /* 0x000fd40000000000 */
.L_x_5596:
[----:B------:R-:W-:Y:S05]  /*2f40*/  BSYNC.RECONVERGENT B7 ;  /* 0x0000000000077941 */ /* 0x000fea0003800200 */
.L_x_5595:
[----:B------:R-:W-:Y:S01]  /*2f50*/  ISETP.GE.AND P0, PT, R2, R19, PT ;  /* 0x000000130200720c */ /* 0x000fe20003f06270 */
[----:B------:R-:W-:Y:S01]  /*2f60*/  BSSY.RECONVERGENT B7, `(.L_x_5625) ;  /* 0x00000f6000077945 */ /* 0x000fe20003800200 */
[----:B------:R-:W-:Y:S02]  /*2f70*/  IMAD.MOV.U32 R6, RZ, RZ, 0x0 ;  /* 0x00000000ff067424 */ /* 0x000fe400078e00ff */
[----:B------:R-:W-:-:S09]  /*2f80*/  IMAD.MOV.U32 R7, RZ, RZ, 0x40080000 ;  /* 0x40080000ff077424 */ /* 0x000fd200078e00ff */
[----:B------:R-:W-:Y:S05]  /*2f90*/  @P0 BRA `(.L_x_5626) ;  /* 0x0000000c00c80947 */ /* 0x000fea0003800000 */
[----:B---3--:R-:W0:Y:S01]  /*2fa0*/  LDC.64 R4, c[0x0][0x3b8] ;  /* 0x0000ee00ff047b82 */ /* 0x008e220000000a00 */
        /* <DEDUP_REMOVED lines=20> */
.L_x_5631:
[----:B------:R-:W2:Y:S02]  /*30f0*/  LDG.E.U8 R2, desc[UR36][R2.64] ;  /* 0x0000002402027981 */ /* 0x000ea4000c1e1100 */
[----:B--2---:R0:W1:Y:S01]  /*3100*/  I2F.F64.U16 R6, R2 ;  /* 0x0000000200067312 */ /* 0x0040620000101800 */
[----:B------:R-:W-:Y:S05]  /*3110*/  BRA `(.L_x_5633) ;  /* 0x0000000c00607947 */ /* 0x000fea0003800000 */
.L_x_5630:
        /* <DEDUP_REMOVED lines=9> */
.L_x_5635:
[----:B------:R-:W2:Y:S02]  /*31b0*/  LDG.E R2, desc[UR36][R2.64] ;  /* 0x0000002402027981 */ /* 0x000ea4000c1e1900 */
[----:B--2---:R0:W1:Y:S01]  /*31c0*/  I2F.F64 R6, R2 ;  /* 0x0000000200067312 */ /* 0x0040620000201c00 */
[----:B------:R-:W-:Y:S05]  /*31d0*/  BRA `(.L_x_5633) ;  /* 0x0000000c00307947 */ /* 0x000fea0003800000 */
.L_x_5634:
[----:B------:R-:W2:Y:S02]  /*31e0*/  LDG.E.U16 R2, desc[UR36][R2.64] ;  /* 0x0000002402027981 */ /* 0x000ea4000c1e1500 */
[----:B--2---:R0:W1:Y:S01]  /*31f0*/  I2F.F64.S16 R6, R2 ;  /* 0x0000000200067312 */ /* 0x0040620000101c00 */
[----:B------:R-:W-:Y:S05]  /*3200*/  BRA `(.L_x_5633) ;  /* 0x0000000c00247947 */ /* 0x000fea0003800000 */
.L_x_5629:
        /* <DEDUP_REMOVED lines=10> */
.L_x_5637:
[----:B------:R-:W2:Y:S02]  /*32b0*/  LDG.E.U16 R0, desc[UR36][R2.64] ;  /* 0x0000002402007981 */ /* 0x000ea4000c1e1500 */
[----:B--2---:R-:W-:-:S05]  /*32c0*/  HADD2.F32 R0, -RZ, R0.H0_H0 ;  /* 0x20000000ff007230 */ /* 0x004fca0000004100 */
[----:B------:R-:W-:-:S04]  /*32d0*/  FMUL.FTZ R0, R0, 1 ;  /* 0x3f80000000007820 */ /* 0x000fc80000410000 */
[----:B------:R0:W1:Y:S01]  /*32e0*/  F2F.F64.F32 R6, R0 ;  /* 0x0000000000067310 */ /* 0x0000620000201800 */
[----:B------:R-:W-:Y:S05]  /*32f0*/  BRA `(.L_x_5633) ;  /* 0x0000000800e87947 */ /* 0x000fea0003800000 */
.L_x_5636:
        /* <DEDUP_REMOVED lines=10> */
.L_x_5639:
[----:B------:R-:W2:Y:S02]  /*33a0*/  LDG.E.U16 R2, desc[UR36][R2.64] ;  /* 0x0000002402027981 */ /* 0x000ea4000c1e1500 */
[----:B--2---:R-:W-:-:S05]  /*33b0*/  HADD2.F32 R0, -RZ, R2.H0_H0 ;  /* 0x20000002ff007230 */ /* 0x004fca0000004100 */
[----:B------:R-:W-:-:S04]  /*33c0*/  FMUL.FTZ R0, R0, 1 ;  /* 0x3f80000000007820 */ /* 0x000fc80000410000 */
[----:B------:R3:W4:Y:S01]  /*33d0*/  F2F.F64.F32 R6, R0 ;  /* 0x0000000000067310 */ /* 0x0007220000201800 */
[----:B------:R-:W-:Y:S05]  /*33e0*/  BRA `(.L_x_5633) ;  /* 0x0000000800ac7947 */ /* 0x000fea0003800000 */
.L_x_5638:
[----:B------:R0:W5:Y:S01]  /*33f0*/  LDG.E.64 R6, desc[UR36][R2.64] ;  /* 0x0000002402067981 */ /* 0x000162000c1e1b00 */
[----:B------:R-:W-:Y:S05]  /*3400*/  BRA `(.L_x_5633) ;  /* 0x0000000800a47947 */ /* 0x000fea0003800000 */
.L_x_5628:
        /* <DEDUP_REMOVED lines=13> */
.L_x_5642:
[----:B------:R0:W5:Y:S01]  /*34e0*/  LDG.E.64 R6, desc[UR36][R2.64] ;  /* 0x0000002402067981 */ /* 0x000162000c1e1b00 */
[----:B------:R-:W-:Y:S05]  /*34f0*/  BRA `(.L_x_5633) ;  /* 0x0000000800687947 */ /* 0x000fea0003800000 */
.L_x_5641:
        /* <DEDUP_REMOVED lines=27> */
.L_x_5644:
        /* <DEDUP_REMOVED lines=14> */
.L_x_5643:
[----:B------:R-:W2:Y:S02]  /*3790*/  LDG.E.U16 R0, desc[UR36][R2.64] ;  /* 0x0000002402007981 */ /* 0x000ea4000c1e1500 */
[----:B--2---:R-:W-:-:S04]  /*37a0*/  IMAD.U32 R0, R0, 0x10000, RZ ;  /* 0x0001000000007824 */ /* 0x004fc800078e00ff */
[----:B------:R-:W-:-:S04]  /*37b0*/  FMUL.FTZ R0, R0, 1 ;  /* 0x3f80000000007820 */ /* 0x000fc80000410000 */
[----:B------:R0:W1:Y:S01]  /*37c0*/  F2F.F64.F32 R6, R0 ;  /* 0x0000000000067310 */ /* 0x0000620000201800 */
[----:B------:R-:W-:Y:S05]  /*37d0*/  BRA `(.L_x_5633) ;  /* 0x0000000400b07947 */ /* 0x000fea0003800000 */
.L_x_5640:
        /* <DEDUP_REMOVED lines=11> */
.L_x_5647:
        /* <DEDUP_REMOVED lines=21> */
.L_x_5649:
[----:B------:R-:W-:Y:S05]  /*39e0*/  BSYNC.RECONVERGENT B0 ;  /* 0x0000000000007941 */ /* 0x000fea0003800200 */
.L_x_5648:
[----:B------:R-:W-:Y:S01]  /*39f0*/  IMAD.SHL.U32 R0, R0, 0x100000, RZ ;  /* 0x0010000000007824 */ /* 0x000fe200078e00ff */
[----:B------:R-:W-:-:S04]  /*3a00*/  LEA R2, R2, 0x3b800000, 0x17 ;  /* 0x3b80000002027811 */ /* 0x000fc800078eb8ff */
[----:B------:R-:W-:-:S05]  /*3a10*/  LOP3.LUT R0, R2, R0, R7, 0xfe, !PT ;  /* 0x0000000002007212 */ /* 0x000fca00078efe07 */
[----:B------:R-:W-:-:S04]  /*3a20*/  FMUL.FTZ R0, R0, 1 ;  /* 0x3f80000000007820 */ /* 0x000fc80000410000 */
[----:B------:R0:W1:Y:S01]  /*3a30*/  F2F.F64.F32 R6, R0 ;  /* 0x0000000000067310 */ /* 0x0000620000201800 */
[----:B------:R-:W-:Y:S05]  /*3a40*/  BRA `(.L_x_5633) ;  /* 0x0000000400147947 */ /* 0x000fea0003800000 */
.L_x_5646:
        /* <DEDUP_REMOVED lines=21> */
.L_x_5651:
[----:B------:R-:W-:Y:S05]  /*3ba0*/  BSYNC.RECONVERGENT B0 ;  /* 0x0000000000007941 */ /* 0x000fea0003800200 */
.L_x_5650:
[----:B------:R-:W-:Y:S01]  /*3bb0*/  IMAD.SHL.U32 R0, R0, 0x200000, RZ ;  /* 0x0020000000007824 */ /* 0x000fe200078e00ff */
[----:B------:R-:W-:-:S04]  /*3bc0*/  LEA R2, R2, 0x37800000, 0x17 ;  /* 0x3780000002027811 */ /* 0x000fc800078eb8ff */
[----:B------:R-:W-:-:S05]  /*3bd0*/  LOP3.LUT R0, R2, R0, R7, 0xfe, !PT ;  /* 0x0000000002007212 */ /* 0x000fca00078efe07 */
[----:B------:R-:W-:-:S04]  /*3be0*/  FMUL.FTZ R0, R0, 1 ;  /* 0x3f80000000007820 */ /* 0x000fc80000410000 */
[----:B------:R0:W1:Y:S01]  /*3bf0*/  F2F.F64.F32 R6, R0 ;  /* 0x0000000000067310 */ /* 0x0000620000201800 */
[----:B------:R-:W-:Y:S05]  /*3c00*/  BRA `(.L_x_5633) ;  /* 0x0000000000a47947 */ /* 0x000fea0003800000 */
.L_x_5645:
        /* <DEDUP_REMOVED lines=18> */
.L_x_5632:
        /* <DEDUP_REMOVED lines=16> */
.L_x_5654:
[----:B------:R-:W-:Y:S01]  /*3e30*/  CS2R R6, SRZ ;  /* 0x0000000000067805 */ /* 0x000fe2000001ff00 */
[----:B------:R-:W-:Y:S06]  /*3e40*/  BRA `(.L_x_5633) ;  /* 0x0000000000147947 */ /* 0x000fec0003800000 */
.L_x_5653:
[----:B------:R-:W2:Y:S02]  /*3e50*/  LDG.E.64 R6, desc[UR36][R2.64] ;  /* 0x0000002402067981 */ /* 0x000ea4000c1e1b00 */
[----:B--2---:R-:W0:Y:S01]  /*3e60*/  I2F.F64.U64 R6, R6 ;  /* 0x0000000600067312 */ /* 0x004e220000301800 */
[----:B------:R-:W-:Y:S05]  /*3e70*/  BRA `(.L_x_5633) ;  /* 0x0000000000087947 */ /* 0x000fea0003800000 */
.L_x_5652:
[----:B------:R-:W2:Y:S02]  /*3e80*/  LDG.E R2, desc[UR36][R2.64] ;  /* 0x0000002402027981 */ /* 0x000ea4000c1e1900 */
[----:B--2---:R0:W1:Y:S02]  /*3e90*/  I2F.F64.U32 R6, R2 ;  /* 0x0000000200067312 */ /* 0x0040640000201800 */
.L_x_5633:
[----:B------:R-:W-:Y:S05]  /*3ea0*/  BSYNC.RECONVERGENT B6 ;  /* 0x0000000000067941 */ /* 0x000fea0003800200 */
.L_x_5627:
[----:B012-45:R-:W-:-:S11]  /*3eb0*/  DADD R6, R6, 3 ;  /* 0x4008000006067429 */ /* 0x037fd60000000000 */
.L_x_5626:
[----:B------:R-:W-:Y:S05]  /*3ec0*/  BSYNC.RECONVERGENT B7 ;  /* 0x0000000000077941 */ /* 0x000fea0003800200 */
.L_x_5625:
[----:B------:R-:W0:Y:S01]  /*3ed0*/  LDC.U8 R2, c[0x0][0x3cc] ;  /* 0x0000f300ff027b82 */ /* 0x000e220000000000 */
[CC--:B------:R-:W-:Y:S01]  /*3ee0*/  ISETP.GE.AND P2, PT, R23.reuse, R19.reuse, PT ;  /* 0x000000131700720c */ /* 0x0c0fe20003f46270 */
[C---:B---3--:R-:W-:Y:S01]  /*3ef0*/  VIADD R0, R23.reuse, 0x100 ;  /* 0x0000010017007836 */ /* 0x048fe20000000000 */
[----:B------:R-:W-:Y:S01]  /*3f00*/  BSSY.RECONVERGENT B0, `(.L_x_5655) ;  /* 0x0000013000007945 */ /* 0x000fe20003800200 */
[C---:B------:R-:W-:Y:S02]  /*3f10*/  VIADD R4, R23.reuse, 0x180 ;  /* 0x0000018017047836 */ /* 0x040fe40000000000 */
[----:B------:R-:W-:Y:S01]  /*3f20*/  VIADD R22, R23, 0x80 ;  /* 0x0000008017167836 */ /* 0x000fe20000000000 */
[-C--:B------:R-:W-:Y:S02]  /*3f30*/  ISETP.GE.AND P0, PT, R0, R19.reuse, PT ;  /* 0x000000130000720c */ /* 0x080fe40003f06270 */
[-C--:B------:R-:W-:Y:S02]  /*3f40*/  ISETP.GE.AND P1, PT, R4, R19.reuse, PT ;  /* 0x000000130400720c */ /* 0x080fe40003f26270 */
[----:B------:R-:W-:-:S03]  /*3f50*/  ISETP.GE.AND P3, PT, R22, R19, PT ;  /* 0x000000131600720c */ /* 0x000fc60003f66270 */
[----:B------:R-:W-:Y:S10]  /*3f60*/  @P2 BRA `(.L_x_5656) ;  /* 0x0000000000302947 */ /* 0x000ff40003800000 */
[----:B------:R-:W1:Y:S01]  /*3f70*/  LDCU.64 UR4, c[0x0][0x388] ;  /* 0x00007100ff0477ac */ /* 0x000e620008000a00 */
[----:B------:R-:W2:Y:S01]  /*3f80*/  LDCU.64 UR6, c[0x0][0x388] ;  /* 0x00007100ff0677ac */ /* 0x000ea20008000a00 */
[----:B------:R-:W3:Y:S01]  /*3f90*/  LDCU.64 UR8, c[0x0][0x3a0] ;  /* 0x00007400ff0877ac */ /* 0x000ee20008000a00 */
[----:B-1----:R-:W-:Y:S01]  /*3fa0*/  DSETP.GEU.AND P4, PT, R26, UR4, PT ;  /* 0x000000041a007e2a */ /* 0x002fe2000bf8e000 */
[----:B------:R-:W-:Y:S01]  /*3fb0*/  UMOV UR4, 0x60000000 ;  /* 0x6000000000047882 */ /* 0x000fe20000000000 */
[----:B------:R-:W-:-:S04]  /*3fc0*/  UMOV UR5, 0x3fc55555 ;  /* 0x3fc5555500057882 */ /* 0x000fc80000000000 */
[----:B--2---:R-:W-:Y:S02]  /*3fd0*/  FSEL R4, R26, UR6, P4 ;  /* 0x000000061a047c08 */ /* 0x004fe4000a000000 */
[----:B------:R-:W-:-:S06]  /*3fe0*/  FSEL R5, R27, UR7, P4 ;  /* 0x000000071b057c08 */ /* 0x000fcc000a000000 */
[----:B---3--:R-:W-:-:S14]  /*3ff0*/  DSETP.GT.AND P4, PT, R4, UR8, PT ;  /* 0x0000000804007e2a */ /* 0x008fdc000bf84000 */
[----:B------:R-:W1:Y:S08]  /*4000*/  @P4 LDC R4, c[0x0][0x3a0] ;  /* 0x0000e800ff044b82 */ /* 0x000e700000000800 */
[----:B------:R-:W1:Y:S02]  /*4010*/  @P4 LDC R5, c[0x0][0x3a4] ;  /* 0x0000e900ff054b82 */ /* 0x000e640000000800 */
[----:B-1----:R-:W-:-:S11]  /*4020*/  DMUL R4, R4, UR4 ;  /* 0x0000000404047c28 */ /* 0x002fd60008000000 */
.L_x_5656:
[----:B------:R-:W-:Y:S05]  /*4030*/  BSYNC.RECONVERGENT B0 ;  /* 0x0000000000007941 */ /* 0x000fea0003800200 */
.L_x_5655:
[----:B------:R-:W-:Y:S04]  /*4040*/  BSSY.RECONVERGENT B0, `(.L_x_5657) ;  /* 0x0000010000007945 */ /* 0x000fe80003800200 */
[----:B------:R-:W-:Y:S05]  /*4050*/  @P3 BRA `(.L_x_5658) ;  /* 0x0000000000383947 */ /* 0x000fea0003800000 */
[----:B------:R-:W1:Y:S01]  /*4060*/  LDCU.64 UR4, c[0x0][0x388] ;  /* 0x00007100ff0477ac */ /* 0x000e620008000a00 */
[----:B------:R-:W2:Y:S01]  /*4070*/  LDCU.64 UR6, c[0x0][0x388] ;  /* 0x00007100ff0677ac */ /* 0x000ea20008000a00 */
[----:B------:R-:W3:Y:S01]  /*4080*/  LDCU.64 UR8, c[0x0][0x3a0] ;  /* 0x00007400ff0877ac */ /* 0x000ee20008000a00 */
[----:B-1----:R-:W-:Y:S01]  /*4090*/  DSETP.GEU.AND P3, PT, R24, UR4, PT ;  /* 0x0000000418007e2a */ /* 0x002fe2000bf6e000 */
[----:B------:R-:W-:Y:S01]  /*40a0*/  UMOV UR4, 0x60000000 ;  /* 0x6000000000047882 */ /* 0x000fe20000000000 */
[----:B------:R-:W-:-:S04]  /*40b0*/  UMOV UR5, 0x3fc55555 ;  /* 0x3fc5555500057882 */ /* 0x000fc80000000000 */
[----:B--2---:R-:W-:Y:S02]  /*40c0*/  FSEL R28, R24, UR6, P3 ;  /* 0x00000006181c7c08 */ /* 0x004fe40009800000 */
[----:B------:R-:W-:-:S03]  /*40d0*/  FSEL R29, R25, UR7, P3 ;  /* 0x00000007191d7c08 */ /* 0x000fc60009800000 */
[----:B------:R-:W-:Y:S02]  /*40e0*/  IMAD.MOV.U32 R8, RZ, RZ, R28 ;  /* 0x000000ffff087224 */ /* 0x000fe400078e001c */
[----:B------:R-:W-:-:S06]  /*40f0*/  IMAD.MOV.U32 R9, RZ, RZ, R29 ;  /* 0x000000ffff097224 */ /* 0x000fcc00078e001d */
[----:B---3--:R-:W-:-:S14]  /*4100*/  DSETP.GT.AND P3, PT, R8, UR8, PT ;  /* 0x0000000808007e2a */ /* 0x008fdc000bf64000 */
[----:B------:R-:W1:Y:S08]  /*4110*/  @P3 LDC R28, c[0x0][0x3a0] ;  /* 0x0000e800ff1c3b82 */ /* 0x000e700000000800 */
[----:B------:R-:W1:Y:S02]  /*4120*/  @P3 LDC R29, c[0x0][0x3a4] ;  /* 0x0000e900ff1d3b82 */ /* 0x000e640000000800 */
[----:B-1----:R-:W-:-:S11]  /*4130*/  DMUL R28, R28, UR4 ;  /* 0x000000041c1c7c28 */ /* 0x002fd60008000000 */
.L_x_5658:
[----:B------:R-:W-:Y:S05]  /*4140*/  BSYNC.RECONVERGENT B0 ;  /* 0x0000000000007941 */ /* 0x000fea0003800200 */
.L_x_5657:
        /* <DEDUP_REMOVED lines=16> */
.L_x_5660:
[----:B------:R-:W-:Y:S05]  /*4250*/  BSYNC.RECONVERGENT B0 ;  /* 0x0000000000007941 */ /* 0x000fea0003800200 */
.L_x_5659:
        /* <DEDUP_REMOVED lines=16> */
.L_x_5662:
[----:B------:R-:W-:Y:S05]  /*4360*/  BSYNC.RECONVERGENT B0 ;  /* 0x0000000000007941 */ /* 0x000fea0003800200 */
.L_x_5661:
[----:B------:R-:W-:Y:S04]  /*4370*/  BSSY.RECONVERGENT B6, `(.L_x_5663) ;  /* 0x0000128000067945 */ /* 0x000fe80003800200 */
[----:B------:R-:W-:Y:S05]  /*4380*/  @P2 BRA `(.L_x_5664) ;  /* 0x0000001000982947 */ /* 0x000fea0003800000 */
        /* <DEDUP_REMOVED lines=22> */
.L_x_5668:
[----:B------:R-:W0:Y:S01]  /*44f0*/  F2I.S64.F64.TRUNC R4, R4 ;  /* 0x0000000400047311 */ /* 0x000e22000030d900 */
[----:B------:R-:W-:Y:S02]  /*4500*/  IMAD.MOV.U32 R23, RZ, RZ, R22 ;  /* 0x000000ffff177224 */ /* 0x000fe400078e0016 */
[----:B0-----:R-:W-:-:S05]  /*4510*/  IMAD.MOV.U32 R3, RZ, RZ, R4 ;  /* 0x000000ffff037224 */ /* 0x001fca00078e0004 */
[----:B------:R0:W-:Y:S01]  /*4520*/  STG.E.U8 desc[UR36][R8.64], R3 ;  /* 0x0000000308007986 */ /* 0x0001e2000c101124 */
[----:B------:R-:W-:Y:S05]  /*4530*/  BRA `(.L_x_5664) ;  /* 0x00000010002c7947 */ /* 0x000fea0003800000 */
.L_x_5667:
        /* <DEDUP_REMOVED lines=10> */
.L_x_5671:
[----:B------:R-:W0:Y:S01]  /*45e0*/  F2I.F64.TRUNC R5, R4 ;  /* 0x0000000400057311 */ /* 0x000e22000030d100 */
[----:B------:R-:W-:Y:S01]  /*45f0*/  IMAD.MOV.U32 R23, RZ, RZ, R22 ;  /* 0x000000ffff177224 */ /* 0x000fe200078e0016 */
[----:B0-----:R0:W-:Y:S01]  /*4600*/  STG.E desc[UR36][R8.64], R5 ;  /* 0x0000000508007986 */ /* 0x0011e2000c101924 */
[----:B------:R-:W-:Y:S05]  /*4610*/  BRA `(.L_x_5664) ;  /* 0x0000000c00f47947 */ /* 0x000fea0003800000 */
.L_x_5670:
[----:B------:R-:W0:Y:S01]  /*4620*/  F2I.F64.TRUNC R5, R4 ;  /* 0x0000000400057311 */ /* 0x000e22000030d100 */
[----:B------:R-:W-:Y:S01]  /*4630*/  IMAD.MOV.U32 R23, RZ, RZ, R22 ;  /* 0x000000ffff177224 */ /* 0x000fe200078e0016 */
[----:B0-----:R0:W-:Y:S01]  /*4640*/  STG.E.U16 desc[UR36][R8.64], R5 ;  /* 0x0000000508007986 */ /* 0x0011e2000c101524 */
[----:B------:R-:W-:Y:S05]  /*4650*/  BRA `(.L_x_5664) ;  /* 0x0000000c00e47947 */ /* 0x000fea0003800000 */
.L_x_5666:
        /* <DEDUP_REMOVED lines=14> */
.L_x_5673:
        /* <DEDUP_REMOVED lines=9> */
.L_x_5672:
        /* <DEDUP_REMOVED lines=15> */
.L_x_5675:
        /* <DEDUP_REMOVED lines=10> */
.L_x_5674:
[----:B------:R0:W-:Y:S01]  /*4960*/  STG.E.64 desc[UR36][R8.64], R4 ;  /* 0x0000000408007986 */ /* 0x0001e2000c101b24 */
[----:B------:R-:W-:Y:S01]  /*4970*/  IMAD.MOV.U32 R23, RZ, RZ, R22 ;  /* 0x000000ffff177224 */ /* 0x000fe200078e0016 */
[----:B------:R-:W-:Y:S06]  /*4980*/  BRA `(.L_x_5664) ;  /* 0x0000000c00187947 */ /* 0x000fec0003800000 */
.L_x_5665:
        /* <DEDUP_REMOVED lines=13> */
.L_x_5678:
[----:B------:R-:W-:Y:S01]  /*4a60*/  CS2R R6, SRZ ;  /* 0x0000000000067805 */ /* 0x000fe2000001ff00 */
[----:B------:R-:W-:-:S04]  /*4a70*/  IMAD.MOV.U32 R23, RZ, RZ, R22 ;  /* 0x000000ffff177224 */ /* 0x000fc800078e0016 */
[----:B------:R0:W-:Y:S01]  /*4a80*/  STG.E.128 desc[UR36][R8.64], R4 ;  /* 0x0000000408007986 */ /* 0x0001e2000c101d24 */
[----:B------:R-:W-:Y:S05]  /*4a90*/  BRA `(.L_x_5664) ;  /* 0x0000000800d47947 */ /* 0x000fea0003800000 */
.L_x_5677:
        /* <DEDUP_REMOVED lines=23> */
.L_x_5682:
[----:B------:R-:W-:Y:S05]  /*4c10*/  BSYNC.RECONVERGENT B0 ;  /* 0x0000000000007941 */ /* 0x000fea0003800200 */
.L_x_5681:
[----:B------:R-:W-:Y:S01]  /*4c20*/  LOP3.LUT R7, R0, 0x80, R7, 0xf8, !PT ;  /* 0x0000008000077812 */ /* 0x000fe200078ef807 */
[----:B------:R-:W-:-:S04]  /*4c30*/  IMAD.MOV.U32 R23, RZ, RZ, R22 ;  /* 0x000000ffff177224 */ /* 0x000fc800078e0016 */
[----:B------:R0:W-:Y:S01]  /*4c40*/  STG.E.U8 desc[UR36][R8.64], R7 ;  /* 0x0000000708007986 */ /* 0x0001e2000c101124 */
[----:B------:R-:W-:Y:S05]  /*4c50*/  BRA `(.L_x_5664) ;  /* 0x0000000800647947 */ /* 0x000fea0003800000 */
.L_x_5680:
        /* <DEDUP_REMOVED lines=19> */
.L_x_5684:
[----:B------:R-:W-:Y:S05]  /*4d90*/  BSYNC.RECONVERGENT B0 ;  /* 0x0000000000007941 */ /* 0x000fea0003800200 */
.L_x_5683:
[----:B------:R-:W-:Y:S01]  /*4da0*/  LOP3.LUT R7, R0, 0x80, R7, 0xf8, !PT ;  /* 0x0000008000077812 */ /* 0x000fe200078ef807 */
[----:B------:R-:W-:-:S04]  /*4db0*/  IMAD.MOV.U32 R23, RZ, RZ, R22 ;  /* 0x000000ffff177224 */ /* 0x000fc800078e0016 */
[----:B------:R0:W-:Y:S01]  /*4dc0*/  STG.E.U8 desc[UR36][R8.64], R7 ;  /* 0x0000000708007986 */ /* 0x0001e2000c101124 */
[----:B------:R-:W-:Y:S05]  /*4dd0*/  BRA `(.L_x_5664) ;  /* 0x0000000800047947 */ /* 0x000fea0003800000 */
.L_x_5679:
        /* <DEDUP_REMOVED lines=9> */
.L_x_5676:
        /* <DEDUP_REMOVED lines=12> */
.L_x_5687:
        /* <DEDUP_REMOVED lines=17> */
.L_x_5690:
[----:B------:R-:W-:-:S04]  /*5040*/  SHF.R.U32.HI R0, RZ, 0x14, R7 ;  /* 0x00000014ff007819 */ /* 0x000fc80000011607 */
[----:B------:R-:W-:-:S04]  /*5050*/  LOP3.LUT R0, R0, 0x1, RZ, 0xc0, !PT ;  /* 0x0000000100007812 */ /* 0x000fc800078ec0ff */
[----:B------:R-:W-:-:S04]  /*5060*/  IADD3 R0, PT, PT, R7, 0x487ffff, R0 ;  /* 0x0487ffff07007810 */ /* 0x000fc80007ffe000 */
[----:B------:R-:W-:-:S04]  /*5070*/  SHF.R.U32.HI R0, RZ, 0x14, R0 ;  /* 0x00000014ff007819 */ /* 0x000fc80000011600 */
[----:B------:R-:W-:-:S07]  /*5080*/  LOP3.LUT R3, R0, 0xff, RZ, 0xc0, !PT ;  /* 0x000000ff00037812 */ /* 0x000fce00078ec0ff */
.L_x_5691:
[----:B------:R-:W-:-:S04]  /*5090*/  SHF.R.U32.HI R0, RZ, 0x18, R7 ;  /* 0x00000018ff007819 */ /* 0x000fc80000011607 */
[----:B------:R-:W-:-:S07]  /*50a0*/  LOP3.LUT R0, R3, 0x80, R0, 0xf8, !PT ;  /* 0x0000008003007812 */ /* 0x000fce00078ef800 */
.L_x_5689:
[----:B------:R-:W-:Y:S05]  /*50b0*/  BSYNC.RECONVERGENT B0 ;  /* 0x0000000000007941 */ /* 0x000fea0003800200 */
.L_x_5688:
[----:B------:R4:W-:Y:S01]  /*50c0*/  STG.E.U8 desc[UR36][R8.64], R0 ;  /* 0x0000000008007986 */ /* 0x0009e2000c101124 */
[----:B------:R-:W-:Y:S01]  /*50d0*/  IMAD.MOV.U32 R23, RZ, RZ, R22 ;  /* 0x000000ffff177224 */ /* 0x000fe200078e0016 */
[----:B------:R-:W-:Y:S06]  /*50e0*/  BRA `(.L_x_5664) ;  /* 0x0000000400407947 */ /* 0x000fec0003800000 */
.L_x_5686:
        /* <DEDUP_REMOVED lines=17> */
.L_x_5694:
[----:B------:R-:W-:-:S04]  /*5200*/  SHF.R.U32.HI R0, RZ, 0x15, R7 ;  /* 0x00000015ff007819 */ /* 0x000fc80000011607 */
[----:B------:R-:W-:-:S04]  /*5210*/  LOP3.LUT R0, R0, 0x1, RZ, 0xc0, !PT ;  /* 0x0000000100007812 */ /* 0x000fc800078ec0ff */
[----:B------:R-:W-:-:S04]  /*5220*/  IADD3 R0, PT, PT, R7, 0x88fffff, R0 ;  /* 0x088fffff07007810 */ /* 0x000fc80007ffe000 */
[----:B------:R-:W-:-:S04]  /*5230*/  SHF.R.U32.HI R0, RZ, 0x15, R0 ;  /* 0x00000015ff007819 */ /* 0x000fc80000011600 */
[----:B------:R-:W-:-:S07]  /*5240*/  LOP3.LUT R3, R0, 0xff, RZ, 0xc0, !PT ;  /* 0x000000ff00037812 */ /* 0x000fce00078ec0ff */
.L_x_5695:
[----:B------:R-:W-:-:S04]  /*5250*/  SHF.R.U32.HI R0, RZ, 0x18, R7 ;  /* 0x00000018ff007819 */ /* 0x000fc80000011607 */
[----:B------:R-:W-:-:S07]  /*5260*/  LOP3.LUT R0, R3, 0x80, R0, 0xf8, !PT ;  /* 0x0000008003007812 */ /* 0x000fce00078ef800 */
.L_x_5693:
[----:B------:R-:W-:Y:S05]  /*5270*/  BSYNC.RECONVERGENT B0 ;  /* 0x0000000000007941 */ /* 0x000fea0003800200 */
.L_x_5692:
[----:B------:R0:W-:Y:S01]  /*5280*/  STG.E.U8 desc[UR36][R8.64], R0 ;  /* 0x0000000008007986 */ /* 0x0001e2000c101124 */
[----:B------:R-:W-:Y:S01]  /*5290*/  IMAD.MOV.U32 R23, RZ, RZ, R22 ;  /* 0x000000ffff177224 */ /* 0x000fe200078e0016 */
[----:B------:R-:W-:Y:S06]  /*52a0*/  BRA `(.L_x_5664) ;  /* 0x0000000000d07947 */ /* 0x000fec0003800000 */
.L_x_5685:
[----:B------:R-:W-:-:S13]  /*52b0*/  ISETP.NE.AND P0, PT, R0, 0x1c, PT ;  /* 0x0000001c0000780c */ /* 0x000fda0003f05270 */
[----:B------:R-:W-:Y:S05]  /*52c0*/  @!P0 BRA `(.L_x_5696) ;  /* 0x0000000000bc8947 */ /* 0x000fea0003800000 */
[----:B------:R-:W-:-:S13]  /*52d0*/  ISETP.NE.AND P0, PT, R0, 0x1d, PT ;  /* 0x0000001d0000780c */ /* 0x000fda0003f05270 */
[----:B------:R-:W-:Y:S05]  /*52e0*/  @!P0 BRA `(.L_x_5697) ;  /* 0x0000000000a48947 */ /* 0x000fea0003800000 */
[----:B------:R-:W-:-:S13]  /*52f0*/  ISETP.NE.AND P0, PT, R0, 0x2c, PT ;  /* 0x0000002c0000780c */ /* 0x000fda0003f05270 */
[----:B------:R-:W-:Y:S05]  /*5300*/  @!P0 BRA `(.L_x_5698) ;  /* 0x0000000000488947 */ /* 0x000fea0003800000 */
.L_x_5669:
        /* <DEDUP_REMOVED lines=16> */
.L_x_5699:
[----:B------:R-:W-:Y:S01]  /*5410*/  IMAD.MOV.U32 R23, RZ, RZ, R22 ;  /* 0x000000ffff177224 */ /* 0x000fe200078e0016 */
[----:B------:R-:W-:Y:S06]  /*5420*/  BRA `(.L_x_5664) ;  /* 0x0000000000707947 */ /* 0x000fec0003800000 */
.L_x_5698:
[----:B------:R-:W-:Y:S01]  /*5430*/  UMOV UR4, 0xf0000000 ;  /* 0xf000000000047882 */ /* 0x000fe20000000000 */
[----:B------:R-:W-:Y:S01]  /*5440*/  UMOV UR5, 0x380fffff ;  /* 0x380fffff00057882 */ /* 0x000fe20000000000 */
[----:B------:R-:W0:Y:S01]  /*5450*/  F2F.F32.F64 R10, R4 ;  /* 0x00000004000a7310 */ /* 0x000e220000301000 */
[----:B------:R-:W-:Y:S01]  /*5460*/  DSETP.GEU.AND P0, PT, |R4|, UR4, PT ;  /* 0x0000000404007e2a */ /* 0x000fe2000bf0e200 */
[----:B------:R-:W-:-:S13]  /*5470*/  IMAD.MOV.U32 R23, RZ, RZ, R22 ;  /* 0x000000ffff177224 */ /* 0x000fda00078e0016 */
        /* <DEDUP_REMOVED lines=16> */
.L_x_5697:
[----:B------:R-:W0:Y:S01]  /*5580*/  F2I.U64.F64.TRUNC R4, R4 ;  /* 0x0000000400047311 */ /* 0x000e22000030d800 */
[----:B------:R-:W-:Y:S01]  /*5590*/  IMAD.MOV.U32 R23, RZ, RZ, R22 ;  /* 0x000000ffff177224 */ /* 0x000fe200078e0016 */
[----:B0-----:R2:W-:Y:S01]  /*55a0*/  STG.E.64 desc[UR36][R8.64], R4 ;  /* 0x0000000408007986 */ /* 0x0015e2000c101b24 */
[----:B------:R-:W-:Y:S05]  /*55b0*/  BRA `(.L_x_5664) ;  /* 0x00000000000c7947 */ /* 0x000fea0003800000 */
.L_x_5696:
[----:B------:R-:W0:Y:S01]  /*55c0*/  F2I.U32.F64.TRUNC R5, R4 ;  /* 0x0000000400057311 */ /* 0x000e22000030d000 */
[----:B------:R-:W-:Y:S01]  /*55d0*/  IMAD.MOV.U32 R23, RZ, RZ, R22 ;  /* 0x000000ffff177224 */ /* 0x000fe200078e0016 */
[----:B0-----:R1:W-:Y:S06]  /*55e0*/  STG.E desc[UR36][R8.64], R5 ;  /* 0x0000000508007986 */ /* 0x0013ec000c101924 */
.L_x_5664:
[----:B------:R-:W-:Y:S05]  /*55f0*/  BSYNC.RECONVERGENT B6 ;  /* 0x0000000000067941 */ /* 0x000fea0003800200 */
.L_x_5663:
[----:B------:R-:W-:Y:S01]  /*5600*/  ISETP.GE.AND P0, PT, R23, R19, PT ;  /* 0x000000131700720c */ /* 0x000fe20003f06270 */
[----:B------:R-:W-:-:S12]  /*5610*/  BSSY.RECONVERGENT B6, `(.L_x_5700) ;  /* 0x0000228000067945 */ /* 0x000fd80003800200 */
[----:B------:R-:W-:Y:S05]  /*5620*/  @P0 BRA `(.L_x_5701) ;  /* 0x0000002000980947 */ /* 0x000fea0003800000 */
[----:B------:R-:W3:Y:S01]  /*5630*/  LDCU UR4, c[0x0][0x3d0] ;  /* 0x00007a00ff0477ac */ /* 0x000ee20008000800 */
[----:B012---:R-:W0:Y:S01]  /*5640*/  LDC.64 R4, c[0x0][0x3b0] ;  /* 0x0000ec00ff047b82 */ /* 0x007e220000000a00 */
[----:B----4-:R-:W-:Y:S01]  /*5650*/  IMAD R0, R18, 0x200, R23 ;  /* 0x0000020012007824 */ /* 0x010fe200078e0217 */
[----:B------:R-:W-:-:S03]  /*5660*/  PRMT R6, R2, 0x9910, RZ ;  /* 0x0000991002067816 */ /* 0x000fc600000000ff */
[----:B---3--:R-:W-:Y:S02]  /*5670*/  IMAD R3, R0, UR4, RZ ;  /* 0x0000000400037c24 */ /* 0x008fe4000f8e02ff */
        /* <DEDUP_REMOVED lines=16> */
.L_x_5705:
[----:B------:R-:W0:Y:S02]  /*5780*/  F2I.S64.F64.TRUNC R28, R28 ;  /* 0x0000001c001c7311 */ /* 0x000e24000030d900 */
[----:B0-----:R-:W-:-:S05]  /*5790*/  IMAD.MOV.U32 R3, RZ, RZ, R28 ;  /* 0x000000ffff037224 */ /* 0x001fca00078e001c */
[----:B------:R4:W-:Y:S01]  /*57a0*/  STG.E.U8 desc[UR36][R4.64], R3 ;  /* 0x0000000304007986 */ /* 0x0009e2000c101124 */
[----:B------:R-:W-:Y:S05]  /*57b0*/  BRA `(.L_x_5707) ;  /* 0x0000000c00e07947 */ /* 0x000fea0003800000 */
.L_x_5704:
        /* <DEDUP_REMOVED lines=9> */
.L_x_5709:
[----:B------:R-:W0:Y:S02]  /*5850*/  F2I.F64.TRUNC R29, R28 ;  /* 0x0000001c001d7311 */ /* 0x000e24000030d100 */
[----:B0-----:R2:W-:Y:S01]  /*5860*/  STG.E desc[UR36][R4.64], R29 ;  /* 0x0000001d04007986 */ /* 0x0015e2000c101924 */
[----:B------:R-:W-:Y:S05]  /*5870*/  BRA `(.L_x_5707) ;  /* 0x0000000c00b07947 */ /* 0x000fea0003800000 */
.L_x_5708:
[----:B------:R-:W0:Y:S02]  /*5880*/  F2I.F64.TRUNC R29, R28 ;  /* 0x0000001c001d7311 */ /* 0x000e24000030d100 */
[----:B0-----:R0:W-:Y:S01]  /*5890*/  STG.E.U16 desc[UR36][R4.64], R29 ;  /* 0x0000001d04007986 */ /* 0x0011e2000c101524 */
[----:B------:R-:W-:Y:S05]  /*58a0*/  BRA `(.L_x_5707) ;  /* 0x0000000c00a47947 */ /* 0x000fea0003800000 */
.L_x_5703:
        /* <DEDUP_REMOVED lines=13> */
.L_x_5711:
        /* <DEDUP_REMOVED lines=8> */
.L_x_5710:
        /* <DEDUP_REMOVED lines=14> */
.L_x_5713:
        /* <DEDUP_REMOVED lines=9> */
.L_x_5712:
[----:B------:R0:W-:Y:S01]  /*5b70*/  STG.E.64 desc[UR36][R4.64], R28 ;  /* 0x0000001c04007986 */ /* 0x0001e2000c101b24 */
[----:B------:R-:W-:Y:S05]  /*5b80*/  BRA `(.L_x_5707) ;  /* 0x0000000800ec7947 */ /* 0x000fea0003800000 */
.L_x_5702:
        /* <DEDUP_REMOVED lines=13> */
.L_x_5717:
        /* <DEDUP_REMOVED lines=22> */
.L_x_5720:
[----:B------:R-:W-:-:S04]  /*5dc0*/  SHF.R.U32.HI R3, RZ, 0x18, R7 ;  /* 0x00000018ff037819 */ /* 0x000fc80000011607 */
[----:B------:R-:W-:-:S07]  /*5dd0*/  LOP3.LUT R0, R0, 0x80, R3, 0xf8, !PT ;  /* 0x0000008000007812 */ /* 0x000fce00078ef803 */
.L_x_5719:
[----:B------:R-:W-:Y:S05]  /*5de0*/  BSYNC.RECONVERGENT B0 ;  /* 0x0000000000007941 */ /* 0x000fea0003800200 */
.L_x_5718:
[----:B------:R0:W-:Y:S01]  /*5df0*/  STG.E.U8 desc[UR36][R4.64], R0 ;  /* 0x0000000004007986 */ /* 0x0001e2000c101124 */
[----:B------:R-:W-:Y:S05]  /*5e00*/  BRA `(.L_x_5707) ;  /* 0x00000008004c7947 */ /* 0x000fea0003800000 */
.L_x_5716:
        /* <DEDUP_REMOVED lines=22> */
.L_x_5723:
[----:B------:R-:W-:-:S04]  /*5f70*/  SHF.R.U32.HI R3, RZ, 0x18, R7 ;  /* 0x00000018ff037819 */ /* 0x000fc80000011607 */
[----:B------:R-:W-:-:S07]  /*5f80*/  LOP3.LUT R0, R0, 0x80, R3, 0xf8, !PT ;  /* 0x0000008000007812 */ /* 0x000fce00078ef803 */
.L_x_5722:
[----:B------:R-:W-:Y:S05]  /*5f90*/  BSYNC.RECONVERGENT B0 ;  /* 0x0000000000007941 */ /* 0x000fea0003800200 */
.L_x_5721:
[----:B------:R0:W-:Y:S01]  /*5fa0*/  STG.E.U8 desc[UR36][R4.64], R0 ;  /* 0x0000000004007986 */ /* 0x0001e2000c101124 */
[----:B------:R-:W-:Y:S05]  /*5fb0*/  BRA `(.L_x_5707) ;  /* 0x0000000400e07947 */ /* 0x000fea0003800000 */
.L_x_5715:
        /* <DEDUP_REMOVED lines=26> */
.L_x_5725:
[----:B------:R-:W0:Y:S02]  /*6160*/  F2I.U64.F64.TRUNC R28, R28 ;  /* 0x0000001c001c7311 */ /* 0x000e24000030d800 */
[----:B0-----:R0:W-:Y:S01]  /*6170*/  STG.E.64 desc[UR36][R4.64], R28 ;  /* 0x0000001c04007986 */ /* 0x0011e2000c101b24 */
[----:B------:R-:W-:Y:S05]  /*6180*/  BRA `(.L_x_5707) ;  /* 0x00000004006c7947 */ /* 0x000fea0003800000 */
.L_x_5724:
[----:B------:R-:W0:Y:S02]  /*6190*/  F2I.U32.F64.TRUNC R29, R28 ;  /* 0x0000001c001d7311 */ /* 0x000e24000030d000 */
[----:B0-----:R0:W-:Y:S01]  /*61a0*/  STG.E desc[UR36][R4.64], R29 ;  /* 0x0000001d04007986 */ /* 0x0011e2000c101924 */
[----:B------:R-:W-:Y:S05]  /*61b0*/  BRA `(.L_x_5707) ;  /* 0x0000000400607947 */ /* 0x000fea0003800000 */
.L_x_5714:
        /* <DEDUP_REMOVED lines=10> */
.L_x_5727:
[----:B------:R-:W-:-:S05]  /*6260*/  CS2R R30, SRZ ;  /* 0x00000000001e7805 */ /* 0x000fca000001ff00 */
[----:B------:R0:W-:Y:S01]  /*6270*/  STG.E.128 desc[UR36][R4.64], R28 ;  /* 0x0000001c04007986 */ /* 0x0001e2000c101d24 */
[----:B------:R-:W-:Y:S05]  /*6280*/  BRA `(.L_x_5707) ;  /* 0x00000004002c7947 */ /* 0x000fea0003800000 */
.L_x_5726:
[----:B------:R-:W-:-:S13]  /*6290*/  ISETP.NE.AND P0, PT, R0, 0xf, PT ;  /* 0x0000000f0000780c */ /* 0x000fda0003f05270 */
[----:B------:R-:W-:Y:S05]  /*62a0*/  @!P0 BRA `(.L_x_5728) ;  /* 0x0000000400088947 */ /* 0x000fea0003800000 */
[----:B------:R-:W-:-:S13]  /*62b0*/  ISETP.NE.AND P0, PT, R0, 0x17, PT ;  /* 0x000000170000780c */ /* 0x000fda0003f05270 */
[----:B------:R-:W-:Y:S05]  /*62c0*/  @!P0 BRA `(.L_x_5729) ;  /* 0x0000000000a08947 */ /* 0x000fea0003800000 */
[----:B------:R-:W-:-:S13]  /*62d0*/  ISETP.NE.AND P0, PT, R0, 0x18, PT ;  /* 0x000000180000780c */ /* 0x000fda0003f05270 */
[----:B------:R-:W-:Y:S05]  /*62e0*/  @!P0 BRA `(.L_x_5730) ;  /* 0x0000000000448947 */ /* 0x000fea0003800000 */
.L_x_5706:
        /* <DEDUP_REMOVED lines=16> */
.L_x_5731:
[----:B------:R-:W-:Y:S05]  /*63f0*/  BRA `(.L_x_5707) ;  /* 0x0000000000d07947 */ /* 0x000fea0003800000 */
.L_x_5730:
        /* <DEDUP_REMOVED lines=17> */
.L_x_5733:
[----:B------:R-:W-:Y:S05]  /*6510*/  BSYNC.RECONVERGENT B0 ;  /* 0x0000000000007941 */ /* 0x000fea0003800200 */
.L_x_5732:
[----:B------:R-:W-:-:S05]  /*6520*/  LOP3.LUT R3, R0, 0x80, R3, 0xf8, !PT ;  /* 0x0000008000037812 */ /* 0x000fca00078ef803 */
[----:B------:R0:W-:Y:S01]  /*6530*/  STG.E.U8 desc[UR36][R4.64], R3 ;  /* 0x0000000304007986 */ /* 0x0001e2000c101124 */
[----:B------:R-:W-:Y:S05]  /*6540*/  BRA `(.L_x_5707) ;  /* 0x00000000007c7947 */ /* 0x000fea0003800000 */
.L_x_5729:
        /* <DEDUP_REMOVED lines=16> */
.L_x_5735:
[----:B------:R-:W-:Y:S01]  /*6650*/  IMAD.MOV.U32 R0, RZ, RZ, 0x7f ;  /* 0x0000007fff007424 */ /* 0x000fe200078e00ff */
[----:B------:R-:W-:-:S04]  /*6660*/  ISETP.GT.U32.AND P0, PT, R3, 0x7f800000, PT ;  /* 0x7f8000000300780c */ /* 0x000fc80003f04070 */
[----:B------:R-:W-:-:S09]  /*6670*/  SEL R0, R0, 0x7c, P0 ;  /* 0x0000007c00007807 */ /* 0x000fd20000000000 */
.L_x_5736:
[----:B------:R-:W-:Y:S05]  /*6680*/  BSYNC.RECONVERGENT B0 ;  /* 0x0000000000007941 */ /* 0x000fea0003800200 */
.L_x_5734:
[----:B------:R-:W-:-:S04]  /*6690*/  SHF.R.U32.HI R3, RZ, 0x18, R7 ;  /* 0x00000018ff037819 */ /* 0x000fc80000011607 */
[----:B------:R-:W-:-:S05]  /*66a0*/  LOP3.LUT R3, R0, 0x80, R3, 0xf8, !PT ;  /* 0x0000008000037812 */ /* 0x000fca00078ef803 */
[----:B------:R0:W-:Y:S01]  /*66b0*/  STG.E.U8 desc[UR36][R4.64], R3 ;  /* 0x0000000304007986 */ /* 0x0001e2000c101124 */
[----:B------:R-:W-:Y:S05]  /*66c0*/  BRA `(.L_x_5707) ;  /* 0x00000000001c7947 */ /* 0x000fea0003800000 */
.L_x_5728:
[----:B------:R-:W-:Y:S01]  /*66d0*/  UMOV UR4, 0xf0000000 ;  /* 0xf000000000047882 */ /* 0x000fe20000000000 */
[----:B------:R-:W-:Y:S01]  /*66e0*/  UMOV UR5, 0x380fffff ;  /* 0x380fffff00057882 */ /* 0x000fe20000000000 */
[----:B------:R-:W0:Y:S01]  /*66f0*/  F2F.F32.F64 R0, R28 ;  /* 0x0000001c00007310 */ /* 0x000e220000301000 */
[----:B------:R-:W-:-:S14]  /*6700*/  DSETP.GEU.AND P0, PT, |R28|, UR4, PT ;  /* 0x000000041c007e2a */ /* 0x000fdc000bf0e200 */
[----:B0-----:R-:W-:-:S05]  /*6710*/  @!P0 FMUL R0, R0, 1.175494350822287508e-38 ;  /* 0x0080000000008820 */ /* 0x001fca0000400000 */
[----:B------:R-:W-:-:S05]  /*6720*/  F2FP.BF16.F32.PACK_AB R0, RZ, R0 ;  /* 0x00000000ff00723e */ /* 0x000fca00000010ff */
[----:B------:R0:W-:Y:S02]  /*6730*/  STG.E.U16 desc[UR36][R4.64], R0 ;  /* 0x0000000004007986 */ /* 0x0001e4000c101524 */
.L_x_5707:
        /* <DEDUP_REMOVED lines=24> */
.L_x_5740:
[----:B------:R-:W0:Y:S02]  /*68c0*/  F2I.S64.F64.TRUNC R24, R24 ;  /* 0x0000001800187311 */ /* 0x000e24000030d900 */
[----:B0-----:R-:W-:-:S05]  /*68d0*/  IMAD.MOV.U32 R3, RZ, RZ, R24 ;  /* 0x000000ffff037224 */ /* 0x001fca00078e0018 */
[----:B------:R0:W-:Y:S01]  /*68e0*/  STG.E.U8 desc[UR36][R4.64], R3 ;  /* 0x0000000304007986 */ /* 0x0001e2000c101124 */
[----:B------:R-:W-:Y:S05]  /*68f0*/  BRA `(.L_x_5742) ;  /* 0x0000000c00e07947 */ /* 0x000fea0003800000 */
.L_x_5739:
        /* <DEDUP_REMOVED lines=9> */
.L_x_5744:
[----:B------:R-:W0:Y:S02]  /*6990*/  F2I.F64.TRUNC R25, R24 ;  /* 0x0000001800197311 */ /* 0x000e24000030d100 */
[----:B0-----:R0:W-:Y:S01]  /*69a0*/  STG.E desc[UR36][R4.64], R25 ;  /* 0x0000001904007986 */ /* 0x0011e2000c101924 */
[----:B------:R-:W-:Y:S05]  /*69b0*/  BRA `(.L_x_5742) ;  /* 0x0000000c00b07947 */ /* 0x000fea0003800000 */
.L_x_5743:
[----:B------:R-:W0:Y:S02]  /*69c0*/  F2I.F64.TRUNC R25, R24 ;  /* 0x0000001800197311 */ /* 0x000e24000030d100 */
[----:B0-----:R0:W-:Y:S01]  /*69d0*/  STG.E.U16 desc[UR36][R4.64], R25 ;  /* 0x0000001904007986 */ /* 0x0011e2000c101524 */
[----:B------:R-:W-:Y:S05]  /*69e0*/  BRA `(.L_x_5742) ;  /* 0x0000000c00a47947 */ /* 0x000fea0003800000 */
.L_x_5738:
        /* <DEDUP_REMOVED lines=13> */
.L_x_5746:
        /* <DEDUP_REMOVED lines=8> */
.L_x_5745:
        /* <DEDUP_REMOVED lines=14> */
.L_x_5748:
        /* <DEDUP_REMOVED lines=9> */
.L_x_5747:
[----:B------:R0:W-:Y:S01]  /*6cb0*/  STG.E.64 desc[UR36][R4.64], R24 ;  /* 0x0000001804007986 */ /* 0x0001e2000c101b24 */
[----:B------:R-:W-:Y:S05]  /*6cc0*/  BRA `(.L_x_5742) ;  /* 0x0000000800ec7947 */ /* 0x000fea0003800000 */
.L_x_5737:
        /* <DEDUP_REMOVED lines=13> */
.L_x_5752:
        /* <DEDUP_REMOVED lines=22> */
.L_x_5755:
[----:B------:R-:W-:-:S04]  /*6f00*/  SHF.R.U32.HI R3, RZ, 0x18, R7 ;  /* 0x00000018ff037819 */ /* 0x000fc80000011607 */
[----:B------:R-:W-:-:S07]  /*6f10*/  LOP3.LUT R0, R0, 0x80, R3, 0xf8, !PT ;  /* 0x0000008000007812 */ /* 0x000fce00078ef803 */
.L_x_5754:
[----:B------:R-:W-:Y:S05]  /*6f20*/  BSYNC.RECONVERGENT B0 ;  /* 0x0000000000007941 */ /* 0x000fea0003800200 */
.L_x_5753:
[----:B------:R3:W-:Y:S01]  /*6f30*/  STG.E.U8 desc[UR36][R4.64], R0 ;  /* 0x0000000004007986 */ /* 0x0007e2000c101124 */
[----:B------:R-:W-:Y:S05]  /*6f40*/  BRA `(.L_x_5742) ;  /* 0x00000008004c7947 */ /* 0x000fea0003800000 */
.L_x_5751:
        /* <DEDUP_REMOVED lines=22> */
.L_x_5758:
[----:B------:R-:W-:-:S04]  /*70b0*/  SHF.R.U32.HI R3, RZ, 0x18, R7 ;  /* 0x00000018ff037819 */ /* 0x000fc80000011607 */
[----:B------:R-:W-:-:S07]  /*70c0*/  LOP3.LUT R0, R0, 0x80, R3, 0xf8, !PT ;  /* 0x0000008000007812 */ /* 0x000fce00078ef803 */
.L_x_5757:
[----:B------:R-:W-:Y:S05]  /*70d0*/  BSYNC.RECONVERGENT B0 ;  /* 0x0000000000007941 */ /* 0x000fea0003800200 */
.L_x_5756:
[----:B------:R0:W-:Y:S01]  /*70e0*/  STG.E.U8 desc[UR36][R4.64], R0 ;  /* 0x0000000004007986 */ /* 0x0001e2000c101124 */
[----:B------:R-:W-:Y:S05]  /*70f0*/  BRA `(.L_x_5742) ;  /* 0x0000000400e07947 */ /* 0x000fea0003800000 */
.L_x_5750:
        /* <DEDUP_REMOVED lines=26> */
.L_x_5760:
[----:B------:R-:W0:Y:S02]  /*72a0*/  F2I.U64.F64.TRUNC R24, R24 ;  /* 0x0000001800187311 */ /* 0x000e24000030d800 */
[----:B0-----:R1:W-:Y:S01]  /*72b0*/  STG.E.64 desc[UR36][R4.64], R24 ;  /* 0x0000001804007986 */ /* 0x0013e2000c101b24 */
[----:B------:R-:W-:Y:S05]  /*72c0*/  BRA `(.L_x_5742) ;  /* 0x00000004006c7947 */ /* 0x000fea0003800000 */
.L_x_5759:
[----:B------:R-:W0:Y:S02]  /*72d0*/  F2I.U32.F64.TRUNC R25, R24 ;  /* 0x0000001800197311 */ /* 0x000e24000030d000 */
[----:B0-----:R0:W-:Y:S01]  /*72e0*/  STG.E desc[UR36][R4.64], R25 ;  /* 0x0000001904007986 */ /* 0x0011e2000c101924 */
[----:B------:R-:W-:Y:S05]  /*72f0*/  BRA `(.L_x_5742) ;  /* 0x0000000400607947 */ /* 0x000fea0003800000 */
.L_x_5749:
        /* <DEDUP_REMOVED lines=10> */
.L_x_5762:
[----:B------:R-:W-:-:S05]  /*73a0*/  CS2R R26, SRZ ;  /* 0x00000000001a7805 */ /* 0x000fca000001ff00 */
[----:B------:R0:W-:Y:S01]  /*73b0*/  STG.E.128 desc[UR36][R4.64], R24 ;  /* 0x0000001804007986 */ /* 0x0001e2000c101d24 */
[----:B------:R-:W-:Y:S05]  /*73c0*/  BRA `(.L_x_5742) ;  /* 0x00000004002c7947 */ /* 0x000fea0003800000 */
.L_x_5761:
[----:B------:R-:W-:-:S13]  /*73d0*/  ISETP.NE.AND P0, PT, R0, 0xf, PT ;  /* 0x0000000f0000780c */ /* 0x000fda0003f05270 */
[----:B------:R-:W-:Y:S05]  /*73e0*/  @!P0 BRA `(.L_x_5763) ;  /* 0x0000000400088947 */ /* 0x000fea0003800000 */
[----:B------:R-:W-:-:S13]  /*73f0*/  ISETP.NE.AND P0, PT, R0, 0x17, PT ;  /* 0x000000170000780c */ /* 0x000fda0003f05270 */
[----:B------:R-:W-:Y:S05]  /*7400*/  @!P0 BRA `(.L_x_5764) ;  /* 0x0000000000a08947 */ /* 0x000fea0003800000 */
[----:B------:R-:W-:-:S13]  /*7410*/  ISETP.NE.AND P0, PT, R0, 0x18, PT ;  /* 0x000000180000780c */ /* 0x000fda0003f05270 */
[----:B------:R-:W-:Y:S05]  /*7420*/  @!P0 BRA `(.L_x_5765) ;  /* 0x0000000000448947 */ /* 0x000fea0003800000 */
.L_x_5741:
        /* <DEDUP_REMOVED lines=16> */
.L_x_5766:
[----:B------:R-:W-:Y:S05]  /*7530*/  BRA `(.L_x_5742) ;  /* 0x0000000000d07947 */ /* 0x000fea0003800000 */
.L_x_5765:
        /* <DEDUP_REMOVED lines=17> */
.L_x_5768:
[----:B------:R-:W-:Y:S05]  /*7650*/  BSYNC.RECONVERGENT B0 ;  /* 0x0000000000007941 */ /* 0x000fea0003800200 */
.L_x_5767:
[----:B------:R-:W-:-:S05]  /*7660*/  LOP3.LUT R3, R0, 0x80, R3, 0xf8, !PT ;  /* 0x0000008000037812 */ /* 0x000fca00078ef803 */
[----:B------:R0:W-:Y:S01]  /*7670*/  STG.E.U8 desc[UR36][R4.64], R3 ;  /* 0x0000000304007986 */ /* 0x0001e2000c101124 */
[----:B------:R-:W-:Y:S05]  /*7680*/  BRA `(.L_x_5742) ;  /* 0x00000000007c7947 */ /* 0x000fea0003800000 */
.L_x_5764:
        /* <DEDUP_REMOVED lines=16> */
.L_x_5770:
[----:B------:R-:W-:Y:S01]  /*7790*/  IMAD.MOV.U32 R0, RZ, RZ, 0x7f ;  /* 0x0000007fff007424 */ /* 0x000fe200078e00ff */
[----:B------:R-:W-:-:S04]  /*77a0*/  ISETP.GT.U32.AND P0, PT, R3, 0x7f800000, PT ;  /* 0x7f8000000300780c */ /* 0x000fc80003f04070 */
[----:B------:R-:W-:-:S09]  /*77b0*/  SEL R0, R0, 0x7c, P0 ;  /* 0x0000007c00007807 */ /* 0x000fd20000000000 */
.L_x_5771:
[----:B------:R-:W-:Y:S05]  /*77c0*/  BSYNC.RECONVERGENT B0 ;  /* 0x0000000000007941 */ /* 0x000fea0003800200 */
.L_x_5769:
[----:B------:R-:W-:-:S04]  /*77d0*/  SHF.R.U32.HI R3, RZ, 0x18, R7 ;  /* 0x00000018ff037819 */ /* 0x000fc80000011607 */
[----:B------:R-:W-:-:S05]  /*77e0*/  LOP3.LUT R3, R0, 0x80, R3, 0xf8, !PT ;  /* 0x0000008000037812 */ /* 0x000fca00078ef803 */
[----:B------:R0:W-:Y:S01]  /*77f0*/  STG.E.U8 desc[UR36][R4.64], R3 ;  /* 0x0000000304007986 */ /* 0x0001e2000c101124 */
[----:B------:R-:W-:Y:S05]  /*7800*/  BRA `(.L_x_5742) ;  /* 0x00000000001c7947 */ /* 0x000fea0003800000 */
.L_x_5763:
[----:B------:R-:W-:Y:S01]  /*7810*/  UMOV UR4, 0xf0000000 ;  /* 0xf000000000047882 */ /* 0x000fe20000000000 */
[----:B------:R-:W-:Y:S01]  /*7820*/  UMOV UR5, 0x380fffff ;  /* 0x380fffff00057882 */ /* 0x000fe20000000000 */
[----:B------:R-:W0:Y:S01]  /*7830*/  F2F.F32.F64 R0, R24 ;  /* 0x0000001800007310 */ /* 0x000e220000301000 */
[----:B------:R-:W-:-:S14]  /*7840*/  DSETP.GEU.AND P0, PT, |R24|, UR4, PT ;  /* 0x0000000418007e2a */ /* 0x000fdc000bf0e200 */
[----:B0-----:R-:W-:-:S05]  /*7850*/  @!P0 FMUL R0, R0, 1.175494350822287508e-38 ;  /* 0x0080000000008820 */ /* 0x001fca0000400000 */
[----:B------:R-:W-:-:S05]  /*7860*/  F2FP.BF16.F32.PACK_AB R0, RZ, R0 ;  /* 0x00000000ff00723e */ /* 0x000fca00000010ff */
[----:B------:R0:W-:Y:S02]  /*7870*/  STG.E.U16 desc[UR36][R4.64], R0 ;  /* 0x0000000004007986 */ /* 0x0001e4000c101524 */
.L_x_5742:
[----:B------:R-:W-:-:S07]  /*7880*/  VIADD R23, R23, 0x80 ;  /* 0x0000008017177836 */ /* 0x000fce0000000000 */
.L_x_5701:
[----:B------:R-:W-:Y:S05]  /*7890*/  BSYNC.RECONVERGENT B6 ;  /* 0x0000000000067941 */ /* 0x000fea0003800200 */
.L_x_5700:
        /* <DEDUP_REMOVED lines=22> */
.L_x_5775:
[----:B------:R-:W0:Y:S02]  /*7a00*/  F2I.S64.F64.TRUNC R16, R16 ;  /* 0x0000001000107311 */ /* 0x000e24000030d900 */
[----:B0-----:R-:W-:-:S05]  /*7a10*/  IMAD.MOV.U32 R3, RZ, RZ, R16 ;  /* 0x000000ffff037224 */ /* 0x001fca00078e0010 */
[----:B------:R-:W-:Y:S01]  /*7a20*/  STG.E.U8 desc[UR36][R4.64], R3 ;  /* 0x0000000304007986 */ /* 0x000fe2000c101124 */
[----:B------:R-:W-:Y:S05]  /*7a30*/  EXIT ;  /* 0x000000000000794d */ /* 0x000fea0003800000 */
.L_x_5774:
        /* <DEDUP_REMOVED lines=9> */
.L_x_5778:
[----:B------:R-:W0:Y:S02]  /*7ad0*/  F2I.F64.TRUNC R17, R16 ;  /* 0x0000001000117311 */ /* 0x000e24000030d100 */
[----:B0-----:R-:W-:Y:S01]  /*7ae0*/  STG.E desc[UR36][R4.64], R17 ;  /* 0x0000001104007986 */ /* 0x001fe2000c101924 */
[----:B------:R-:W-:Y:S05]  /*7af0*/  EXIT ;  /* 0x000000000000794d */ /* 0x000fea0003800000 */
.L_x_5777:
[----:B------:R-:W0:Y:S02]  /*7b00*/  F2I.F64.TRUNC R17, R16 ;  /* 0x0000001000117311 */ /* 0x000e24000030d100 */
[----:B0-----:R-:W-:Y:S01]  /*7b10*/  STG.E.U16 desc[UR36][R4.64], R17 ;  /* 0x0000001104007986 */ /* 0x001fe2000c101524 */
[----:B------:R-:W-:Y:S05]  /*7b20*/  EXIT ;  /* 0x000000000000794d */ /* 0x000fea0003800000 */
.L_x_5773:
        /* <DEDUP_REMOVED lines=13> */
.L_x_5780:
        /* <DEDUP_REMOVED lines=8> */
.L_x_5779:
        /* <DEDUP_REMOVED lines=14> */
.L_x_5782:
        /* <DEDUP_REMOVED lines=9> */
.L_x_5781:
[----:B------:R-:W-:Y:S01]  /*7df0*/  STG.E.64 desc[UR36][R4.64], R16 ;  /* 0x0000001004007986 */ /* 0x000fe2000c101b24 */
[----:B------:R-:W-:Y:S05]  /*7e00*/  EXIT ;  /* 0x000000000000794d */ /* 0x000fea0003800000 */
.L_x_5772:
        /* <DEDUP_REMOVED lines=13> */
.L_x_5786:
        /* <DEDUP_REMOVED lines=21> */
.L_x_5789:
[----:B------:R-:W-:-:S04]  /*8030*/  SHF.R.U32.HI R3, RZ, 0x18, R7 ;  /* 0x00000018ff037819 */ /* 0x000fc80000011607 */
[----:B------:R-:W-:-:S04]  /*8040*/  LOP3.LUT R0, R0, 0x80, R3, 0xf8, !PT ;  /* 0x0000008000007812 */ /* 0x000fc800078ef803 */
[----:B------:R-:W-:-:S07]  /*8050*/  PRMT R2, R0, 0x7610, R2 ;  /* 0x0000761000027816 */ /* 0x000fce0000000002 */
.L_x_5788:
[----:B------:R-:W-:Y:S05]  /*8060*/  BSYNC.RECONVERGENT B0 ;  /* 0x0000000000007941 */ /* 0x000fea0003800200 */
.L_x_5787:
[----:B------:R-:W-:Y:S01]  /*8070*/  STG.E.U8 desc[UR36][R4.64], R2 ;  /* 0x0000000204007986 */ /* 0x000fe2000c101124 */
[----:B------:R-:W-:Y:S05]  /*8080*/  EXIT ;  /* 0x000000000000794d */ /* 0x000fea0003800000 */
.L_x_5785:
        /* <DEDUP_REMOVED lines=21> */
.L_x_5792:
[----:B------:R-:W-:-:S04]  /*81e0*/  SHF.R.U32.HI R3, RZ, 0x18, R7 ;  /* 0x00000018ff037819 */ /* 0x000fc80000011607 */
[----:B------:R-:W-:-:S04]  /*81f0*/  LOP3.LUT R0, R0, 0x80, R3, 0xf8, !PT ;  /* 0x0000008000007812 */ /* 0x000fc800078ef803 */
[----:B------:R-:W-:-:S07]  /*8200*/  PRMT R2, R0, 0x7610, R2 ;  /* 0x0000761000027816 */ /* 0x000fce0000000002 */
.L_x_5791:
[----:B------:R-:W-:Y:S05]  /*8210*/  BSYNC.RECONVERGENT B0 ;  /* 0x0000000000007941 */ /* 0x000fea0003800200 */
.L_x_5790:
[----:B------:R-:W-:Y:S01]  /*8220*/  STG.E.U8 desc[UR36][R4.64], R2 ;  /* 0x0000000204007986 */ /* 0x000fe2000c101124 */
[----:B------:R-:W-:Y:S05]  /*8230*/  EXIT ;  /* 0x000000000000794d */ /* 0x000fea0003800000 */
.L_x_5784:
        /* <DEDUP_REMOVED lines=26> */
.L_x_5794:
[----:B------:R-:W0:Y:S02]  /*83e0*/  F2I.U64.F64.TRUNC R16, R16 ;  /* 0x0000001000107311 */ /* 0x000e24000030d800 */
[----:B0-----:R-:W-:Y:S01]  /*83f0*/  STG.E.64 desc[UR36][R4.64], R16 ;  /* 0x0000001004007986 */ /* 0x001fe2000c101b24 */
[----:B------:R-:W-:Y:S05]  /*8400*/  EXIT ;  /* 0x000000000000794d */ /* 0x000fea0003800000 */
.L_x_5793:
[----:B------:R-:W0:Y:S02]  /*8410*/  F2I.U32.F64.TRUNC R17, R16 ;  /* 0x0000001000117311 */ /* 0x000e24000030d000 */
[----:B0-----:R-:W-:Y:S01]  /*8420*/  STG.E desc[UR36][R4.64], R17 ;  /* 0x0000001104007986 */ /* 0x001fe2000c101924 */
[----:B------:R-:W-:Y:S05]  /*8430*/  EXIT ;  /* 0x000000000000794d */ /* 0x000fea0003800000 */
.L_x_5783:
        /* <DEDUP_REMOVED lines=10> */
.L_x_5796:
[----:B------:R-:W-:-:S05]  /*84e0*/  CS2R R18, SRZ ;  /* 0x0000000000127805 */ /* 0x000fca000001ff00 */
[----:B------:R-:W-:Y:S01]  /*84f0*/  STG.E.128 desc[UR36][R4.64], R16 ;  /* 0x0000001004007986 */ /* 0x000fe2000c101d24 */
[----:B------:R-:W-:Y:S05]  /*8500*/  EXIT ;  /* 0x000000000000794d */ /* 0x000fea0003800000 */
.L_x_5795:
[----:B------:R-:W-:-:S13]  /*8510*/  ISETP.NE.AND P0, PT, R0, 0xf, PT ;  /* 0x0000000f0000780c */ /* 0x000fda0003f05270 */
[----:B------:R-:W-:Y:S05]  /*8520*/  @!P0 BRA `(.L_x_5797) ;  /* 0x0000000400088947 */ /* 0x000fea0003800000 */
[----:B------:R-:W-:-:S13]  /*8530*/  ISETP.NE.AND P0, PT, R0, 0x17, PT ;  /* 0x000000170000780c */ /* 0x000fda0003f05270 */
[----:B------:R-:W-:Y:S05]  /*8540*/  @!P0 BRA `(.L_x_5798) ;  /* 0x0000000000a08947 */ /* 0x000fea0003800000 */
[----:B------:R-:W-:-:S13]  /*8550*/  ISETP.NE.AND P0, PT, R0, 0x18, PT ;  /* 0x000000180000780c */ /* 0x000fda0003f05270 */
[----:B------:R-:W-:Y:S05]  /*8560*/  @!P0 BRA `(.L_x_5799) ;  /* 0x0000000000448947 */ /* 0x000fea0003800000 */
.L_x_5776:
        /* <DEDUP_REMOVED lines=16> */
.L_x_5800:
[----:B------:R-:W-:Y:S05]  /*8670*/  EXIT ;  /* 0x000000000000794d */ /* 0x000fea0003800000 */
.L_x_5799:
        /* <DEDUP_REMOVED lines=17> */
.L_x_5802:
[----:B------:R-:W-:Y:S05]  /*8790*/  BSYNC.RECONVERGENT B0 ;  /* 0x0000000000007941 */ /* 0x000fea0003800200 */
.L_x_5801:
[----:B------:R-:W-:-:S05]  /*87a0*/  LOP3.LUT R3, R0, 0x80, R3, 0xf8, !PT ;  /* 0x0000008000037812 */ /* 0x000fca00078ef803 */
[----:B------:R-:W-:Y:S01]  /*87b0*/  STG.E.U8 desc[UR36][R4.64], R3 ;  /* 0x0000000304007986 */ /* 0x000fe2000c101124 */
[----:B------:R-:W-:Y:S05]  /*87c0*/  EXIT ;  /* 0x000000000000794d */ /* 0x000fea0003800000 */
.L_x_5798:
        /* <DEDUP_REMOVED lines=16> */
.L_x_5804:
[----:B------:R-:W-:Y:S01]  /*88d0*/  IMAD.MOV.U32 R0, RZ, RZ, 0x7f ;  /* 0x0000007fff007424 */ /* 0x000fe200078e00ff */
[----:B------:R-:W-:-:S04]  /*88e0*/  ISETP.GT.U32.AND P0, PT, R2, 0x7f800000, PT ;  /* 0x7f8000000200780c */ /* 0x000fc80003f04070 */
[----:B------:R-:W-:-:S09]  /*88f0*/  SEL R0, R0, 0x7c, P0 ;  /* 0x0000007c00007807 */ /* 0x000fd20000000000 */
.L_x_5805:
[----:B------:R-:W-:Y:S05]  /*8900*/  BSYNC.RECONVERGENT B0 ;  /* 0x0000000000007941 */ /* 0x000fea0003800200 */
.L_x_5803:
[----:B------:R-:W-:-:S04]  /*8910*/  SHF.R.U32.HI R3, RZ, 0x18, R3 ;  /* 0x00000018ff037819 */ /* 0x000fc80000011603 */
[----:B------:R-:W-:-:S05]  /*8920*/  LOP3.LUT R3, R0, 0x80, R3, 0xf8, !PT ;  /* 0x0000008000037812 */ /* 0x000fca00078ef803 */
[----:B------:R-:W-:Y:S01]  /*8930*/  STG.E.U8 desc[UR36][R4.64], R3 ;  /* 0x0000000304007986 */ /* 0x000fe2000c101124 */
[----:B------:R-:W-:Y:S05]  /*8940*/  EXIT ;  /* 0x000000000000794d */ /* 0x000fea0003800000 */
.L_x_5797:
        /* <DEDUP_REMOVED lines=8> */
.L_x_5806:
        /* <DEDUP_REMOVED lines=11> */
.L_x_5951:


//--------------------- .text._ZN2at6native18elementwise_kernelILi128ELi2EZNS0_22gpu_kernel_impl_nocastIZZZNS0_68_GLOBAL__N__08176361_30_ActivationHardsigmoidKernel_cu_1520ed90_310218hardsigmoid_kernelERNS_18TensorIteratorBaseEENKUlvE_clEvENKUlvE_clEvEUldE_EEvS5_RKT_EUliE_EEviT1_ --------------------------
	.section	.text._ZN2at6native18elementwise_kernelILi128ELi2EZNS0_22gpu_kernel_impl_nocastIZZZNS0_68_GLOBAL__N__08176361_30_ActivationHardsigmoidKernel_cu_1520ed90_310218hardsigmoid_kernelERNS_18TensorIteratorBaseEENKUlvE_clEvENKUlvE_clEvEUldE_EEvS5_RKT_EUliE_EEviT1_,"ax",@progbits
	.align	128
        .global         _ZN2at6native18elementwise_kernelILi128ELi2EZNS0_22gpu_kernel_impl_nocastIZZZNS0_68_GLOBAL__N__08176361_30_ActivationHardsigmoidKernel_cu_1520ed90_310218hardsigmoid_kernelERNS_18TensorIteratorBaseEENKUlvE_clEvENKUlvE_clEvEUldE_EEvS5_RKT_EUliE_EEviT1_
        .type           _ZN2at6native18elementwise_kernelILi128ELi2EZNS0_22gpu_kernel_impl_nocastIZZZNS0_68_GLOBAL__N__08176361_30_ActivationHardsigmoidKernel_cu_1520ed90_310218hardsigmoid_kernelERNS_18TensorIteratorBaseEENKUlvE_clEvENKUlvE_clEvEUldE_EEvS5_RKT_EUliE_EEviT1_,@function
        .size           _ZN2at6native18elementwise_kernelILi128ELi2EZNS0_22gpu_kernel_impl_nocastIZZZNS0_68_GLOBAL__N__08176361_30_ActivationHardsigmoidKernel_cu_1520ed90_310218hardsigmoid_kernelERNS_18TensorIteratorBaseEENKUlvE_clEvENKUlvE_clEvEUldE_EEvS5_RKT_EUliE_EEviT1_,(.L_x_5952 - _ZN2at6native18elementwise_kernelILi128ELi2EZNS0_22gpu_kernel_impl_nocastIZZZNS0_68_GLOBAL__N__08176361_30_ActivationHardsigmoidKernel_cu_1520ed90_310218hardsigmoid_kernelERNS_18TensorIteratorBaseEENKUlvE_clEvENKUlvE_clEvEUldE_EEvS5_RKT_EUliE_EEviT1_)
        .other          _ZN2at6native18elementwise_kernelILi128ELi2EZNS0_22gpu_kernel_impl_nocastIZZZNS0_68_GLOBAL__N__08176361_30_ActivationHardsigmoidKernel_cu_1520ed90_310218hardsigmoid_kernelERNS_18TensorIteratorBaseEENKUlvE_clEvENKUlvE_clEvEUldE_EEvS5_RKT_EUliE_EEviT1_,@"STO_CUDA_ENTRY STV_DEFAULT"
_ZN2at6native18elementwise_kernelILi128ELi2EZNS0_22gpu_kernel_impl_nocastIZZZNS0_68_GLOBAL__N__08176361_30_ActivationHardsigmoidKernel_cu_1520ed90_310218hardsigmoid_kernelERNS_18TensorIteratorBaseEENKUlvE_clEvENKUlvE_clEvEUldE_EEvS5_RKT_EUliE_EEviT1_:
.text._ZN2at6native18elementwise_kernelILi128ELi2EZNS0_22gpu_kernel_impl_nocastIZZZNS0_68_GLOBAL__N__08176361_30_ActivationHardsigmoidKernel_cu_1520ed90_310218hardsigmoid_kernelERNS_18TensorIteratorBaseEENKUlvE_clEvENKUlvE_clEvEUldE_EEvS5_RKT_EUliE_EEviT1_:
        /* <DEDUP_REMOVED lines=14> */
[----:B------:R-:W1:Y:S01]  /*00e0*/  LDCU.64 UR8, c[0x0][0x590] ;  /* 0x0000b200ff0877ac */ /* 0x000e620008000a00 */
[----:B------:R-:W2:Y:S01]  /*00f0*/  LDCU.64 UR10, c[0x0][0x590] ;  /* 0x0000b200ff0a77ac */ /* 0x000ea20008000a00 */
[----:B------:R-:W3:Y:S01]  /*0100*/  LDCU.64 UR12, c[0x0][0x5a8] ;  /* 0x0000b500ff0c77ac */ /* 0x000ee20008000a00 */
[----:B0-----:R-:W4:Y:S01]  /*0110*/  LDG.E.64 R4, desc[UR6][R4.64] ;  /* 0x0000000604047981 */ /* 0x001f22000c1e1b00 */
[----:B------:R-:W-:Y:S01]  /*0120*/  IADD3 R3, PT, PT, R3, 0x80, RZ ;  /* 0x0000008003037810 */ /* 0x000fe20007ffe0ff */
[----:B----4-:R-:W-:-:S08]  /*0130*/  DADD R6, R4, 3 ;  /* 0x4008000004067429 */ /* 0x010fd00000000000 */
[----:B-1----:R-:W-:Y:S01]  /*0140*/  DSETP.GEU.AND P0, PT, R6, UR8, PT ;  /* 0x0000000806007e2a */ /* 0x002fe2000bf0e000 */
[----:B------:R-:W-:Y:S01]  /*0150*/  UMOV UR8, 0x60000000 ;  /* 0x6000000000087882 */ /* 0x000fe20000000000 */
[----:B------:R-:W-:-:S04]  /*0160*/  UMOV UR9, 0x3fc55555 ;  /* 0x3fc5555500097882 */ /* 0x000fc80000000000 */
[----:B--2---:R-:W-:Y:S02]  /*0170*/  FSEL R4, R6, UR10, P0 ;  /* 0x0000000a06047c08 */ /* 0x004fe40008000000 */
[----:B------:R-:W-:Y:S02]  /*0180*/  FSEL R5, R7, UR11, P0 ;  /* 0x0000000b07057c08 */ /* 0x000fe40008000000 */
[----:B------:R-:W0:Y:S04]  /*0190*/  LDC.64 R6, c[0x0][0x580] ;  /* 0x00016000ff067b82 */ /* 0x000e280000000a00 */
[----:B---3--:R-:W-:-:S14]  /*01a0*/  DSETP.GT.AND P0, PT, R4, UR12, PT ;  /* 0x0000000c04007e2a */ /* 0x008fdc000bf04000 */
[----:B------:R-:W1:Y:S08]  /*01b0*/  @P0 LDC R4, c[0x0][0x5a8] ;  /* 0x00016a00ff040b82 */ /* 0x000e700000000800 */
[----:B------:R-:W1:Y:S02]  /*01c0*/  @P0 LDC R5, c[0x0][0x5ac] ;  /* 0x00016b00ff050b82 */ /* 0x000e640000000800 */
[----:B-1----:R-:W-:-:S07]  /*01d0*/  DMUL R4, R4, UR8 ;  /* 0x0000000804047c28 */ /* 0x002fce0008000000 */
[----:B0-----:R0:W-:Y:S04]  /*01e0*/  STG.E.64 desc[UR6][R6.64], R4 ;  /* 0x0000000406007986 */ /* 0x0011e8000c101b06 */
.L_x_5809:
[----:B------:R-:W-:Y:S05]  /*01f0*/  BSYNC.RECONVERGENT B0 ;  /* 0x0000000000007941 */ /* 0x000fea0003800200 */
.L_x_5808:
[----:B------:R-:W-:-:S13]  /*0200*/  ISETP.GE.AND P0, PT, R3, UR4, PT ;  /* 0x0000000403007c0c */ /* 0x000fda000bf06270 */
[----:B------:R-:W-:Y:S05]  /*0210*/  @P0 EXIT ;  /* 0x000000000000094d */ /* 0x000fea0003800000 */
[----:B0-----:R-:W0:Y:S01]  /*0220*/  LDC.64 R4, c[0x0][0x588] ;  /* 0x00016200ff047b82 */ /* 0x001e220000000a00 */
[----:B------:R-:W1:Y:S01]  /*0230*/  LDCU.64 UR4, c[0x0][0x590] ;  /* 0x0000b200ff0477ac */ /* 0x000e620008000a00 */
[----:B------:R-:W2:Y:S01]  /*0240*/  LDCU.64 UR8, c[0x0][0x590] ;  /* 0x0000b200ff0877ac */ /* 0x000ea20008000a00 */
[----:B------:R-:W3:Y:S01]  /*0250*/  LDCU.64 UR10, c[0x0][0x5a8] ;  /* 0x0000b500ff0a77ac */ /* 0x000ee20008000a00 */
[----:B0-----:R0:W4:Y:S04]  /*0260*/  LDG.E.64 R2, desc[UR6][R4.64] ;  /* 0x0000000604027981 */ /* 0x001128000c1e1b00 */
[----:B0-----:R-:W0:Y:S01]  /*0270*/  LDC.64 R4, c[0x0][0x580] ;  /* 0x00016000ff047b82 */ /* 0x001e220000000a00 */
[----:B----4-:R-:W-:-:S08]  /*0280*/  DADD R2, R2, 3 ;  /* 0x4008000002027429 */ /* 0x010fd00000000000 */
        /* <DEDUP_REMOVED lines=8> */
[----:B-1----:R-:W-:-:S07]  /*0310*/  DMUL R2, R2, UR4 ;  /* 0x0000000402027c28 */ /* 0x002fce0008000000 */
[----:B0-----:R-:W-:Y:S01]  /*0320*/  STG.E.64 desc[UR6][R4.64], R2 ;  /* 0x0000000204007986 */ /* 0x001fe2000c101b06 */
[----:B------:R-:W-:Y:S05]  /*0330*/  EXIT ;  /* 0x000000000000794d */ /* 0x000fea0003800000 */
.L_x_5807:
        /* <DEDUP_REMOVED lines=305> */
.L_x_5812:
[----:B------:R-:W0:Y:S01]  /*1650*/  LDCU.128 UR8, c[0x0][0x580] ;  /* 0x0000b000ff0877ac */ /* 0x000e220008000c00 */
[----:B------:R-:W1:Y:S01]  /*1660*/  LDCU.64 UR12, c[0x0][0x590] ;  /* 0x0000b200ff0c77ac */ /* 0x000e620008000a00 */
[----:B------:R-:W2:Y:S01]  /*1670*/  LDCU.64 UR14, c[0x0][0x5a8] ;  /* 0x0000b500ff0e77ac */ /* 0x000ea20008000a00 */
[----:B0-----:R-:W-:-:S04]  /*1680*/  IADD3 R8, P0, PT, R4, UR10, RZ ;  /* 0x0000000a04087c10 */ /* 0x001fc8000ff1e0ff */
[----:B------:R-:W-:Y:S01]  /*1690*/  IADD3.X R9, PT, PT, RZ, UR11, RZ, P0, !PT ;  /* 0x0000000bff097c10 */ /* 0x000fe200087fe4ff */
[----:B------:R-:W0:Y:S04]  /*16a0*/  LDCU.64 UR10, c[0x0][0x590] ;  /* 0x0000b200ff0a77ac */ /* 0x000e280008000a00 */
[----:B------:R-:W3:Y:S01]  /*16b0*/  LDG.E.64 R6, desc[UR6][R8.64] ;  /* 0x0000000608067981 */ /* 0x000ee2000c1e1b00 */
[----:B------:R-:W-:Y:S01]  /*16c0*/  IADD3 R3, PT, PT, R3, 0x80, RZ ;  /* 0x0000008003037810 */ /* 0x000fe20007ffe0ff */
[----:B---3--:R-:W-:-:S08]  /*16d0*/  DADD R6, R6, 3 ;  /* 0x4008000006067429 */ /* 0x008fd00000000000 */
[----:B0-----:R-:W-:Y:S01]  /*16e0*/  DSETP.GEU.AND P0, PT, R6, UR10, PT ;  /* 0x0000000a06007e2a */ /* 0x001fe2000bf0e000 */
[----:B------:R-:W-:Y:S01]  /*16f0*/  UMOV UR10, 0x60000000 ;  /* 0x60000000000a7882 */ /* 0x000fe20000000000 */
[----:B------:R-:W-:-:S04]  /*1700*/  UMOV UR11, 0x3fc55555 ;  /* 0x3fc55555000b7882 */ /* 0x000fc80000000000 */
[----:B-1----:R-:W-:Y:S02]  /*1710*/  FSEL R4, R6, UR12, P0 ;  /* 0x0000000c06047c08 */ /* 0x002fe40008000000 */
[----:B------:R-:W-:-:S03]  /*1720*/  FSEL R7, R7, UR13, P0 ;  /* 0x0000000d07077c08 */ /* 0x000fc60008000000 */
[----:B------:R-:W-:-:S06]  /*1730*/  IMAD.MOV.U32 R6, RZ, RZ, R4 ;  /* 0x000000ffff067224 */ /* 0x000fcc00078e0004 */
[----:B--2---:R-:W-:-:S14]  /*1740*/  DSETP.GT.AND P0, PT, R6, UR14, PT ;  /* 0x0000000e06007e2a */ /* 0x004fdc000bf04000 */
[----:B------:R-:W0:Y:S08]  /*1750*/  @P0 LDC R7, c[0x0][0x5ac] ;  /* 0x00016b00ff070b82 */ /* 0x000e300000000800 */
[----:B------:R-:W1:Y:S01]  /*1760*/  @P0 LDC R4, c[0x0][0x5a8] ;  /* 0x00016a00ff040b82 */ /* 0x000e620000000800 */
[----:B------:R-:W-:Y:S02]  /*1770*/  IADD3 R6, P0, PT, R5, UR8, RZ ;  /* 0x0000000805067c10 */ /* 0x000fe4000ff1e0ff */
[----:B0-----:R-:W-:-:S02]  /*1780*/  MOV R5, R7 ;  /* 0x0000000700057202 */ /* 0x001fc40000000f00 */
[----:B------:R-:W-:-:S04]  /*1790*/  IADD3.X R7, PT, PT, RZ, UR9, RZ, P0, !PT ;  /* 0x00000009ff077c10 */ /* 0x000fc800087fe4ff */
[----:B-1----:R-:W-:-:S07]  /*17a0*/  DMUL R4, R4, UR10 ;  /* 0x0000000a04047c28 */ /* 0x002fce0008000000 */
[----:B------:R0:W-:Y:S04]  /*17b0*/  STG.E.64 desc[UR6][R6.64], R4 ;  /* 0x0000000406007986 */ /* 0x0001e8000c101b06 */
.L_x_5811:
[----:B------:R-:W-:Y:S05]  /*17c0*/  BSYNC.RECONVERGENT B0 ;  /* 0x0000000000007941 */ /* 0x000fea0003800200 */
.L_x_5810:
        /* <DEDUP_REMOVED lines=300> */
.L_x_5813:
[----:B------:R-:W0:Y:S01]  /*2a90*/  LDCU.128 UR8, c[0x0][0x580] ;  /* 0x0000b000ff0877ac */ /* 0x000e220008000c00 */
[----:B------:R-:W1:Y:S01]  /*2aa0*/  LDCU.64 UR4, c[0x0][0x590] ;  /* 0x0000b200ff0477ac */ /* 0x000e620008000a00 */
[----:B------:R-:W2:Y:S01]  /*2ab0*/  LDCU.64 UR12, c[0x0][0x5a8] ;  /* 0x0000b500ff0c77ac */ /* 0x000ea20008000a00 */
[----:B0-----:R-:W-:-:S04]  /*2ac0*/  IADD3 R6, P0, PT, R2, UR10, RZ ;  /* 0x0000000a02067c10 */ /* 0x001fc8000ff1e0ff */
[----:B------:R-:W-:Y:S01]  /*2ad0*/  IADD3.X R7, PT, PT, RZ, UR11, RZ, P0, !PT ;  /* 0x0000000bff077c10 */ /* 0x000fe200087fe4ff */
[----:B------:R-:W0:Y:S04]  /*2ae0*/  LDCU.64 UR10, c[0x0][0x590] ;  /* 0x0000b200ff0a77ac */ /* 0x000e280008000a00 */
[----:B------:R-:W3:Y:S02]  /*2af0*/  LDG.E.64 R4, desc[UR6][R6.64] ;  /* 0x0000000606047981 */ /* 0x000ee4000c1e1b00 */
[----:B---3--:R-:W-:-:S08]  /*2b00*/  DADD R4, R4, 3 ;  /* 0x4008000004047429 */ /* 0x008fd00000000000 */
[----:B-1----:R-:W-:Y:S01]  /*2b10*/  DSETP.GEU.AND P0, PT, R4, UR4, PT ;  /* 0x0000000404007e2a */ /* 0x002fe2000bf0e000 */
[----:B------:R-:W-:Y:S01]  /*2b20*/  UMOV UR4, 0x60000000 ;  /* 0x6000000000047882 */ /* 0x000fe20000000000 */
[----:B------:R-:W-:-:S04]  /*2b30*/  UMOV UR5, 0x3fc55555 ;  /* 0x3fc5555500057882 */ /* 0x000fc80000000000 */
[----:B0-----:R-:W-:Y:S02]  /*2b40*/  FSEL R2, R4, UR10, P0 ;  /* 0x0000000a04027c08 */ /* 0x001fe40008000000 */
[----:B------:R-:W-:Y:S02]  /*2b50*/  FSEL R5, R5, UR11, P0 ;  /* 0x0000000b05057c08 */ /* 0x000fe40008000000 */
[----:B------:R-:W-:-:S06]  /*2b60*/  MOV R4, R2 ;  /* 0x0000000200047202 */ /* 0x000fcc0000000f00 */
[----:B--2---:R-:W-:-:S14]  /*2b70*/  DSETP.GT.AND P0, PT, R4, UR12, PT ;  /* 0x0000000c04007e2a */ /* 0x004fdc000bf04000 */
[----:B------:R-:W0:Y:S08]  /*2b80*/  @P0 LDC R5, c[0x0][0x5ac] ;  /* 0x00016b00ff050b82 */ /* 0x000e300000000800 */
[----:B------:R-:W1:Y:S01]  /*2b90*/  @P0 LDC R2, c[0x0][0x5a8] ;  /* 0x00016a00ff020b82 */ /* 0x000e620000000800 */
[----:B------:R-:W-:Y:S02]  /*2ba0*/  IADD3 R4, P0, PT, R3, UR8, RZ ;  /* 0x0000000803047c10 */ /* 0x000fe4000ff1e0ff */
[----:B0-----:R-:W-:-:S02]  /*2bb0*/  MOV R3, R5 ;  /* 0x0000000500037202 */ /* 0x001fc40000000f00 */
[----:B------:R-:W-:-:S04]  /*2bc0*/  IADD3.X R5, PT, PT, RZ, UR9, RZ, P0, !PT ;  /* 0x00000009ff057c10 */ /* 0x000fc800087fe4ff */
[----:B-1----:R-:W-:-:S07]  /*2bd0*/  DMUL R2, R2, UR4 ;  /* 0x0000000402027c28 */ /* 0x002fce0008000000 */
[----:B------:R-:W-:Y:S01]  /*2be0*/  STG.E.64 desc[UR6][R4.64], R2 ;  /* 0x0000000204007986 */ /* 0x000fe2000c101b06 */
[----:B------:R-:W-:Y:S05]  /*2bf0*/  EXIT ;  /* 0x000000000000794d */ /* 0x000fea0003800000 */
.L_x_5814:
        /* <DEDUP_REMOVED lines=16> */
.L_x_5952:


//--------------------- .text._ZN2at6native27unrolled_elementwise_kernelIZZZNS0_68_GLOBAL__N__08176361_30_ActivationHardsigmoidKernel_cu_1520ed90_310218hardsigmoid_kernelERNS_18TensorIteratorBaseEENKUlvE_clEvENKUlvE_clEvEUldE_St5arrayIPcLm2EELi4E23TrivialOffsetCalculatorILi1EjESC_NS0_6memory15LoadWithoutCastENSD_16StoreWithoutCastEEEviT_T0_T2_T3_T4_T5_ --------------------------
	.section	.text._ZN2at6native27unrolled_elementwise_kernelIZZZNS0_68_GLOBAL__N__08176361_30_ActivationHardsigmoidKernel_cu_1520ed90_310218hardsigmoid_kernelERNS_18TensorIteratorBaseEENKUlvE_clEvENKUlvE_clEvEUldE_St5arrayIPcLm2EELi4E23TrivialOffsetCalculatorILi1EjESC_NS0_6memory15LoadWithoutCastENSD_16StoreWithoutCastEEEviT_T0_T2_T3_T4_T5_,"ax",@progbits
	.align	128
        .global         _ZN2at6native27unrolled_elementwise_kernelIZZZNS0_68_GLOBAL__N__08176361_30_ActivationHardsigmoidKernel_cu_1520ed90_310218hardsigmoid_kernelERNS_18TensorIteratorBaseEENKUlvE_clEvENKUlvE_clEvEUldE_St5arrayIPcLm2EELi4E23TrivialOffsetCalculatorILi1EjESC_NS0_6memory15LoadWithoutCastENSD_16StoreWithoutCastEEEviT_T0_T2_T3_T4_T5_
        .type           _ZN2at6native27unrolled_elementwise_kernelIZZZNS0_68_GLOBAL__N__08176361_30_ActivationHardsigmoidKernel_cu_1520ed90_310218hardsigmoid_kernelERNS_18TensorIteratorBaseEENKUlvE_clEvENKUlvE_clEvEUldE_St5arrayIPcLm2EELi4E23TrivialOffsetCalculatorILi1EjESC_NS0_6memory15LoadWithoutCastENSD_16StoreWithoutCastEEEviT_T0_T2_T3_T4_T5_,@function
        .size           _ZN2at6native27unrolled_elementwise_kernelIZZZNS0_68_GLOBAL__N__08176361_30_ActivationHardsigmoidKernel_cu_1520ed90_310218hardsigmoid_kernelERNS_18TensorIteratorBaseEENKUlvE_clEvENKUlvE_clEvEUldE_St5arrayIPcLm2EELi4E23TrivialOffsetCalculatorILi1EjESC_NS0_6memory15LoadWithoutCastENSD_16StoreWithoutCastEEEviT_T0_T2_T3_T4_T5_,(.L_x_5953 - _ZN2at6native27unrolled_elementwise_kernelIZZZNS0_68_GLOBAL__N__08176361_30_ActivationHardsigmoidKernel_cu_1520ed90_310218hardsigmoid_kernelERNS_18TensorIteratorBaseEENKUlvE_clEvENKUlvE_clEvEUldE_St5arrayIPcLm2EELi4E23TrivialOffsetCalculatorILi1EjESC_NS0_6memory15LoadWithoutCastENSD_16StoreWithoutCastEEEviT_T0_T2_T3_T4_T5_)
        .other          _ZN2at6native27unrolled_elementwise_kernelIZZZNS0_68_GLOBAL__N__08176361_30_ActivationHardsigmoidKernel_cu_1520ed90_310218hardsigmoid_kernelERNS_18TensorIteratorBaseEENKUlvE_clEvENKUlvE_clEvEUldE_St5arrayIPcLm2EELi4E23TrivialOffsetCalculatorILi1EjESC_NS0_6memory15LoadWithoutCastENSD_16StoreWithoutCastEEEviT_T0_T2_T3_T4_T5_,@"STO_CUDA_ENTRY STV_DEFAULT"
_ZN2at6native27unrolled_elementwise_kernelIZZZNS0_68_GLOBAL__N__08176361_30_ActivationHardsigmoidKernel_cu_1520ed90_310218hardsigmoid_kernelERNS_18TensorIteratorBaseEENKUlvE_clEvENKUlvE_clEvEUldE_St5arrayIPcLm2EELi4E23TrivialOffsetCalculatorILi1EjESC_NS0_6memory15LoadWithoutCastENSD_16StoreWithoutCastEEEviT_T0_T2_T3_T4_T5_:
.text._ZN2at6native27unrolled_elementwise_kernelIZZZNS0_68_GLOBAL__N__08176361_30_ActivationHardsigmoidKernel_cu_1520ed90_310218hardsigmoid_kernelERNS_18TensorIteratorBaseEENKUlvE_clEvENKUlvE_clEvEUldE_St5arrayIPcLm2EELi4E23TrivialOffsetCalculatorILi1EjESC_NS0_6memory15LoadWithoutCastENSD_16StoreWithoutCastEEEviT_T0_T2_T3_T4_T5_:
        /* <DEDUP_REMOVED lines=12> */
[----:B------:R-:W-:Y:S01]  /*00c0*/  @!P6 LEA R17, R9, R6, 0x9 ;  /* 0x000000060911e211 */ /* 0x000fe200078e48ff */
[----:B------:R-:W-:Y:S01]  /*00d0*/  @!P6 VIADD R6, R6, 0x80 ;  /* 0x000000800606e836 */ /* 0x000fe20000000000 */
[----:B------:R-:W2:Y:S04]  /*00e0*/  @!P6 LDC.64 R12, c[0x0][0x3b8] ;  /* 0x0000ee00ff0ceb82 */ /* 0x000ea80000000a00 */
[----:B------:R-:W-:Y:S01]  /*00f0*/  ISETP.GE.AND P4, PT, R6, R7, PT ;  /* 0x000000070600720c */ /* 0x000fe20003f86270 */
[----:B0-----:R-:W-:-:S06]  /*0100*/  @!P0 IMAD.WIDE.U32 R14, R11, 0x8, R14 ;  /* 0x000000080b0e8825 */ /* 0x001fcc00078e000e */
[----:B-1----:R-:W3:Y:S06]  /*0110*/  @!P0 LDG.E.64 R14, desc[UR4][R14.64] ;  /* 0x000000040e0e8981 */ /* 0x002eec000c1e1b00 */
[----:B------:R-:W-:Y:S01]  /*0120*/  @!P4 IMAD R21, R9, 0x200, R6 ;  /* 0x000002000915c824 */ /* 0x000fe200078e0206 */
[----:B------:R-:W-:Y:S01]  /*0130*/  @!P4 IADD3 R6, PT, PT, R6, 0x80, RZ ;  /* 0x000000800606c810 */ /* 0x000fe20007ffe0ff */
[----:B------:R-:W0:Y:S03]  /*0140*/  @!P4 LDC.64 R4, c[0x0][0x3b8] ;  /* 0x0000ee00ff04cb82 */ /* 0x000e260000000a00 */
[----:B------:R-:W-:Y:S01]  /*0150*/  ISETP.GE.AND P3, PT, R6, R7, PT ;  /* 0x000000070600720c */ /* 0x000fe20003f66270 */
[----:B--2---:R-:W-:-:S06]  /*0160*/  @!P6 IMAD.WIDE.U32 R12, R17, 0x8, R12 ;  /* 0x00000008110ce825 */ /* 0x004fcc00078e000c */
[----:B------:R-:W5:Y:S06]  /*0170*/  @!P6 LDG.E.64 R12, desc[UR4][R12.64] ;  /* 0x000000040c0ce981 */ /* 0x000f6c000c1e1b00 */
[----:B------:R-:W1:Y:S01]  /*0180*/  @!P3 LDC.64 R2, c[0x0][0x3b8] ;  /* 0x0000ee00ff02bb82 */ /* 0x000e620000000a00 */
[----:B------:R-:W-:Y:S02]  /*0190*/  @!P3 IMAD R19, R9, 0x200, R6 ;  /* 0x000002000913b824 */ /* 0x000fe400078e0206 */
[----:B0-----:R-:W-:-:S06]  /*01a0*/  @!P4 IMAD.WIDE.U32 R10, R21, 0x8, R4 ;  /* 0x00000008150ac825 */ /* 0x001fcc00078e0004 */
[----:B------:R-:W5:Y:S01]  /*01b0*/  @!P4 LDG.E.64 R10, desc[UR4][R10.64] ;  /* 0x000000040a0ac981 */ /* 0x000f62000c1e1b00 */
[----:B-1----:R-:W-:-:S06]  /*01c0*/  @!P3 IMAD.WIDE.U32 R4, R19, 0x8, R2 ;  /* 0x000000081304b825 */ /* 0x002fcc00078e0002 */
[----:B------:R-:W5:Y:S01]  /*01d0*/  @!P3 LDG.E.64 R4, desc[UR4][R4.64] ;  /* 0x000000040404b981 */ /* 0x000f62000c1e1b00 */
[----:B------:R-:W-:Y:S01]  /*01e0*/  ISETP.GE.AND P2, PT, R0, R7, PT ;  /* 0x000000070000720c */ /* 0x000fe20003f46270 */
[----:B------:R-:W-:Y:S02]  /*01f0*/  HFMA2 R2, -RZ, RZ, 0, 0 ;  /* 0x00000000ff027431 */ /* 0x000fe400000001ff */
[----:B------:R-:W-:Y:S01]  /*0200*/  IMAD.MOV.U32 R3, RZ, RZ, 0x40080000 ;  /* 0x40080000ff037424 */ /* 0x000fe200078e00ff */
[----:B------:R-:W-:Y:S01]  /*0210*/  BSSY.RECONVERGENT B0, `(.L_x_5815) ;  /* 0x000000f000007945 */ /* 0x000fe20003800200 */
[----:B---3--:R-:W-:-:S08]  /*0220*/  @!P0 DADD R2, R14, 3 ;  /* 0x400800000e028429 */ /* 0x008fd00000000000 */
[----:B------:R-:W-:Y:S05]  /*0230*/  @P2 BRA `(.L_x_5816) ;  /* 0x0000000000302947 */ /* 0x000fea0003800000 */
[----:B------:R-:W0:Y:S01]  /*0240*/  LDCU.64 UR6, c[0x0][0x388] ;  /* 0x00007100ff0677ac */ /* 0x000e220008000a00 */
[----:B------:R-:W1:Y:S01]  /*0250*/  LDCU.64 UR8, c[0x0][0x388] ;  /* 0x00007100ff0877ac */ /* 0x000e620008000a00 */
[----:B------:R-:W2:Y:S01]  /*0260*/  LDCU.64 UR10, c[0x0][0x3a0] ;  /* 0x00007400ff0a77ac */ /* 0x000ea20008000a00 */
[----:B0-----:R-:W-:Y:S01]  /*0270*/  DSETP.GEU.AND P0, PT, R2, UR6, PT ;  /* 0x0000000602007e2a */ /* 0x001fe2000bf0e000 */
[----:B------:R-:W-:Y:S01]  /*0280*/  UMOV UR6, 0x60000000 ;  /* 0x6000000000067882 */ /* 0x000fe20000000000 */
[----:B------:R-:W-:-:S04]  /*0290*/  UMOV UR7, 0x3fc55555 ;  /* 0x3fc5555500077882 */ /* 0x000fc80000000000 */
[----:B-1----:R-:W-:Y:S02]  /*02a0*/  FSEL R2, R2, UR8, P0 ;  /* 0x0000000802027c08 */ /* 0x002fe40008000000 */
[----:B------:R-:W-:-:S06]  /*02b0*/  FSEL R3, R3, UR9, P0 ;  /* 0x0000000903037c08 */ /* 0x000fcc0008000000 */
[----:B--2---:R-:W-:-:S14]  /*02c0*/  DSETP.GT.AND P0, PT, R2, UR10, PT ;  /* 0x0000000a02007e2a */ /* 0x004fdc000bf04000 */
[----:B------:R-:W0:Y:S08]  /*02d0*/  @P0 LDC R2, c[0x0][0x3a0] ;  /* 0x0000e800ff020b82 */ /* 0x000e300000000800 */
[----:B------:R-:W0:Y:S02]  /*02e0*/  @P0 LDC R3, c[0x0][0x3a4] ;  /* 0x0000e900ff030b82 */ /* 0x000e240000000800 */
[----:B0-----:R-:W-:-:S11]  /*02f0*/  DMUL R2, R2, UR6 ;  /* 0x0000000602027c28 */ /* 0x001fd60008000000 */
.L_x_5816:
[----:B------:R-:W-:Y:S05]  /*0300*/  BSYNC.RECONVERGENT B0 ;  /* 0x0000000000007941 */ /* 0x000fea0003800200 */
.L_x_5815:
[----:B------:R-:W0:Y:S01]  /*0310*/  @!P2 LDC.64 R14, c[0x0][0x3b0] ;  /* 0x0000ec00ff0eab82 */ /* 0x000e220000000a00 */
[C---:B------:R-:W-:Y:S01]  /*0320*/  VIADD R16, R0.reuse, 0x80 ;  /* 0x0000008000107836 */ /* 0x040fe20000000000 */
[C---:B------:R-:W-:Y:S01]  /*0330*/  IADD3 R8, PT, PT, R0.reuse, 0x180, RZ ;  /* 0x0000018000087810 */ /* 0x040fe20007ffe0ff */
[----:B------:R-:W-:Y:S01]  /*0340*/  VIADD R6, R0, 0x100 ;  /* 0x0000010000067836 */ /* 0x000fe20000000000 */
[----:B------:R-:W-:Y:S01]  /*0350*/  BSSY.RECONVERGENT B0, `(.L_x_5817) ;  /* 0x0000019000007945 */ /* 0x000fe20003800200 */
[----:B------:R-:W-:Y:S01]  /*0360*/  @!P2 IMAD R17, R9, 0x200, R0 ;  /* 0x000002000911a824 */ /* 0x000fe200078e0200 */
[-C--:B------:R-:W-:Y:S01]  /*0370*/  ISETP.GE.AND P5, PT, R16, R7.reuse, PT ;  /* 0x000000071000720c */ /* 0x080fe20003fa6270 */
[----:B------:R-:W-:Y:S01]  /*0380*/  @!P2 IMAD.MOV.U32 R0, RZ, RZ, R16 ;  /* 0x000000ffff00a224 */ /* 0x000fe200078e0010 */
[----:B------:R-:W-:Y:S01]  /*0390*/  MOV R18, 0x0 ;  /* 0x0000000000127802 */ /* 0x000fe20000000f00 */
[----:B------:R-:W-:Y:S01]  /*03a0*/  IMAD.MOV.U32 R19, RZ, RZ, 0x40080000 ;  /* 0x40080000ff137424 */ /* 0x000fe200078e00ff */
[----:B-----5:R-:W-:Y:S01]  /*03b0*/  @!P6 DADD R18, R12, 3 ;  /* 0x400800000c12e429 */ /* 0x020fe20000000000 */
[-C--:B------:R-:W-:Y:S01]  /*03c0*/  ISETP.GE.AND P1, PT, R6, R7.reuse, PT ;  /* 0x000000070600720c */ /* 0x080fe20003f26270 */
[----:B------:R-:W-:Y:S01]  /*03d0*/  IMAD.MOV.U32 R21, RZ, RZ, 0x40080000 ;  /* 0x40080000ff157424 */ /* 0x000fe200078e00ff */
[----:B------:R-:W-:-:S02]  /*03e0*/  ISETP.GE.AND P0, PT, R8, R7, PT ;  /* 0x000000070800720c */ /* 0x000fc40003f06270 */
[----:B------:R-:W-:Y:S02]  /*03f0*/  ISETP.GE.AND P6, PT, R0, R7, PT ;  /* 0x000000070000720c */ /* 0x000fe40003fc6270 */
[----:B------:R-:W-:Y:S02]  /*0400*/  MOV R20, 0x0 ;  /* 0x0000000000147802 */ /* 0x000fe40000000f00 */
[----:B------:R-:W-:Y:S09]  /*0410*/  @P5 BRA `(.L_x_5818) ;  /* 0x0000000000305947 */ /* 0x000ff20003800000 */
        /* <DEDUP_REMOVED lines=12> */
.L_x_5818:
[----:B------:R-:W-:Y:S05]  /*04e0*/  BSYNC.RECONVERGENT B0 ;  /* 0x0000000000007941 */ /* 0x000fea0003800200 */
.L_x_5817:
[----:B------:R-:W-:Y:S01]  /*04f0*/  BSSY.RECONVERGENT B0, `(.L_x_5819) ;  /* 0x0000011000007945 */ /* 0x000fe20003800200 */
[----:B------:R-:W-:Y:S01]  /*0500*/  @!P4 DADD R20, R10, 3 ;  /* 0x400800000a14c429 */ /* 0x000fe20000000000 */
[----:B------:R-:W-:Y:S01]  /*0510*/  IMAD.MOV.U32 R18, RZ, RZ, 0x0 ;  /* 0x00000000ff127424 */ /* 0x000fe200078e00ff */
[----:B------:R-:W-:Y:S01]  /*0520*/  MOV R19, 0x40080000 ;  /* 0x4008000000137802 */ /* 0x000fe20000000f00 */
[----:B------:R-:W-:Y:S08]  /*0530*/  @P1 BRA `(.L_x_5820) ;  /* 0x0000000000301947 */ /* 0x000ff00003800000 */
        /* <DEDUP_REMOVED lines=12> */
.L_x_5820:
[----:B------:R-:W-:Y:S05]  /*0600*/  BSYNC.RECONVERGENT B0 ;  /* 0x0000000000007941 */ /* 0x000fea0003800200 */
.L_x_5819:
[----:B------:R-:W-:Y:S01]  /*0610*/  BSSY.RECONVERGENT B0, `(.L_x_5821) ;  /* 0x0000010000007945 */ /* 0x000fe20003800200 */
[----:B------:R-:W-:Y:S01]  /*0620*/  @!P3 DADD R18, R4, 3 ;  /* 0x400800000412b429 */ /* 0x000fe20000000000 */
[----:B0-----:R-:W-:Y:S02]  /*0630*/  @!P2 IMAD.WIDE.U32 R14, R17, 0x8, R14 ;  /* 0x00000008110ea825 */ /* 0x001fe400078e000e */
[----:B------:R-:W-:Y:S08]  /*0640*/  @P0 BRA `(.L_x_5822) ;  /* 0x0000000000300947 */ /* 0x000ff00003800000 */
        /* <DEDUP_REMOVED lines=12> */
.L_x_5822:
[----:B------:R-:W-:Y:S05]  /*0710*/  BSYNC.RECONVERGENT B0 ;  /* 0x0000000000007941 */ /* 0x000fea0003800200 */
.L_x_5821:
[----:B------:R0:W-:Y:S01]  /*0720*/  @!P2 STG.E.64 desc[UR4][R14.64], R2 ;  /* 0x000000020e00a986 */ /* 0x0001e2000c101b04 */
        /* <DEDUP_REMOVED lines=10> */
[----:B------:R1:W-:Y:S04]  /*07d0*/  STG.E.64 desc[UR4][R14.64], R12 ;  /* 0x0000000c0e007986 */ /* 0x0003e8000c101b04 */
[----:B------:R1:W-:Y:S02]  /*07e0*/  @!P0 STG.E.64 desc[UR4][R2.64], R10 ;  /* 0x0000000a02008986 */ /* 0x0003e4000c101b04 */
.L_x_5824:
[----:B------:R-:W-:Y:S05]  /*07f0*/  BSYNC.RECONVERGENT B0 ;  /* 0x0000000000007941 */ /* 0x000fea0003800200 */
.L_x_5823:
[----:B------:R-:W-:-:S13]  /*0800*/  ISETP.GE.AND P0, PT, R0, R7, PT ;  /* 0x000000070000720c */ /* 0x000fda0003f06270 */
[----:B------:R-:W-:Y:S05]  /*0810*/  @P0 EXIT ;  /* 0x000000000000094d */ /* 0x000fea0003800000 */
[----:B01----:R-:W0:Y:S01]  /*0820*/  LDC.64 R2, c[0x0][0x3b0] ;  /* 0x0000ec00ff027b82 */ /* 0x003e220000000a00 */
[----:B------:R-:W-:-:S05]  /*0830*/  LEA R9, R9, R0, 0x9 ;  /* 0x0000000009097211 */ /* 0x000fca00078e48ff */
[----:B0-----:R-:W-:-:S05]  /*0840*/  IMAD.WIDE.U32 R2, R9, 0x8, R2 ;  /* 0x0000000809027825 */ /* 0x001fca00078e0002 */
[----:B------:R-:W-:Y:S01]  /*0850*/  STG.E.64 desc[UR4][R2.64], R4 ;  /* 0x0000000402007986 */ /* 0x000fe2000c101b04 */
[----:B------:R-:W-:Y:S05]  /*0860*/  EXIT ;  /* 0x000000000000794d */ /* 0x000fea0003800000 */
.L_x_5825:
        /* <DEDUP_REMOVED lines=9> */
.L_x_5953:


//--------------------- .text._ZN2at6native29vectorized_elementwise_kernelILi2EZZZNS0_68_GLOBAL__N__08176361_30_ActivationHardsigmoidKernel_cu_1520ed90_310218hardsigmoid_kernelERNS_18TensorIteratorBaseEENKUlvE_clEvENKUlvE_clEvEUldE_St5arrayIPcLm2EEEEviT0_T1_ --------------------------
	.section	.text._ZN2at6native29vectorized_elementwise_kernelILi2EZZZNS0_68_GLOBAL__N__08176361_30_ActivationHardsigmoidKernel_cu_1520ed90_310218hardsigmoid_kernelERNS_18TensorIteratorBaseEENKUlvE_clEvENKUlvE_clEvEUldE_St5arrayIPcLm2EEEEviT0_T1_,"ax",@progbits
	.align	128
        .global         _ZN2at6native29vectorized_elementwise_kernelILi2EZZZNS0_68_GLOBAL__N__08176361_30_ActivationHardsigmoidKernel_cu_1520ed90_310218hardsigmoid_kernelERNS_18TensorIteratorBaseEENKUlvE_clEvENKUlvE_clEvEUldE_St5arrayIPcLm2EEEEviT0_T1_
        .type           _ZN2at6native29vectorized_elementwise_kernelILi2EZZZNS0_68_GLOBAL__N__08176361_30_ActivationHardsigmoidKernel_cu_1520ed90_310218hardsigmoid_kernelERNS_18TensorIteratorBaseEENKUlvE_clEvENKUlvE_clEvEUldE_St5arrayIPcLm2EEEEviT0_T1_,@function
        .size           _ZN2at6native29vectorized_elementwise_kernelILi2EZZZNS0_68_GLOBAL__N__08176361_30_ActivationHardsigmoidKernel_cu_1520ed90_310218hardsigmoid_kernelERNS_18TensorIteratorBaseEENKUlvE_clEvENKUlvE_clEvEUldE_St5arrayIPcLm2EEEEviT0_T1_,(.L_x_5954 - _ZN2at6native29vectorized_elementwise_kernelILi2EZZZNS0_68_GLOBAL__N__08176361_30_ActivationHardsigmoidKernel_cu_1520ed90_310218hardsigmoid_kernelERNS_18TensorIteratorBaseEENKUlvE_clEvENKUlvE_clEvEUldE_St5arrayIPcLm2EEEEviT0_T1_)
        .other          _ZN2at6native29vectorized_elementwise_kernelILi2EZZZNS0_68_GLOBAL__N__08176361_30_ActivationHardsigmoidKernel_cu_1520ed90_310218hardsigmoid_kernelERNS_18TensorIteratorBaseEENKUlvE_clEvENKUlvE_clEvEUldE_St5arrayIPcLm2EEEEviT0_T1_,@"STO_CUDA_ENTRY STV_DEFAULT"
_ZN2at6native29vectorized_elementwise_kernelILi2EZZZNS0_68_GLOBAL__N__08176361_30_ActivationHardsigmoidKernel_cu_1520ed90_310218hardsigmoid_kernelERNS_18TensorIteratorBaseEENKUlvE_clEvENKUlvE_clEvEUldE_St5arrayIPcLm2EEEEviT0_T1_:
.text._ZN2at6native29vectorized_elementwise_kernelILi2EZZZNS0_68_GLOBAL__N__08176361_30_ActivationHardsigmoidKernel_cu_1520ed90_310218hardsigmoid_kernelERNS_18TensorIteratorBaseEENKUlvE_clEvENKUlvE_clEvEUldE_St5arrayIPcLm2EEEEviT0_T1_:
        /* <DEDUP_REMOVED lines=11> */
[----:B------:R-:W-:Y:S01]  /*00b0*/  @!P0 VIADD R11, R15, 0x80 ;  /* 0x000000800f0b8836 */ /* 0x000fe20000000000 */
[----:B------:R-:W0:Y:S01]  /*00c0*/  @!P0 LDC.64 R2, c[0x0][0x3b8] ;  /* 0x0000ee00ff028b82 */ /* 0x000e220000000a00 */
[----:B------:R-:W-:-:S03]  /*00d0*/  @!P0 IMAD.IADD R7, R0, 0x1, R15 ;  /* 0x0000000100078824 */ /* 0x000fc600078e020f */
[----:B------:R-:W-:-:S13]  /*00e0*/  ISETP.GE.U32.AND P1, PT, R11, R14, PT ;  /* 0x0000000e0b00720c */ /* 0x000fda0003f26070 */
[----:B------:R-:W1:Y:S01]  /*00f0*/  @!P1 LDC.64 R4, c[0x0][0x3b8] ;  /* 0x0000ee00ff049b82 */ /* 0x000e620000000a00 */
[----:B0-----:R-:W-:-:S04]  /*0100*/  @!P0 IMAD.WIDE.U32 R2, R7, 0x8, R2 ;  /* 0x0000000807028825 */ /* 0x001fc800078e0002 */
[----:B------:R-:W-:Y:S02]  /*0110*/  @!P1 IMAD.IADD R7, R0, 0x1, R11 ;  /* 0x0000000100079824 */ /* 0x000fe400078e020b */
[----:B------:R-:W2:Y:S02]  /*0120*/  @!P0 LDG.E.64 R2, desc[UR4][R2.64] ;  /* 0x0000000402028981 */ /* 0x000ea4000c1e1b00 */
[----:B-1----:R-:W-:-:S06]  /*0130*/  @!P1 IMAD.WIDE.U32 R4, R7, 0x8, R4 ;  /* 0x0000000807049825 */ /* 0x002fcc00078e0004 */
[----:B------:R-:W3:Y:S01]  /*0140*/  @!P1 LDG.E.64 R4, desc[UR4][R4.64] ;  /* 0x0000000404049981 */ /* 0x000ee2000c1e1b00 */
[----:B------:R-:W-:Y:S02]  /*0150*/  @!P1 VIADD R11, R11, 0x80 ;  /* 0x000000800b0b9836 */ /* 0x000fe40000000000 */
[----:B------:R-:W-:Y:S02]  /*0160*/  IMAD.MOV.U32 R18, RZ, RZ, 0x0 ;  /* 0x00000000ff127424 */ /* 0x000fe400078e00ff */
[----:B------:R-:W-:Y:S01]  /*0170*/  IMAD.MOV.U32 R19, RZ, RZ, 0x40080000 ;  /* 0x40080000ff137424 */ /* 0x000fe200078e00ff */
[----:B------:R-:W-:Y:S01]  /*0180*/  ISETP.GE.U32.AND P2, PT, R11, R14, PT ;  /* 0x0000000e0b00720c */ /* 0x000fe20003f46070 */
[----:B------:R-:W-:Y:S02]  /*0190*/  IMAD.MOV.U32 R8, RZ, RZ, 0x0 ;  /* 0x00000000ff087424 */ /* 0x000fe400078e00ff */
[----:B------:R-:W-:-:S10]  /*01a0*/  IMAD.MOV.U32 R9, RZ, RZ, 0x40080000 ;  /* 0x40080000ff097424 */ /* 0x000fd400078e00ff */
[----:B------:R-:W-:Y:S01]  /*01b0*/  @!P2 IMAD.IADD R13, R0, 0x1, R11 ;  /* 0x00000001000da824 */ /* 0x000fe200078e020b */
[----:B------:R-:W0:Y:S01]  /*01c0*/  @!P2 LDC.64 R6, c[0x0][0x3b8] ;  /* 0x0000ee00ff06ab82 */ /* 0x000e220000000a00 */
[----:B------:R-:W-:Y:S01]  /*01d0*/  @!P2 VIADD R11, R11, 0x80 ;  /* 0x000000800b0ba836 */ /* 0x000fe20000000000 */
[----:B--2---:R-:W-:-:S04]  /*01e0*/  @!P0 DADD R18, R2, 3 ;  /* 0x4008000002128429 */ /* 0x004fc80000000000 */
[----:B------:R-:W-:Y:S01]  /*01f0*/  ISETP.GE.U32.AND P0, PT, R11, R14, PT ;  /* 0x0000000e0b00720c */ /* 0x000fe20003f06070 */
[----:B0-----:R-:W-:-:S06]  /*0200*/  @!P2 IMAD.WIDE.U32 R2, R13, 0x8, R6 ;  /* 0x000000080d02a825 */ /* 0x001fcc00078e0006 */
[----:B------:R-:W2:Y:S01]  /*0210*/  @!P2 LDG.E.64 R2, desc[UR4][R2.64] ;  /* 0x000000040202a981 */ /* 0x000ea2000c1e1b00 */
[----:B---3--:R-:W-:-:S05]  /*0220*/  @!P1 DADD R8, R4, 3 ;  /* 0x4008000004089429 */ /* 0x008fca0000000000 */
[----:B------:R-:W0:Y:S01]  /*0230*/  @!P0 LDC.64 R4, c[0x0][0x3b8] ;  /* 0x0000ee00ff048b82 */ /* 0x000e220000000a00 */
[----:B------:R-:W-:-:S04]  /*0240*/  @!P0 IMAD.IADD R13, R0, 0x1, R11 ;  /* 0x00000001000d8824 */ /* 0x000fc800078e020b */
[----:B0-----:R-:W-:-:S06]  /*0250*/  @!P0 IMAD.WIDE.U32 R12, R13, 0x8, R4 ;  /* 0x000000080d0c8825 */ /* 0x001fcc00078e0004 */
[----:B------:R-:W3:Y:S01]  /*0260*/  @!P0 LDG.E.64 R12, desc[UR4][R12.64] ;  /* 0x000000040c0c8981 */ /* 0x000ee2000c1e1b00 */
[----:B------:R-:W-:Y:S02]  /*0270*/  @!P0 VIADD R11, R11, 0x80 ;  /* 0x000000800b0b8836 */ /* 0x000fe40000000000 */
[----:B------:R-:W-:Y:S02]  /*0280*/  IMAD.MOV.U32 R4, RZ, RZ, 0x0 ;  /* 0x00000000ff047424 */ /* 0x000fe400078e00ff */
[----:B------:R-:W-:Y:S02]  /*0290*/  IMAD.MOV.U32 R5, RZ, RZ, 0x40080000 ;  /* 0x40080000ff057424 */ /* 0x000fe400078e00ff */
[----:B------:R-:W-:Y:S02]  /*02a0*/  IMAD.MOV.U32 R6, RZ, RZ, 0x0 ;  /* 0x00000000ff067424 */ /* 0x000fe400078e00ff */
[----:B------:R-:W-:Y:S01]  /*02b0*/  IMAD.MOV.U32 R7, RZ, RZ, 0x40080000 ;  /* 0x40080000ff077424 */ /* 0x000fe200078e00ff */
[----:B--2---:R-:W-:-:S02]  /*02c0*/  @!P2 DADD R6, R2, 3 ;  /* 0x400800000206a429 */ /* 0x004fc40000000000 */
[----:B---3--:R-:W-:Y:S01]  /*02d0*/  @!P0 DADD R4, R12, 3 ;  /* 0x400800000c048429 */ /* 0x008fe20000000000 */
[----:B------:R-:W-:-:S13]  /*02e0*/  ISETP.GE.U32.AND P0, PT, R11, R14, PT ;  /* 0x0000000e0b00720c */ /* 0x000fda0003f06070 */
[----:B------:R-:W0:Y:S01]  /*02f0*/  @!P0 LDC.64 R2, c[0x0][0x3b8] ;  /* 0x0000ee00ff028b82 */ /* 0x000e220000000a00 */
[----:B------:R-:W-:-:S04]  /*0300*/  @!P0 IMAD.IADD R17, R0, 0x1, R11 ;  /* 0x0000000100118824 */ /* 0x000fc800078e020b */
[----:B0-----:R-:W-:-:S06]  /*0310*/  @!P0 IMAD.WIDE.U32 R2, R17, 0x8, R2 ;  /* 0x0000000811028825 */ /* 0x001fcc00078e0002 */
[----:B------:R-:W2:Y:S01]  /*0320*/  @!P0 LDG.E.64 R2, desc[UR4][R2.64] ;  /* 0x0000000402028981 */ /* 0x000ea2000c1e1b00 */
[----:B------:R-:W-:Y:S02]  /*0330*/  @!P0 VIADD R11, R11, 0x80 ;  /* 0x000000800b0b8836 */ /* 0x000fe40000000000 */
[----:B------:R-:W-:Y:S02]  /*0340*/  IMAD.MOV.U32 R16, RZ, RZ, 0x0 ;  /* 0x00000000ff107424 */ /* 0x000fe400078e00ff */
[----:B------:R-:W-:Y:S01]  /*0350*/  IMAD.MOV.U32 R17, RZ, RZ, 0x40080000 ;  /* 0x40080000ff117424 */ /* 0x000fe200078e00ff */
[----:B--2---:R-:W-:Y:S01]  /*0360*/  @!P0 DADD R16, R2, 3 ;  /* 0x4008000002108429 */ /* 0x004fe20000000000 */
        /* <DEDUP_REMOVED lines=8> */
[-C--:B------:R-:W-:Y:S01]  /*03f0*/  ISETP.GE.U32.AND P2, PT, R15, R14.reuse, PT ;  /* 0x0000000e0f00720c */ /* 0x080fe20003f46070 */
[----:B------:R-:W-:Y:S01]  /*0400*/  BSSY.RECONVERGENT B0, `(.L_x_5827) ;  /* 0x0000018000007945 */ /* 0x000fe20003800200 */
[----:B--2---:R-:W-:Y:S01]  /*0410*/  @!P0 DADD R12, R20, 3 ;  /* 0x40080000140c8429 */ /* 0x004fe20000000000 */
[----:B------:R-:W-:-:S13]  /*0420*/  ISETP.GE.U32.AND P0, PT, R11, R14, PT ;  /* 0x0000000e0b00720c */ /* 0x000fda0003f06070 */
[----:B------:R-:W-:Y:S01]  /*0430*/  @!P0 IMAD.IADD R23, R0, 0x1, R11 ;  /* 0x0000000100178824 */ /* 0x000fe200078e020b */
[----:B------:R-:W-:Y:S01]  /*0440*/  @!P0 IADD3 R11, PT, PT, R11, 0x80, RZ ;  /* 0x000000800b0b8810 */ /* 0x000fe20007ffe0ff */
[----:B------:R-:W0:Y:S03]  /*0450*/  @!P0 LDC.64 R2, c[0x0][0x3b8] ;  /* 0x0000ee00ff028b82 */ /* 0x000e260000000a00 */
[----:B------:R-:W-:-:S13]  /*0460*/  ISETP.GE.U32.AND P1, PT, R11, R14, PT ;  /* 0x0000000e0b00720c */ /* 0x000fda0003f26070 */
[----:B------:R-:W1:Y:S01]  /*0470*/  @!P1 LDC.64 R20, c[0x0][0x3b8] ;  /* 0x0000ee00ff149b82 */ /* 0x000e620000000a00 */
[----:B------:R-:W-:Y:S02]  /*0480*/  @!P1 IMAD.IADD R11, R0, 0x1, R11 ;  /* 0x00000001000b9824 */ /* 0x000fe400078e020b */
[----:B0-----:R-:W-:-:S04]  /*0490*/  @!P0 IMAD.WIDE.U32 R2, R23, 0x8, R2 ;  /* 0x0000000817028825 */ /* 0x001fc800078e0002 */
[----:B-1----:R-:W-:Y:S01]  /*04a0*/  @!P1 IMAD.WIDE.U32 R20, R11, 0x8, R20 ;  /* 0x000000080b149825 */ /* 0x002fe200078e0014 */
[----:B------:R-:W-:Y:S06]  /*04b0*/  @P2 BRA `(.L_x_5828) ;  /* 0x0000000000302947 */ /* 0x000fec0003800000 */
[----:B------:R-:W0:Y:S02]  /*04c0*/  LDCU.64 UR6, c[0x0][0x388] ;  /* 0x00007100ff0677ac */ /* 0x000e240008000a00 */
[----:B0-----:R-:W-:Y:S01]  /*04d0*/  DSETP.GEU.AND P3, PT, R18, UR6, PT ;  /* 0x0000000612007e2a */ /* 0x001fe2000bf6e000 */
[----:B------:R-:W0:Y:S05]  /*04e0*/  LDCU.64 UR6, c[0x0][0x388] ;  /* 0x00007100ff0677ac */ /* 0x000e2a0008000a00 */
[----:B0-----:R-:W-:Y:S02]  /*04f0*/  FSEL R10, R18, UR6, P3 ;  /* 0x00000006120a7c08 */ /* 0x001fe40009800000 */
[----:B------:R-:W-:Y:S01]  /*0500*/  FSEL R11, R19, UR7, P3 ;  /* 0x00000007130b7c08 */ /* 0x000fe20009800000 */
[----:B------:R-:W0:Y:S05]  /*0510*/  LDCU.64 UR6, c[0x0][0x3a0] ;  /* 0x00007400ff0677ac */ /* 0x000e2a0008000a00 */
[----:B0-----:R-:W-:Y:S01]  /*0520*/  DSETP.GT.AND P3, PT, R10, UR6, PT ;  /* 0x000000060a007e2a */ /* 0x001fe2000bf64000 */
[----:B------:R-:W-:Y:S01]  /*0530*/  UMOV UR6, 0x60000000 ;  /* 0x6000000000067882 */ /* 0x000fe20000000000 */
[----:B------:R-:W-:-:S12]  /*0540*/  UMOV UR7, 0x3fc55555 ;  /* 0x3fc5555500077882 */ /* 0x000fd80000000000 */
[----:B------:R-:W0:Y:S08]  /*0550*/  @P3 LDC R10, c[0x0][0x3a0] ;  /* 0x0000e800ff0a3b82 */ /* 0x000e300000000800 */
[----:B------:R-:W0:Y:S02]  /*0560*/  @P3 LDC R11, c[0x0][0x3a4] ;  /* 0x0000e900ff0b3b82 */ /* 0x000e240000000800 */
[----:B0-----:R-:W-:-:S11]  /*0570*/  DMUL R10, R10, UR6 ;  /* 0x000000060a0a7c28 */ /* 0x001fd60008000000 */
.L_x_5828:
[----:B------:R-:W-:Y:S05]  /*0580*/  BSYNC.RECONVERGENT B0 ;  /* 0x0000000000007941 */ /* 0x000fea0003800200 */
.L_x_5827:
[----:B------:R-:W-:Y:S01]  /*0590*/  VIADD R19, R15, 0x80 ;  /* 0x000000800f137836 */ /* 0x000fe20000000000 */
[----:B------:R-:W-:Y:S04]  /*05a0*/  BSSY.RECONVERGENT B0, `(.L_x_5829) ;  /* 0x000000f000007945 */ /* 0x000fe80003800200 */
[----:B------:R-:W-:-:S13]  /*05b0*/  ISETP.GE.U32.AND P3, PT, R19, R14, PT ;  /* 0x0000000e1300720c */ /* 0x000fda0003f66070 */
[----:B------:R-:W-:Y:S05]  /*05c0*/  @P3 BRA `(.L_x_5830) ;  /* 0x0000000000303947 */ /* 0x000fea0003800000 */
        /* <DEDUP_REMOVED lines=12> */
.L_x_5830:
[----:B------:R-:W-:Y:S05]  /*0690*/  BSYNC.RECONVERGENT B0 ;  /* 0x0000000000007941 */ /* 0x000fea0003800200 */
.L_x_5829:
        /* <DEDUP_REMOVED lines=16> */
.L_x_5832:
[----:B------:R-:W-:Y:S05]  /*07a0*/  BSYNC.RECONVERGENT B0 ;  /* 0x0000000000007941 */ /* 0x000fea0003800200 */
.L_x_5831:
[----:B------:R-:W-:Y:S01]  /*07b0*/  VIADD R23, R15, 0x180 ;  /* 0x000001800f177836 */ /* 0x000fe20000000000 */
[----:B------:R-:W-:Y:S04]  /*07c0*/  BSSY.RECONVERGENT B0, `(.L_x_5833) ;  /* 0x000000f000007945 */ /* 0x000fe80003800200 */
[----:B------:R-:W-:-:S13]  /*07d0*/  ISETP.GE.U32.AND P3, PT, R23, R14, PT ;  /* 0x0000000e1700720c */ /* 0x000fda0003f66070 */
        /* <DEDUP_REMOVED lines=13> */
.L_x_5834:
[----:B------:R-:W-:Y:S05]  /*08b0*/  BSYNC.RECONVERGENT B0 ;  /* 0x0000000000007941 */ /* 0x000fea0003800200 */
.L_x_5833:
[----:B------:R-:W5:Y:S04]  /*08c0*/  @!P0 LDG.E.64 R2, desc[UR4][R2.64] ;  /* 0x0000000402028981 */ /* 0x000f68000c1e1b00 */
[----:B------:R-:W5:Y:S01]  /*08d0*/  @!P1 LDG.E.64 R20, desc[UR4][R20.64] ;  /* 0x0000000414149981 */ /* 0x000f62000c1e1b00 */
        /* <DEDUP_REMOVED lines=16> */
.L_x_5836:
[----:B------:R-:W-:Y:S05]  /*09e0*/  BSYNC.RECONVERGENT B0 ;  /* 0x0000000000007941 */ /* 0x000fea0003800200 */
.L_x_5835:
        /* <DEDUP_REMOVED lines=16> */
.L_x_5838:
[----:B------:R-:W-:Y:S05]  /*0af0*/  BSYNC.RECONVERGENT B0 ;  /* 0x0000000000007941 */ /* 0x000fea0003800200 */
.L_x_5837:
[----:B------:R-:W-:Y:S01]  /*0b00*/  VIADD R23, R15, 0x300 ;  /* 0x000003000f177836 */ /* 0x000fe20000000000 */
[----:B------:R-:W-:Y:S01]  /*0b10*/  BSSY.RECONVERGENT B0, `(.L_x_5839) ;  /* 0x0000012000007945 */ /* 0x000fe20003800200 */
[----:B------:R-:W-:-:S03]  /*0b20*/  IMAD.MOV.U32 R22, RZ, RZ, 0x0 ;  /* 0x00000000ff167424 */ /* 0x000fc600078e00ff */
[----:B------:R-:W-:Y:S01]  /*0b30*/  ISETP.GE.U32.AND P3, PT, R23, R14, PT ;  /* 0x0000000e1700720c */ /* 0x000fe20003f66070 */
[----:B------:R-:W-:Y:S01]  /*0b40*/  IMAD.MOV.U32 R23, RZ, RZ, 0x40080000 ;  /* 0x40080000ff177424 */ /* 0x000fe200078e00ff */
[----:B-----5:R-:W-:-:S11]  /*0b50*/  @!P0 DADD R22, R2, 3 ;  /* 0x4008000002168429 */ /* 0x020fd60000000000 */
        /* <DEDUP_REMOVED lines=13> */
.L_x_5840:
[----:B------:R-:W-:Y:S05]  /*0c30*/  BSYNC.RECONVERGENT B0 ;  /* 0x0000000000007941 */ /* 0x000fea0003800200 */
.L_x_5839:
[----:B------:R-:W0:Y:S01]  /*0c40*/  @!P2 LDC.64 R24, c[0x0][0x3b0] ;  /* 0x0000ec00ff18ab82 */ /* 0x000e220000000a00 */
[----:B------:R-:W-:Y:S01]  /*0c50*/  IMAD.MOV.U32 R22, RZ, RZ, 0x0 ;  /* 0x00000000ff167424 */ /* 0x000fe200078e00ff */
[----:B------:R-:W-:Y:S01]  /*0c60*/  BSSY.RECONVERGENT B0, `(.L_x_5841) ;  /* 0x0000014000007945 */ /* 0x000fe20003800200 */
[----:B------:R-:W-:Y:S01]  /*0c70*/  IMAD.MOV.U32 R23, RZ, RZ, 0x40080000 ;  /* 0x40080000ff177424 */ /* 0x000fe200078e00ff */
[----:B------:R-:W-:Y:S01]  /*0c80*/  @!P1 DADD R22, R20, 3 ;  /* 0x4008000014169429 */ /* 0x000fe20000000000 */
[----:B------:R-:W-:-:S05]  /*0c90*/  VIADD R21, R15, 0x380 ;  /* 0x000003800f157836 */ /* 0x000fca0000000000 */
[----:B------:R-:W-:Y:S01]  /*0ca0*/  ISETP.GE.U32.AND P0, PT, R21, R14, PT ;  /* 0x0000000e1500720c */ /* 0x000fe20003f06070 */
[----:B------:R-:W-:-:S04]  /*0cb0*/  @!P2 IMAD.IADD R21, R0, 0x1, R15 ;  /* 0x000000010015a824 */ /* 0x000fc800078e020f */
[----:B0-----:R-:W-:-:S08]  /*0cc0*/  @!P2 IMAD.WIDE.U32 R20, R21, 0x8, R24 ;  /* 0x000000081514a825 */ /* 0x001fd000078e0018 */
        /* <DEDUP_REMOVED lines=13> */
.L_x_5842:
[----:B------:R-:W-:Y:S05]  /*0da0*/  BSYNC.RECONVERGENT B0 ;  /* 0x0000000000007941 */ /* 0x000fea0003800200 */
.L_x_5841:
[----:B------:R0:W-:Y:S01]  /*0db0*/  @!P2 STG.E.64 desc[UR4][R20.64], R10 ;  /* 0x0000000a1400a986 */ /* 0x0001e2000c101b04 */
[----:B------:R-:W-:Y:S01]  /*0dc0*/  @!P2 IMAD.MOV.U32 R15, RZ, RZ, R19 ;  /* 0x000000ffff0fa224 */ /* 0x000fe200078e0013 */
[----:B------:R-:W-:Y:S04]  /*0dd0*/  BSSY.RECONVERGENT B0, `(.L_x_5843) ;  /* 0x000002d000007945 */ /* 0x000fe80003800200 */
[----:B------:R-:W-:Y:S01]  /*0de0*/  BSSY.RELIABLE B1, `(.L_x_5844) ;  /* 0x0000025000017945 */ /* 0x000fe20003800100 */
[----:B------:R-:W-:-:S13]  /*0df0*/  ISETP.GE.U32.AND P0, PT, R15, R14, PT ;  /* 0x0000000e0f00720c */ /* 0x000fda0003f06070 */
[----:B0-----:R-:W-:Y:S05]  /*0e00*/  @P0 BRA `(.L_x_5845) ;  /* 0x0000000000300947 */ /* 0x001fea0003800000 */
[----:B------:R-:W0:Y:S01]  /*0e10*/  LDC.64 R10, c[0x0][0x3b0] ;  /* 0x0000ec00ff0a7b82 */ /* 0x000e220000000a00 */
[----:B------:R-:W-:Y:S01]  /*0e20*/  IADD3 R19, PT, PT, R0, R15, RZ ;  /* 0x0000000f00137210 */ /* 0x000fe20007ffe0ff */
[----:B------:R-:W-:-:S05]  /*0e30*/  VIADD R15, R15, 0x80 ;  /* 0x000000800f0f7836 */ /* 0x000fca0000000000 */
[----:B------:R-:W-:Y:S01]  /*0e40*/  ISETP.GE.U32.AND P0, PT, R15, R14, PT ;  /* 0x0000000e0f00720c */ /* 0x000fe20003f06070 */
[----:B0-----:R-:W-:-:S05]  /*0e50*/  IMAD.WIDE.U32 R10, R19, 0x8, R10 ;  /* 0x00000008130a7825 */ /* 0x001fca00078e000a */
[----:B------:R0:W-:Y:S07]  /*0e60*/  STG.E.64 desc[UR4][R10.64], R8 ;  /* 0x000000080a007986 */ /* 0x0001ee000c101b04 */
[----:B------:R-:W-:Y:S05]  /*0e70*/  @P0 BRA `(.L_x_5846) ;  /* 0x0000000000300947 */ /* 0x000fea0003800000 */
[----:B0-----:R-:W0:Y:S01]  /*0e80*/  LDC.64 R8, c[0x0][0x3b0] ;  /* 0x0000ec00ff087b82 */ /* 0x001e220000000a00 */
[----:B------:R-:W-:Y:S02]  /*0e90*/  IMAD.IADD R11, R0, 0x1, R15 ;  /* 0x00000001000b7824 */ /* 0x000fe400078e020f */
[----:B------:R-:W-:Y:S02]  /*0ea0*/  VIADD R15, R15, 0x80 ;  /* 0x000000800f0f7836 */ /* 0x000fe40000000000 */
[----:B0-----:R-:W-:-:S05]  /*0eb0*/  IMAD.WIDE.U32 R8, R11, 0x8, R8 ;  /* 0x000000080b087825 */ /* 0x001fca00078e0008 */
[----:B------:R0:W-:Y:S02]  /*0ec0*/  STG.E.64 desc[UR4][R8.64], R6 ;  /* 0x0000000608007986 */ /* 0x0001e4000c101b04 */
.L_x_5845:
[----:B------:R-:W-:-:S13]  /*0ed0*/  ISETP.GE.U32.AND P0, PT, R15, R14, PT ;  /* 0x0000000e0f00720c */ /* 0x000fda0003f06070 */
[----:B------:R-:W-:Y:S05]  /*0ee0*/  @P0 BRA `(.L_x_5847) ;  /* 0x0000000000300947 */ /* 0x000fea0003800000 */
[----:B0-----:R-:W0:Y:S01]  /*0ef0*/  LDC.64 R6, c[0x0][0x3b0] ;  /* 0x0000ec00ff067b82 */ /* 0x001e220000000a00 */
[----:B------:R-:W-:Y:S02]  /*0f00*/  IMAD.IADD R9, R0, 0x1, R15 ;  /* 0x0000000100097824 */ /* 0x000fe400078e020f */
[----:B------:R-:W-:Y:S02]  /*0f10*/  VIADD R15, R15, 0x80 ;  /* 0x000000800f0f7836 */ /* 0x000fe40000000000 */
[----:B0-----:R-:W-:-:S05]  /*0f20*/  IMAD.WIDE.U32 R6, R9, 0x8, R6 ;  /* 0x0000000809067825 */ /* 0x001fca00078e0006 */
[----:B------:R1:W-:Y:S02]  /*0f30*/  STG.E.64 desc[UR4][R6.64], R4 ;  /* 0x0000000406007986 */ /* 0x0003e4000c101b04 */
.L_x_5846:
[----:B------:R-:W-:-:S13]  /*0f40*/  ISETP.GE.U32.AND P0, PT, R15, R14, PT ;  /* 0x0000000e0f00720c */ /* 0x000fda0003f06070 */
[----:B------:R-:W-:Y:S05]  /*0f50*/  @P0 BRA `(.L_x_5848) ;  /* 0x0000000000340947 */ /* 0x000fea0003800000 */
[----:B-1----:R-:W1:Y:S01]  /*0f60*/  LDC.64 R4, c[0x0][0x3b0] ;  /* 0x0000ec00ff047b82 */ /* 0x002e620000000a00 */
[----:B------:R-:W-:Y:S02]  /*0f70*/  IMAD.IADD R7, R0, 0x1, R15 ;  /* 0x0000000100077824 */ /* 0x000fe400078e020f */
[----:B------:R-:W-:Y:S02]  /*0f80*/  VIADD R15, R15, 0x80 ;  /* 0x000000800f0f7836 */ /* 0x000fe40000000000 */
[----:B-1----:R-:W-:-:S05]  /*0f90*/  IMAD.WIDE.U32 R4, R7, 0x8, R4 ;  /* 0x0000000807047825 */ /* 0x002fca00078e0004 */
[----:B------:R1:W-:Y:S02]  /*0fa0*/  STG.E.64 desc[UR4][R4.64], R16 ;  /* 0x0000001004007986 */ /* 0x0003e4000c101b04 */
.L_x_5847:
[----:B------:R-:W-:-:S13]  /*0fb0*/  ISETP.GE.U32.AND P0, PT, R15, R14, PT ;  /* 0x0000000e0f00720c */ /* 0x000fda0003f06070 */
[----:B------:R-:W-:Y:S05]  /*0fc0*/  @P0 BREAK.RELIABLE B1 ;  /* 0x0000000000010942 */ /* 0x000fea0003800100 */
[----:B------:R-:W-:Y:S05]  /*0fd0*/  @P0 BRA `(.L_x_5849) ;  /* 0x0000000000300947 */ /* 0x000fea0003800000 */
[----:B-1----:R-:W1:Y:S01]  /*0fe0*/  LDC.64 R4, c[0x0][0x3b0] ;  /* 0x0000ec00ff047b82 */ /* 0x002e620000000a00 */
[----:B0-----:R-:W-:Y:S02]  /*0ff0*/  IMAD.IADD R7, R0, 0x1, R15 ;  /* 0x0000000100077824 */ /* 0x001fe400078e020f */
[----:B------:R-:W-:Y:S02]  /*1000*/  VIADD R15, R15, 0x80 ;  /* 0x000000800f0f7836 */ /* 0x000fe40000000000 */
[----:B-1----:R-:W-:-:S05]  /*1010*/  IMAD.WIDE.U32 R4, R7, 0x8, R4 ;  /* 0x0000000807047825 */ /* 0x002fca00078e0004 */
[----:B------:R2:W-:Y:S02]  /*1020*/  STG.E.64 desc[UR4][R4.64], R12 ;  /* 0x0000000c04007986 */ /* 0x0005e4000c101b04 */
.L_x_5848:
[----:B------:R-:W-:Y:S05]  /*1030*/  BSYNC.RELIABLE B1 ;  /* 0x0000000000017941 */ /* 0x000fea0003800100 */
.L_x_5844:
[----:B------:R-:W-:-:S13]  /*1040*/  ISETP.GE.U32.AND P0, PT, R15, R14, PT ;  /* 0x0000000e0f00720c */ /* 0x000fda0003f06070 */
[----:B-12---:R-:W1:Y:S01]  /*1050*/  @!P0 LDC.64 R4, c[0x0][0x3b0] ;  /* 0x0000ec00ff048b82 */ /* 0x006e620000000a00 */
[----:B------:R-:W-:Y:S02]  /*1060*/  @!P0 IMAD.IADD R7, R0, 0x1, R15 ;  /* 0x0000000100078824 */ /* 0x000fe400078e020f */
[----:B------:R-:W-:Y:S02]  /*1070*/  @!P0 VIADD R15, R15, 0x80 ;  /* 0x000000800f0f8836 */ /* 0x000fe40000000000 */
[----:B-1----:R-:W-:-:S05]  /*1080*/  @!P0 IMAD.WIDE.U32 R4, R7, 0x8, R4 ;  /* 0x0000000807048825 */ /* 0x002fca00078e0004 */
[----:B------:R2:W-:Y:S02]  /*1090*/  @!P0 STG.E.64 desc[UR4][R4.64], R2 ;  /* 0x0000000204008986 */ /* 0x0005e4000c101b04 */
.L_x_5849:
[----:B------:R-:W-:Y:S05]  /*10a0*/  BSYNC.RECONVERGENT B0 ;  /* 0x0000000000007941 */ /* 0x000fea0003800200 */
.L_x_5843:
[----:B------:R-:W-:Y:S05]  /*10b0*/  WARPSYNC.ALL ;  /* 0x0000000000007948 */ /* 0x000fea0003800000 */
[----:B------:R-:W-:-:S13]  /*10c0*/  ISETP.GE.U32.AND P0, PT, R15, R14, PT ;  /* 0x0000000e0f00720c */ /* 0x000fda0003f06070 */
[----:B------:R-:W-:Y:S05]  /*10d0*/  @P0 EXIT ;  /* 0x000000000000094d */ /* 0x000fea0003800000 */
[----:B--2---:R-:W2:Y:S01]  /*10e0*/  LDC.64 R2, c[0x0][0x3b0] ;  /* 0x0000ec00ff027b82 */ /* 0x004ea20000000a00 */
[----:B------:R-:W-:-:S04]  /*10f0*/  IMAD.IADD R15, R0, 0x1, R15 ;  /* 0x00000001000f7824 */ /* 0x000fc800078e020f */
[----:B--2---:R-:W-:-:S05]  /*1100*/  IMAD.WIDE.U32 R2, R15, 0x8, R2 ;  /* 0x000000080f027825 */ /* 0x004fca00078e0002 */
[----:B------:R-:W-:Y:S01]  /*1110*/  STG.E.64 desc[UR4][R2.64], R22 ;  /* 0x0000001602007986 */ /* 0x000fe2000c101b04 */
[----:B------:R-:W-:Y:S05]  /*1120*/  EXIT ;  /* 0x000000000000794d */ /* 0x000fea0003800000 */
.L_x_5826:
[----:B------:R-:W0:Y:S01]  /*1130*/  S2R R2, SR_TID.X ;  /* 0x0000000000027919 */ /* 0x000e220000002100 */
[----:B------:R-:W1:Y:S01]  /*1140*/  LDC.64 R4, c[0x0][0x3b8] ;  /* 0x0000ee00ff047b82 */ /* 0x000e620000000a00 */
[----:B------:R-:W2:Y:S01]  /*1150*/  LDCU.64 UR6, c[0x0][0x388] ;  /* 0x00007100ff0677ac */ /* 0x000ea20008000a00 */
[----:B------:R-:W3:Y:S01]  /*1160*/  LDCU.64 UR8, c[0x0][0x388] ;  /* 0x00007100ff0877ac */ /* 0x000ee20008000a00 */
[----:B------:R-:W4:Y:S01]  /*1170*/  LDCU.64 UR10, c[0x0][0x3a0] ;  /* 0x00007400ff0a77ac */ /* 0x000f220008000a00 */
[----:B------:R-:W5:Y:S01]  /*1180*/  LDCU.64 UR12, c[0x0][0x3a0] ;  /* 0x00007400ff0c77ac */ /* 0x000f620008000a00 */
[----:B-1----:R-:W-:-:S04]  /*1190*/  IMAD.WIDE.U32 R4, R0, 0x8, R4 ;  /* 0x0000000800047825 */ /* 0x002fc800078e0004 */
[----:B0-----:R-:W-:-:S05]  /*11a0*/  IMAD.WIDE.U32 R20, R2, 0x10, R4 ;  /* 0x0000001002147825 */ /* 0x001fca00078e0004 */
[----:B------:R-:W2:Y:S04]  /*11b0*/  LDG.E.128 R12, desc[UR4][R20.64] ;  /* 0x00000004140c7981 */ /* 0x000ea8000c1e1d00 */
[----:B------:R-:W3:Y:S04]  /*11c0*/  LDG.E.128 R16, desc[UR4][R20.64+0x800] ;  /* 0x0008000414107981 */ /* 0x000ee8000c1e1d00 */
[----:B------:R-:W4:Y:S04]  /*11d0*/  LDG.E.128 R8, desc[UR4][R20.64+0x1000] ;  /* 0x0010000414087981 */ /* 0x000f28000c1e1d00 */
[----:B------:R-:W5:Y:S01]  /*11e0*/  LDG.E.128 R4, desc[UR4][R20.64+0x1800] ;  /* 0x0018000414047981 */ /* 0x000f62000c1e1d00 */
[----:B--2---:R-:W-:Y:S01]  /*11f0*/  DADD R22, R14, 3 ;  /* 0x400800000e167429 */ /* 0x004fe20000000000 */
[----:B------:R-:W0:Y:S01]  /*1200*/  LDC.64 R14, c[0x0][0x3b0] ;  /* 0x0000ec00ff0e7b82 */ /* 0x000e220000000a00 */
[----:B------:R-:W-:-:S02]  /*1210*/  DADD R12, R12, 3 ;  /* 0x400800000c0c7429 */ /* 0x000fc40000000000 */
[----:B---3--:R-:W-:Y:S02]  /*1220*/  DADD R16, R16, 3 ;  /* 0x4008000010107429 */ /* 0x008fe40000000000 */
[----:B------:R-:W-:Y:S02]  /*1230*/  DADD R24, R18, 3 ;  /* 0x4008000012187429 */ /* 0x000fe40000000000 */
[----:B----4-:R-:W-:Y:S02]  /*1240*/  DADD R8, R8, 3 ;  /* 0x4008000008087429 */ /* 0x010fe40000000000 */
[----:B------:R-:W-:Y:S02]  /*1250*/  DSETP.GEU.AND P1, PT, R22, UR6, PT ;  /* 0x0000000616007e2a */ /* 0x000fe4000bf2e000 */
[----:B------:R-:W-:Y:S02]  /*1260*/  DADD R10, R10, 3 ;  /* 0x400800000a0a7429 */ /* 0x000fe40000000000 */
[----:B-----5:R-:W-:-:S02]  /*1270*/  DADD R4, R4, 3 ;  /* 0x4008000004047429 */ /* 0x020fc40000000000 */
[----:B------:R-:W-:Y:S01]  /*1280*/  FSEL R20, R22, UR8, P1 ;  /* 0x0000000816147c08 */ /* 0x000fe20008800000 */
[----:B------:R-:W-:Y:S01]  /*1290*/  DADD R6, R6, 3 ;  /* 0x4008000006067429 */ /* 0x000fe20000000000 */
[----:B------:R-:W-:Y:S01]  /*12a0*/  FSEL R21, R23, UR9, P1 ;  /* 0x0000000917157c08 */ /* 0x000fe20008800000 */
[----:B------:R-:W-:Y:S02]  /*12b0*/  DSETP.GEU.AND P0, PT, R12, UR6, PT ;  /* 0x000000060c007e2a */ /* 0x000fe4000bf0e000 */
[----:B------:R-:W-:Y:S02]  /*12c0*/  DSETP.GEU.AND P1, PT, R16, UR6, PT ;  /* 0x0000000610007e2a */ /* 0x000fe4000bf2e000 */
[----:B------:R-:W-:Y:S01]  /*12d0*/  DSETP.GEU.AND P5, PT, R8, UR6, PT ;  /* 0x0000000608007e2a */ /* 0x000fe2000bfae000 */
[----:B0-----:R-:W-:Y:S01]  /*12e0*/  IMAD.WIDE.U32 R22, R0, 0x8, R14 ;  /* 0x0000000800167825 */ /* 0x001fe200078e000e */
[----:B------:R-:W-:Y:S01]  /*12f0*/  FSEL R12, R12, UR8, P0 ;  /* 0x000000080c0c7c08 */ /* 0x000fe20008000000 */
[----:B------:R-:W-:Y:S01]  /*1300*/  DSETP.GEU.AND P2, PT, R24, UR6, PT ;  /* 0x0000000618007e2a */ /* 0x000fe2000bf4e000 */
[----:B------:R-:W-:Y:S01]  /*1310*/  FSEL R13, R13, UR9, P0 ;  /* 0x000000090d0d7c08 */ /* 0x000fe20008000000 */
[----:B------:R-:W-:Y:S01]  /*1320*/  DSETP.GEU.AND P6, PT, R6, UR6, PT ;  /* 0x0000000606007e2a */ /* 0x000fe2000bfce000 */
[----:B------:R-:W-:Y:S01]  /*1330*/  FSEL R18, R16, UR8, P1 ;  /* 0x0000000810127c08 */ /* 0x000fe20008800000 */
[----:B------:R-:W-:Y:S01]  /*1340*/  IMAD.WIDE.U32 R2, R2, 0x10, R22 ;  /* 0x0000001002027825 */ /* 0x000fe200078e0016 */
[----:B------:R-:W-:Y:S01]  /*1350*/  FSEL R19, R17, UR9, P1 ;  /* 0x0000000911137c08 */ /* 0x000fe20008800000 */
[----:B------:R-:W-:Y:S01]  /*1360*/  DSETP.GEU.AND P1, PT, R10, UR6, PT ;  /* 0x000000060a007e2a */ /* 0x000fe2000bf2e000 */
[----:B------:R-:W-:Y:S01]  /*1370*/  FSEL R14, R8, UR8, P5 ;  /* 0x00000008080e7c08 */ /* 0x000fe2000a800000 */
[----:B------:R-:W-:Y:S01]  /*1380*/  DSETP.GT.AND P4, PT, R12, UR10, PT ;  /* 0x0000000a0c007e2a */ /* 0x000fe2000bf84000 */
[----:B------:R-:W-:Y:S01]  /*1390*/  FSEL R15, R9, UR9, P5 ;  /* 0x00000009090f7c08 */ /* 0x000fe2000a800000 */
[----:B------:R-:W-:Y:S01]  /*13a0*/  DSETP.GEU.AND P5, PT, R4, UR6, PT ;  /* 0x0000000604007e2a */ /* 0x000fe2000bfae000 */
[----:B------:R-:W-:Y:S01]  /*13b0*/  FSEL R16, R24, UR8, P2 ;  /* 0x0000000818107c08 */ /* 0x000fe20009000000 */
[----:B------:R-:W-:Y:S01]  /*13c0*/  DSETP.GT.AND P3, PT, R18, UR10, PT ;  /* 0x0000000a12007e2a */ /* 0x000fe2000bf64000 */
[----:B------:R-:W-:Y:S01]  /*13d0*/  FSEL R17, R25, UR9, P2 ;  /* 0x0000000919117c08 */ /* 0x000fe20009000000 */
[----:B------:R-:W-:Y:S01]  /*13e0*/  DSETP.GT.AND P0, PT, R20, UR10, PT ;  /* 0x0000000a14007e2a */ /* 0x000fe2000bf04000 */
[----:B------:R-:W-:Y:S01]  /*13f0*/  FSEL R26, R10, UR8, P1 ;  /* 0x000000080a1a7c08 */ /* 0x000fe20008800000 */
[----:B------:R-:W-:Y:S01]  /*1400*/  UMOV UR6, 0x60000000 ;  /* 0x6000000000067882 */ /* 0x000fe20000000000 */
[----:B------:R-:W-:Y:S01]  /*1410*/  FSEL R27, R11, UR9, P1 ;  /* 0x000000090b1b7c08 */ /* 0x000fe20008800000 */
[----:B------:R-:W-:Y:S01]  /*1420*/  DSETP.GT.AND P1, PT, R14, UR10, PT ;  /* 0x0000000a0e007e2a */ /* 0x000fe2000bf24000 */
[----:B------:R-:W-:Y:S01]  /*1430*/  FSEL R24, R4, UR8, P5 ;  /* 0x0000000804187c08 */ /* 0x000fe2000a800000 */
[----:B------:R-:W-:Y:S01]  /*1440*/  DSETP.GT.AND P2, PT, R16, UR10, PT ;  /* 0x0000000a10007e2a */ /* 0x000fe2000bf44000 */
[----:B------:R-:W-:Y:S01]  /*1450*/  FSEL R25, R5, UR9, P5 ;  /* 0x0000000905197c08 */ /* 0x000fe2000a800000 */
[----:B------:R-:W-:Y:S01]  /*1460*/  UMOV UR7, 0x3fc55555 ;  /* 0x3fc5555500077882 */ /* 0x000fe20000000000 */
[----:B------:R-:W-:-:S02]  /*1470*/  FSEL R22, R6, UR8, P6 ;  /* 0x0000000806167c08 */ /* 0x000fc4000b000000 */
[----:B------:R-:W-:Y:S01]  /*1480*/  FSEL R23, R7, UR9, P6 ;  /* 0x0000000907177c08 */ /* 0x000fe2000b000000 */
[----:B------:R-:W-:Y:S01]  /*1490*/  DSETP.GT.AND P6, PT, R26, UR10, PT ;  /* 0x0000000a1a007e2a */ /* 0x000fe2000bfc4000 */
[----:B------:R-:W-:Y:S01]  /*14a0*/  FSEL R4, R12, UR12, !P4 ;  /* 0x0000000c0c047c08 */ /* 0x000fe2000e000000 */
[----:B------:R-:W-:Y:S01]  /*14b0*/  DSETP.GT.AND P5, PT, R24, UR10, PT ;  /* 0x0000000a18007e2a */ /* 0x000fe2000bfa4000 */
[----:B------:R-:W-:Y:S02]  /*14c0*/  FSEL R5, R13, UR13, !P4 ;  /* 0x0000000d0d057c08 */ /* 0x000fe4000e000000 */
[----:B------:R-:W-:Y:S01]  /*14d0*/  DSETP.GT.AND P4, PT, R22, UR10, PT ;  /* 0x0000000a16007e2a */ /* 0x000fe2000bf84000 */
[----:B------:R-:W-:Y:S02]  /*14e0*/  FSEL R8, R18, UR12, !P3 ;  /* 0x0000000c12087c08 */ /* 0x000fe4000d800000 */
[----:B------:R-:W-:Y:S01]  /*14f0*/  FSEL R9, R19, UR13, !P3 ;  /* 0x0000000d13097c08 */ /* 0x000fe2000d800000 */
[----:B------:R-:W-:Y:S01]  /*1500*/  DMUL R4, R4, UR6 ;  /* 0x0000000604047c28 */ /* 0x000fe20008000000 */
[----:B------:R-:W-:-:S02]  /*1510*/  FSEL R10, R16, UR12, !P2 ;  /* 0x0000000c100a7c08 */ /* 0x000fc4000d000000 */
[----:B------:R-:W-:Y:S02]  /*1520*/  FSEL R11, R17, UR13, !P2 ;  /* 0x0000000d110b7c08 */ /* 0x000fe4000d000000 */
[----:B------:R-:W-:Y:S01]  /*1530*/  FSEL R12, R14, UR12, !P1 ;  /* 0x0000000c0e0c7c08 */ /* 0x000fe2000c800000 */
[----:B------:R-:W-:Y:S01]  /*1540*/  DMUL R8, R8, UR6 ;  /* 0x0000000608087c28 */ /* 0x000fe20008000000 */
[----:B------:R-:W-:Y:S02]  /*1550*/  FSEL R13, R15, UR13, !P1 ;  /* 0x0000000d0f0d7c08 */ /* 0x000fe4000c800000 */
[----:B------:R-:W-:Y:S01]  /*1560*/  FSEL R6, R20, UR12, !P0 ;  /* 0x0000000c14067c08 */ /* 0x000fe2000c000000 */
[----:B------:R-:W-:Y:S01]  /*1570*/  DMUL R10, R10, UR6 ;  /* 0x000000060a0a7c28 */ /* 0x000fe20008000000 */
[----:B------:R-:W-:Y:S02]  /*1580*/  FSEL R7, R21, UR13, !P0 ;  /* 0x0000000d15077c08 */ /* 0x000fe4000c000000 */
[----:B------:R-:W-:Y:S01]  /*1590*/  FSEL R14, R26, UR12, !P6 ;  /* 0x0000000c1a0e7c08 */ /* 0x000fe2000f000000 */
[----:B------:R-:W-:Y:S01]  /*15a0*/  DMUL R12, R12, UR6 ;  /* 0x000000060c0c7c28 */ /* 0x000fe20008000000 */
[----:B------:R-:W-:-:S02]  /*15b0*/  FSEL R15, R27, UR13, !P6 ;  /* 0x0000000d1b0f7c08 */ /* 0x000fc4000f000000 */
[----:B------:R-:W-:Y:S01]  /*15c0*/  FSEL R16, R24, UR12, !P5 ;  /* 0x0000000c18107c08 */ /* 0x000fe2000e800000 */
[----:B------:R-:W-:Y:S01]  /*15d0*/  DMUL R6, R6, UR6 ;  /* 0x0000000606067c28 */ /* 0x000fe20008000000 */
[----:B------:R-:W-:Y:S01]  /*15e0*/  FSEL R17, R25, UR13, !P5 ;  /* 0x0000000d19117c08 */ /* 0x000fe2000e800000 */
[----:B------:R-:W-:Y:S01]  /*15f0*/  STG.E.128 desc[UR4][R2.64+0x800], R8 ;  /* 0x0008000802007986 */ /* 0x000fe2000c101d04 */
[----:B------:R-:W-:Y:S01]  /*1600*/  FSEL R18, R22, UR12, !P4 ;  /* 0x0000000c16127c08 */ /* 0x000fe2000e000000 */
[----:B------:R-:W-:Y:S01]  /*1610*/  DMUL R14, R14, UR6 ;  /* 0x000000060e0e7c28 */ /* 0x000fe20008000000 */
[----:B------:R-:W-:Y:S02]  /*1620*/  FSEL R19, R23, UR13, !P4 ;  /* 0x0000000d17137c08 */ /* 0x000fe4000e000000 */
[----:B------:R-:W-:Y:S01]  /*1630*/  DMUL R16, R16, UR6 ;  /* 0x0000000610107c28 */ /* 0x000fe20008000000 */
[----:B------:R-:W-:Y:S03]  /*1640*/  STG.E.128 desc[UR4][R2.64], R4 ;  /* 0x0000000402007986 */ /* 0x000fe6000c101d04 */
[----:B------:R-:W-:Y:S01]  /*1650*/  DMUL R18, R18, UR6 ;  /* 0x0000000612127c28 */ /* 0x000fe20008000000 */
[----:B------:R-:W-:Y:S06]  /*1660*/  STG.E.128 desc[UR4][R2.64+0x1000], R12 ;  /* 0x0010000c02007986 */ /* 0x000fec000c101d04 */
[----:B------:R-:W-:Y:S01]  /*1670*/  STG.E.128 desc[UR4][R2.64+0x1800], R16 ;  /* 0x0018001002007986 */ /* 0x000fe2000c101d04 */
[----:B------:R-:W-:Y:S05]  /*1680*/  EXIT ;  /* 0x000000000000794d */ /* 0x000fea0003800000 */
.L_x_5850:
        /* <DEDUP_REMOVED lines=15> */
.L_x_5954:


//--------------------- .text._ZN2at6native29vectorized_elementwise_kernelILi4EZZZNS0_68_GLOBAL__N__08176361_30_ActivationHardsigmoidKernel_cu_1520ed90_310218hardsigmoid_kernelERNS_18TensorIteratorBaseEENKUlvE_clEvENKUlvE_clEvEUldE_St5arrayIPcLm2EEEEviT0_T1_ --------------------------
	.section	.text._ZN2at6native29vectorized_elementwise_kernelILi4EZZZNS0_68_GLOBAL__N__08176361_30_ActivationHardsigmoidKernel_cu_1520ed90_310218hardsigmoid_kernelERNS_18TensorIteratorBaseEENKUlvE_clEvENKUlvE_clEvEUldE_St5arrayIPcLm2EEEEviT0_T1_,"ax",@progbits
	.align	128
        .global         _ZN2at6native29vectorized_elementwise_kernelILi4EZZZNS0_68_GLOBAL__N__08176361_30_ActivationHardsigmoidKernel_cu_1520ed90_310218hardsigmoid_kernelERNS_18TensorIteratorBaseEENKUlvE_clEvENKUlvE_clEvEUldE_St5arrayIPcLm2EEEEviT0_T1_
        .type           _ZN2at6native29vectorized_elementwise_kernelILi4EZZZNS0_68_GLOBAL__N__08176361_30_ActivationHardsigmoidKernel_cu_1520ed90_310218hardsigmoid_kernelERNS_18TensorIteratorBaseEENKUlvE_clEvENKUlvE_clEvEUldE_St5arrayIPcLm2EEEEviT0_T1_,@function
        .size           _ZN2at6native29vectorized_elementwise_kernelILi4EZZZNS0_68_GLOBAL__N__08176361_30_ActivationHardsigmoidKernel_cu_1520ed90_310218hardsigmoid_kernelERNS_18TensorIteratorBaseEENKUlvE_clEvENKUlvE_clEvEUldE_St5arrayIPcLm2EEEEviT0_T1_,(.L_x_5955 - _ZN2at6native29vectorized_elementwise_kernelILi4EZZZNS0_68_GLOBAL__N__08176361_30_ActivationHardsigmoidKernel_cu_1520ed90_310218hardsigmoid_kernelERNS_18TensorIteratorBaseEENKUlvE_clEvENKUlvE_clEvEUldE_St5arrayIPcLm2EEEEviT0_T1_)
        .other          _ZN2at6native29vectorized_elementwise_kernelILi4EZZZNS0_68_GLOBAL__N__08176361_30_ActivationHardsigmoidKernel_cu_1520ed90_310218hardsigmoid_kernelERNS_18TensorIteratorBaseEENKUlvE_clEvENKUlvE_clEvEUldE_St5arrayIPcLm2EEEEviT0_T1_,@"STO_CUDA_ENTRY STV_DEFAULT"
_ZN2at6native29vectorized_elementwise_kernelILi4EZZZNS0_68_GLOBAL__N__08176361_30_ActivationHardsigmoidKernel_cu_1520ed90_310218hardsigmoid_kernelERNS_18TensorIteratorBaseEENKUlvE_clEvENKUlvE_clEvEUldE_St5arrayIPcLm2EEEEviT0_T1_:
.text._ZN2at6native29vectorized_elementwise_kernelILi4EZZZNS0_68_GLOBAL__N__08176361_30_ActivationHardsigmoidKernel_cu_1520ed90_310218hardsigmoid_kernelERNS_18TensorIteratorBaseEENKUlvE_clEvENKUlvE_clEvEUldE_St5arrayIPcLm2EEEEviT0_T1_:
        /* <DEDUP_REMOVED lines=88> */
.L_x_5853:
[----:B------:R-:W-:Y:S05]  /*0580*/  BSYNC.RECONVERGENT B0 ;  /* 0x0000000000007941 */ /* 0x000fea0003800200 */
.L_x_5852:
        /* <DEDUP_REMOVED lines=16> */
.L_x_5855:
[----:B------:R-:W-:Y:S05]  /*0690*/  BSYNC.RECONVERGENT B0 ;  /* 0x0000000000007941 */ /* 0x000fea0003800200 */
.L_x_5854:
        /* <DEDUP_REMOVED lines=16> */
.L_x_5857:
[----:B------:R-:W-:Y:S05]  /*07a0*/  BSYNC.RECONVERGENT B0 ;  /* 0x0000000000007941 */ /* 0x000fea0003800200 */
.L_x_5856:
        /* <DEDUP_REMOVED lines=16> */
.L_x_5859:
[----:B------:R-:W-:Y:S05]  /*08b0*/  BSYNC.RECONVERGENT B0 ;  /* 0x0000000000007941 */ /* 0x000fea0003800200 */
.L_x_5858:
        /* <DEDUP_REMOVED lines=18> */
.L_x_5861:
[----:B------:R-:W-:Y:S05]  /*09e0*/  BSYNC.RECONVERGENT B0 ;  /* 0x0000000000007941 */ /* 0x000fea0003800200 */
.L_x_5860:
        /* <DEDUP_REMOVED lines=16> */
.L_x_5863:
[----:B------:R-:W-:Y:S05]  /*0af0*/  BSYNC.RECONVERGENT B0 ;  /* 0x0000000000007941 */ /* 0x000fea0003800200 */
.L_x_5862:
        /* <DEDUP_REMOVED lines=19> */
.L_x_5865:
[----:B------:R-:W-:Y:S05]  /*0c30*/  BSYNC.RECONVERGENT B0 ;  /* 0x0000000000007941 */ /* 0x000fea0003800200 */
.L_x_5864:
        /* <DEDUP_REMOVED lines=22> */
.L_x_5867:
[----:B------:R-:W-:Y:S05]  /*0da0*/  BSYNC.RECONVERGENT B0 ;  /* 0x0000000000007941 */ /* 0x000fea0003800200 */
.L_x_5866:
        /* <DEDUP_REMOVED lines=18> */
.L_x_5870:
[----:B------:R-:W-:-:S13]  /*0ed0*/  ISETP.GE.U32.AND P0, PT, R3, R0, PT ;  /* 0x000000000300720c */ /* 0x000fda0003f06070 */
[----:B------:R-:W-:Y:S05]  /*0ee0*/  @P0 BRA `(.L_x_5872) ;  /* 0x0000000000300947 */ /* 0x000fea0003800000 */
[----:B0-----:R-:W0:Y:S01]  /*0ef0*/  LDC.64 R8, c[0x0][0x3b0] ;  /* 0x0000ec00ff087b82 */ /* 0x001e220000000a00 */
[----:B------:R-:W-:Y:S02]  /*0f00*/  IMAD.IADD R11, R2, 0x1, R3 ;  /* 0x00000001020b7824 */ /* 0x000fe400078e0203 */
[----:B------:R-:W-:Y:S02]  /*0f10*/  VIADD R3, R3, 0x80 ;  /* 0x0000008003037836 */ /* 0x000fe40000000000 */
[----:B0-----:R-:W-:-:S05]  /*0f20*/  IMAD.WIDE.U32 R8, R11, 0x8, R8 ;  /* 0x000000080b087825 */ /* 0x001fca00078e0008 */
[----:B------:R1:W-:Y:S02]  /*0f30*/  STG.E.64 desc[UR4][R8.64], R6 ;  /* 0x0000000608007986 */ /* 0x0003e4000c101b04 */
.L_x_5871:
[----:B------:R-:W-:-:S13]  /*0f40*/  ISETP.GE.U32.AND P0, PT, R3, R0, PT ;  /* 0x000000000300720c */ /* 0x000fda0003f06070 */
[----:B------:R-:W-:Y:S05]  /*0f50*/  @P0 BRA `(.L_x_5873) ;  /* 0x0000000000340947 */ /* 0x000fea0003800000 */
[----:B-1----:R-:W1:Y:S01]  /*0f60*/  LDC.64 R6, c[0x0][0x3b0] ;  /* 0x0000ec00ff067b82 */ /* 0x002e620000000a00 */
[----:B------:R-:W-:Y:S02]  /*0f70*/  IMAD.IADD R9, R2, 0x1, R3 ;  /* 0x0000000102097824 */ /* 0x000fe400078e0203 */
[----:B------:R-:W-:Y:S02]  /*0f80*/  VIADD R3, R3, 0x80 ;  /* 0x0000008003037836 */ /* 0x000fe40000000000 */
[----:B-1----:R-:W-:-:S05]  /*0f90*/  IMAD.WIDE.U32 R6, R9, 0x8, R6 ;  /* 0x0000000809067825 */ /* 0x002fca00078e0006 */
[----:B------:R1:W-:Y:S02]  /*0fa0*/  STG.E.64 desc[UR4][R6.64], R16 ;  /* 0x0000001006007986 */ /* 0x0003e4000c101b04 */
.L_x_5872:
        /* <DEDUP_REMOVED lines=8> */
.L_x_5873:
[----:B------:R-:W-:Y:S05]  /*1030*/  BSYNC.RELIABLE B1 ;  /* 0x0000000000017941 */ /* 0x000fea0003800100 */
.L_x_5869:
[----:B------:R-:W-:-:S13]  /*1040*/  ISETP.GE.U32.AND P0, PT, R3, R0, PT ;  /* 0x000000000300720c */ /* 0x000fda0003f06070 */
[----:B-12---:R-:W1:Y:S01]  /*1050*/  @!P0 LDC.64 R6, c[0x0][0x3b0] ;  /* 0x0000ec00ff068b82 */ /* 0x006e620000000a00 */
[----:B------:R-:W-:Y:S02]  /*1060*/  @!P0 IMAD.IADD R9, R2, 0x1, R3 ;  /* 0x0000000102098824 */ /* 0x000fe400078e0203 */
[----:B------:R-:W-:Y:S02]  /*1070*/  @!P0 VIADD R3, R3, 0x80 ;  /* 0x0000008003038836 */ /* 0x000fe40000000000 */
[----:B-1----:R-:W-:-:S05]  /*1080*/  @!P0 IMAD.WIDE.U32 R6, R9, 0x8, R6 ;  /* 0x0000000809068825 */ /* 0x002fca00078e0006 */
[----:B------:R2:W-:Y:S02]  /*1090*/  @!P0 STG.E.64 desc[UR4][R6.64], R4 ;  /* 0x0000000406008986 */ /* 0x0005e4000c101b04 */
.L_x_5874:
[----:B------:R-:W-:Y:S05]  /*10a0*/  BSYNC.RECONVERGENT B0 ;  /* 0x0000000000007941 */ /* 0x000fea0003800200 */
.L_x_5868:
        /* <DEDUP_REMOVED lines=8> */
.L_x_5851:
        /* <DEDUP_REMOVED lines=8> */
[----:B------:R-:W2:Y:S04]  /*11b0*/  LDG.E.ENL2.256 R12, R16, desc[UR4][R20.64] ;  /* 0xfe0000041410797e */ /* 0x000ea8000812190c */
[----:B------:R-:W3:Y:S01]  /*11c0*/  LDG.E.ENL2.256 R4, R8, desc[UR4][R20.64+0x1000] ;  /* 0xfe0080041408797e */ /* 0x000ee20008121904 */
[----:B--2---:R-:W-:Y:S02]  /*11d0*/  DADD R16, R16, 3 ;  /* 0x4008000010107429 */ /* 0x004fe40000000000 */
[----:B------:R-:W-:Y:S02]  /*11e0*/  DADD R18, R18, 3 ;  /* 0x4008000012127429 */ /* 0x000fe40000000000 */
[----:B------:R-:W-:Y:S02]  /*11f0*/  DADD R22, R12, 3 ;  /* 0x400800000c167429 */ /* 0x000fe40000000000 */
[----:B------:R-:W-:-:S02]  /*1200*/  DADD R24, R14, 3 ;  /* 0x400800000e187429 */ /* 0x000fc40000000000 */
[----:B------:R-:W-:Y:S02]  /*1210*/  DSETP.GEU.AND P0, PT, R16, UR6, PT ;  /* 0x0000000610007e2a */ /* 0x000fe4000bf0e000 */
[----:B------:R-:W-:Y:S02]  /*1220*/  DSETP.GEU.AND P1, PT, R18, UR6, PT ;  /* 0x0000000612007e2a */ /* 0x000fe4000bf2e000 */
[----:B---3--:R-:W-:Y:S02]  /*1230*/  DADD R20, R8, 3 ;  /* 0x4008000008147429 */ /* 0x008fe40000000000 */
[----:B------:R-:W-:Y:S01]  /*1240*/  FSEL R12, R16, UR8, P0 ;  /* 0x00000008100c7c08 */ /* 0x000fe20008000000 */
[----:B------:R-:W-:Y:S01]  /*1250*/  DSETP.GEU.AND P3, PT, R24, UR6, PT ;  /* 0x0000000618007e2a */ /* 0x000fe2000bf6e000 */
[----:B------:R-:W-:Y:S01]  /*1260*/  FSEL R13, R17, UR9, P0 ;  /* 0x00000009110d7c08 */ /* 0x000fe20008000000 */
[----:B------:R-:W-:Y:S01]  /*1270*/  DADD R8, R10, 3 ;  /* 0x400800000a087429 */ /* 0x000fe20000000000 */
[----:B------:R-:W-:Y:S01]  /*1280*/  FSEL R16, R18, UR8, P1 ;  /* 0x0000000812107c08 */ /* 0x000fe20008800000 */
[----:B------:R-:W-:Y:S01]  /*1290*/  DADD R4, R4, 3 ;  /* 0x4008000004047429 */ /* 0x000fe20000000000 */
[----:B------:R-:W-:Y:S01]  /*12a0*/  FSEL R17, R19, UR9, P1 ;  /* 0x0000000913117c08 */ /* 0x000fe20008800000 */
[----:B------:R-:W-:Y:S01]  /*12b0*/  DADD R6, R6, 3 ;  /* 0x4008000006067429 */ /* 0x000fe20000000000 */
[----:B------:R-:W0:Y:S01]  /*12c0*/  LDC.64 R18, c[0x0][0x3b0] ;  /* 0x0000ec00ff127b82 */ /* 0x000e220000000a00 */
[----:B------:R-:W-:Y:S01]  /*12d0*/  DSETP.GEU.AND P6, PT, R20, UR6, PT ;  /* 0x0000000614007e2a */ /* 0x000fe2000bfce000 */
[----:B------:R-:W-:Y:S01]  /*12e0*/  FSEL R10, R24, UR8, P3 ;  /* 0x00000008180a7c08 */ /* 0x000fe20009800000 */
[----:B------:R-:W-:Y:S01]  /*12f0*/  DSETP.GEU.AND P2, PT, R22, UR6, PT ;  /* 0x0000000616007e2a */ /* 0x000fe2000bf4e000 */
[----:B------:R-:W-:Y:S01]  /*1300*/  FSEL R11, R25, UR9, P3 ;  /* 0x00000009190b7c08 */ /* 0x000fe20009800000 */
[----:B------:R-:W-:-:S02]  /*1310*/  DSETP.GEU.AND P5, PT, R8, UR6, PT ;  /* 0x0000000608007e2a */ /* 0x000fc4000bfae000 */
[----:B------:R-:W-:Y:S01]  /*1320*/  FSEL R24, R20, UR8, P6 ;  /* 0x0000000814187c08 */ /* 0x000fe2000b000000 */
[----:B------:R-:W-:Y:S01]  /*1330*/  DSETP.GEU.AND P4, PT, R4, UR6, PT ;  /* 0x0000000604007e2a */ /* 0x000fe2000bf8e000 */
[----:B------:R-:W-:Y:S01]  /*1340*/  FSEL R25, R21, UR9, P6 ;  /* 0x0000000915197c08 */ /* 0x000fe2000b000000 */
[----:B------:R-:W-:Y:S01]  /*1350*/  DSETP.GEU.AND P6, PT, R6, UR6, PT ;  /* 0x0000000606007e2a */ /* 0x000fe2000bfce000 */
[----:B------:R-:W-:Y:S01]  /*1360*/  FSEL R14, R22, UR8, P2 ;  /* 0x00000008160e7c08 */ /* 0x000fe20009000000 */
[----:B----4-:R-:W-:Y:S01]  /*1370*/  DSETP.GT.AND P1, PT, R12, UR10, PT ;  /* 0x0000000a0c007e2a */ /* 0x010fe2000bf24000 */
        /* <DEDUP_REMOVED lines=9> */
[----:B------:R-:W-:Y:S01]  /*1410*/  UMOV UR7, 0x3fc55555 ;  /* 0x3fc5555500077882 */ /* 0x000fe20000000000 */
[----:B-----5:R-:W-:Y:S01]  /*1420*/  FSEL R4, R12, UR12, !P1 ;  /* 0x0000000c0c047c08 */ /* 0x020fe2000c800000 */
[----:B0-----:R-:W-:Y:S01]  /*1430*/  IMAD.WIDE.U32 R2, R2, 0x8, R18 ;  /* 0x0000000802027825 */ /* 0x001fe200078e0012 */
[----:B------:R-:W-:Y:S01]  /*1440*/  FSEL R18, R6, UR8, P6 ;  /* 0x0000000806127c08 */ /* 0x000fe2000b000000 */
[----:B------:R-:W-:Y:S01]  /*1450*/  DSETP.GT.AND P5, PT, R22, UR10, PT ;  /* 0x0000000a16007e2a */ /* 0x000fe2000bfa4000 */
[----:B------:R-:W-:Y:S01]  /*1460*/  FSEL R19, R7, UR9, P6 ;  /* 0x0000000907137c08 */ /* 0x000fe2000b000000 */
[----:B------:R-:W-:Y:S01]  /*1470*/  DSETP.GT.AND P6, PT, R24, UR10, PT ;  /* 0x0000000a18007e2a */ /* 0x000fe2000bfc4000 */
[----:B------:R-:W-:Y:S01]  /*1480*/  FSEL R5, R13, UR13, !P1 ;  /* 0x0000000d0d057c08 */ /* 0x000fe2000c800000 */
[----:B------:R-:W-:Y:S01]  /*1490*/  DSETP.GT.AND P4, PT, R20, UR10, PT ;  /* 0x0000000a14007e2a */ /* 0x000fe2000bf84000 */
[----:B------:R-:W-:Y:S01]  /*14a0*/  FSEL R6, R16, UR12, !P0 ;  /* 0x0000000c10067c08 */ /* 0x000fe2000c000000 */
[----:B------:R-:W-:Y:S01]  /*14b0*/  IMAD.WIDE.U32 R2, R0, 0x20, R2 ;  /* 0x0000002000027825 */ /* 0x000fe200078e0002 */
[----:B------:R-:W-:Y:S01]  /*14c0*/  DSETP.GT.AND P1, PT, R18, UR10, PT ;  /* 0x0000000a12007e2a */ /* 0x000fe2000bf24000 */
        /* <DEDUP_REMOVED lines=15> */
[----:B------:R-:W-:Y:S02]  /*15c0*/  FSEL R17, R21, UR13, !P4 ;  /* 0x0000000d15117c08 */ /* 0x000fe4000e000000 */
[----:B------:R-:W-:Y:S01]  /*15d0*/  FSEL R18, R18, UR12, !P1 ;  /* 0x0000000c12127c08 */ /* 0x000fe2000c800000 */
[----:B------:R-:W-:Y:S01]  /*15e0*/  DMUL R14, R14, UR6 ;  /* 0x000000060e0e7c28 */ /* 0x000fe20008000000 */
[----:B------:R-:W-:Y:S01]  /*15f0*/  FSEL R19, R19, UR13, !P1 ;  /* 0x0000000d13137c08 */ /* 0x000fe2000c800000 */
[----:B------:R-:W-:Y:S01]  /*1600*/  STG.E.ENL2.256 desc[UR4][R2.64], R4, R8 ;  /* 0xf80000040208797f */ /* 0x000fe2000f121804 */
[----:B------:R-:W-:-:S04]  /*1610*/  DMUL R16, R16, UR6 ;  /* 0x0000000610107c28 */ /* 0x000fc80008000000 */
[----:B------:R-:W-:-:S07]  /*1620*/  DMUL R18, R18, UR6 ;  /* 0x0000000612127c28 */ /* 0x000fce0008000000 */
[----:B------:R-:W-:Y:S01]  /*1630*/  STG.E.ENL2.256 desc[UR4][R2.64+0x1000], R12, R16 ;  /* 0xf800800c0210797f */ /* 0x000fe2000f121804 */
[----:B------:R-:W-:Y:S05]  /*1640*/  EXIT ;  /* 0x000000000000794d */ /* 0x000fea0003800000 */
.L_x_5875:
        /* <DEDUP_REMOVED lines=11> */
.L_x_5955:


//--------------------- .text._ZN2at6native29vectorized_elementwise_kernelILi8EZZZNS0_68_GLOBAL__N__08176361_30_ActivationHardsigmoidKernel_cu_1520ed90_310218hardsigmoid_kernelERNS_18TensorIteratorBaseEENKUlvE_clEvENKUlvE_clEvEUldE_St5arrayIPcLm2EEEEviT0_T1_ --------------------------
	.section	.text._ZN2at6native29vectorized_elementwise_kernelILi8EZZZNS0_68_GLOBAL__N__08176361_30_ActivationHardsigmoidKernel_cu_1520ed90_310218hardsigmoid_kernelERNS_18TensorIteratorBaseEENKUlvE_clEvENKUlvE_clEvEUldE_St5arrayIPcLm2EEEEviT0_T1_,"ax",@progbits
	.align	128
        .global         _ZN2at6native29vectorized_elementwise_kernelILi8EZZZNS0_68_GLOBAL__N__08176361_30_ActivationHardsigmoidKernel_cu_1520ed90_310218hardsigmoid_kernelERNS_18TensorIteratorBaseEENKUlvE_clEvENKUlvE_clEvEUldE_St5arrayIPcLm2EEEEviT0_T1_
        .type           _ZN2at6native29vectorized_elementwise_kernelILi8EZZZNS0_68_GLOBAL__N__08176361_30_ActivationHardsigmoidKernel_cu_1520ed90_310218hardsigmoid_kernelERNS_18TensorIteratorBaseEENKUlvE_clEvENKUlvE_clEvEUldE_St5arrayIPcLm2EEEEviT0_T1_,@function
        .size           _ZN2at6native29vectorized_elementwise_kernelILi8EZZZNS0_68_GLOBAL__N__08176361_30_ActivationHardsigmoidKernel_cu_1520ed90_310218hardsigmoid_kernelERNS_18TensorIteratorBaseEENKUlvE_clEvENKUlvE_clEvEUldE_St5arrayIPcLm2EEEEviT0_T1_,(.L_x_5956 - _ZN2at6native29vectorized_elementwise_kernelILi8EZZZNS0_68_GLOBAL__N__08176361_30_ActivationHardsigmoidKernel_cu_1520ed90_310218hardsigmoid_kernelERNS_18TensorIteratorBaseEENKUlvE_clEvENKUlvE_clEvEUldE_St5arrayIPcLm2EEEEviT0_T1_)
        .other          _ZN2at6native29vectorized_elementwise_kernelILi8EZZZNS0_68_GLOBAL__N__08176361_30_ActivationHardsigmoidKernel_cu_1520ed90_310218hardsigmoid_kernelERNS_18TensorIteratorBaseEENKUlvE_clEvENKUlvE_clEvEUldE_St5arrayIPcLm2EEEEviT0_T1_,@"STO_CUDA_ENTRY STV_DEFAULT"
_ZN2at6native29vectorized_elementwise_kernelILi8EZZZNS0_68_GLOBAL__N__08176361_30_ActivationHardsigmoidKernel_cu_1520ed90_310218hardsigmoid_kernelERNS_18TensorIteratorBaseEENKUlvE_clEvENKUlvE_clEvEUldE_St5arrayIPcLm2EEEEviT0_T1_:
.text._ZN2at6native29vectorized_elementwise_kernelILi8EZZZNS0_68_GLOBAL__N__08176361_30_ActivationHardsigmoidKernel_cu_1520ed90_310218hardsigmoid_kernelERNS_18TensorIteratorBaseEENKUlvE_clEvENKUlvE_clEvEUldE_St5arrayIPcLm2EEEEviT0_T1_:
        /* <DEDUP_REMOVED lines=88> */
.L_x_5878:
[----:B------:R-:W-:Y:S05]  /*0580*/  BSYNC.RECONVERGENT B0 ;  /* 0x0000000000007941 */ /* 0x000fea0003800200 */
.L_x_5877:
        /* <DEDUP_REMOVED lines=16> */
.L_x_5880:
[----:B------:R-:W-:Y:S05]  /*0690*/  BSYNC.RECONVERGENT B0 ;  /* 0x0000000000007941 */ /* 0x000fea0003800200 */
.L_x_5879:
        /* <DEDUP_REMOVED lines=16> */
.L_x_5882:
[----:B------:R-:W-:Y:S05]  /*07a0*/  BSYNC.RECONVERGENT B0 ;  /* 0x0000000000007941 */ /* 0x000fea0003800200 */
.L_x_5881:
        /* <DEDUP_REMOVED lines=16> */
.L_x_5884:
[----:B------:R-:W-:Y:S05]  /*08b0*/  BSYNC.RECONVERGENT B0 ;  /* 0x0000000000007941 */ /* 0x000fea0003800200 */
.L_x_5883:
        /* <DEDUP_REMOVED lines=18> */
.L_x_5886:
[----:B------:R-:W-:Y:S05]  /*09e0*/  BSYNC.RECONVERGENT B0 ;  /* 0x0000000000007941 */ /* 0x000fea0003800200 */
.L_x_5885:
        /* <DEDUP_REMOVED lines=16> */
.L_x_5888:
[----:B------:R-:W-:Y:S05]  /*0af0*/  BSYNC.RECONVERGENT B0 ;  /* 0x0000000000007941 */ /* 0x000fea0003800200 */
.L_x_5887:
        /* <DEDUP_REMOVED lines=19> */
.L_x_5890:
[----:B------:R-:W-:Y:S05]  /*0c30*/  BSYNC.RECONVERGENT B0 ;  /* 0x0000000000007941 */ /* 0x000fea0003800200 */
.L_x_5889:
        /* <DEDUP_REMOVED lines=22> */
.L_x_5892:
[----:B------:R-:W-:Y:S05]  /*0da0*/  BSYNC.RECONVERGENT B0 ;  /* 0x0000000000007941 */ /* 0x000fea0003800200 */
.L_x_5891:
        /* <DEDUP_REMOVED lines=18> */
.L_x_5895:
[----:B------:R-:W-:-:S13]  /*0ed0*/  ISETP.GE.U32.AND P0, PT, R3, R0, PT ;  /* 0x000000000300720c */ /* 0x000fda0003f06070 */
[----:B------:R-:W-:Y:S05]  /*0ee0*/  @P0 BRA `(.L_x_5897) ;  /* 0x0000000000300947 */ /* 0x000fea0003800000 */
[----:B0-----:R-:W0:Y:S01]  /*0ef0*/  LDC.64 R8, c[0x0][0x3b0] ;  /* 0x0000ec00ff087b82 */ /* 0x001e220000000a00 */
[----:B------:R-:W-:Y:S02]  /*0f00*/  IMAD.IADD R11, R2, 0x1, R3 ;  /* 0x00000001020b7824 */ /* 0x000fe400078e0203 */
[----:B------:R-:W-:Y:S02]  /*0f10*/  VIADD R3, R3, 0x80 ;  /* 0x0000008003037836 */ /* 0x000fe40000000000 */
[----:B0-----:R-:W-:-:S05]  /*0f20*/  IMAD.WIDE.U32 R8, R11, 0x8, R8 ;  /* 0x000000080b087825 */ /* 0x001fca00078e0008 */
[----:B------:R1:W-:Y:S02]  /*0f30*/  STG.E.64 desc[UR4][R8.64], R6 ;  /* 0x0000000608007986 */ /* 0x0003e4000c101b04 */
.L_x_5896:
[----:B------:R-:W-:-:S13]  /*0f40*/  ISETP.GE.U32.AND P0, PT, R3, R0, PT ;  /* 0x000000000300720c */ /* 0x000fda0003f06070 */
[----:B------:R-:W-:Y:S05]  /*0f50*/  @P0 BRA `(.L_x_5898) ;  /* 0x0000000000340947 */ /* 0x000fea0003800000 */
[----:B-1----:R-:W1:Y:S01]  /*0f60*/  LDC.64 R6, c[0x0][0x3b0] ;  /* 0x0000ec00ff067b82 */ /* 0x002e620000000a00 */
[----:B------:R-:W-:Y:S02]  /*0f70*/  IMAD.IADD R9, R2, 0x1, R3 ;  /* 0x0000000102097824 */ /* 0x000fe400078e0203 */
[----:B------:R-:W-:Y:S02]  /*0f80*/  VIADD R3, R3, 0x80 ;  /* 0x0000008003037836 */ /* 0x000fe40000000000 */
[----:B-1----:R-:W-:-:S05]  /*0f90*/  IMAD.WIDE.U32 R6, R9, 0x8, R6 ;  /* 0x0000000809067825 */ /* 0x002fca00078e0006 */
[----:B------:R1:W-:Y:S02]  /*0fa0*/  STG.E.64 desc[UR4][R6.64], R16 ;  /* 0x0000001006007986 */ /* 0x0003e4000c101b04 */
.L_x_5897:
        /* <DEDUP_REMOVED lines=8> */
.L_x_5898:
[----:B------:R-:W-:Y:S05]  /*1030*/  BSYNC.RELIABLE B1 ;  /* 0x0000000000017941 */ /* 0x000fea0003800100 */
.L_x_5894:
[----:B------:R-:W-:-:S13]  /*1040*/  ISETP.GE.U32.AND P0, PT, R3, R0, PT ;  /* 0x000000000300720c */ /* 0x000fda0003f06070 */
[----:B-12---:R-:W1:Y:S01]  /*1050*/  @!P0 LDC.64 R6, c[0x0][0x3b0] ;  /* 0x0000ec00ff068b82 */ /* 0x006e620000000a00 */
[----:B------:R-:W-:Y:S02]  /*1060*/  @!P0 IMAD.IADD R9, R2, 0x1, R3 ;  /* 0x0000000102098824 */ /* 0x000fe400078e0203 */
[----:B------:R-:W-:Y:S02]  /*1070*/  @!P0 VIADD R3, R3, 0x80 ;  /* 0x0000008003038836 */ /* 0x000fe40000000000 */
[----:B-1----:R-:W-:-:S05]  /*1080*/  @!P0 IMAD.WIDE.U32 R6, R9, 0x8, R6 ;  /* 0x0000000809068825 */ /* 0x002fca00078e0006 */
[----:B------:R2:W-:Y:S02]  /*1090*/  @!P0 STG.E.64 desc[UR4][R6.64], R4 ;  /* 0x0000000406008986 */ /* 0x0005e4000c101b04 */
.L_x_5899:
[----:B------:R-:W-:Y:S05]  /*10a0*/  BSYNC.RECONVERGENT B0 ;  /* 0x0000000000007941 */ /* 0x000fea0003800200 */
.L_x_5893:
        /* <DEDUP_REMOVED lines=8> */
.L_x_5876:
        /* <DEDUP_REMOVED lines=82> */
.L_x_5900:
        /* <DEDUP_REMOVED lines=11> */
.L_x_5956:


//--------------------- .nv.global.init           --------------------------
	.section	.nv.global.init,"aw",@progbits
.nv.global.init:
	.type		$str$6,@object
	.size		$str$6,(__unnamed_1 - $str$6)
$str$6:
        /*0000*/ 	.byte	0x66, 0x61, 0x6c, 0x73, 0x65, 0x00
	.type		__unnamed_1,@object
	.size		__unnamed_1,(__unnamed_5 - __unnamed_1)
__unnamed_1:
        /*0006*/ 	.byte	0x66, 0x65, 0x74, 0x63, 0x68, 0x5f, 0x61, 0x6e, 0x64, 0x5f, 0x63, 0x61, 0x73, 0x74, 0x00
	.type		__unnamed_5,@object
	.size		__unnamed_5,(__unnamed_3 - __unnamed_5)
__unnamed_5:
        /*0015*/ 	.byte	0x66, 0x65, 0x74, 0x63, 0x68, 0x5f, 0x61, 0x6e, 0x64, 0x5f, 0x63, 0x61, 0x73, 0x74, 0x00
	.type		__unnamed_3,@object
	.size		__unnamed_3,(__unnamed_7 - __unnamed_3)
__unnamed_3:
        /*0024*/ 	.byte	0x66, 0x65, 0x74, 0x63, 0x68, 0x5f, 0x61, 0x6e, 0x64, 0x5f, 0x63, 0x61, 0x73, 0x74, 0x00
	.type		__unnamed_7,@object
	.size		__unnamed_7,(__unnamed_2 - __unnamed_7)
__unnamed_7:
        /*0033*/ 	.byte	0x66, 0x65, 0x74, 0x63, 0x68, 0x5f, 0x61, 0x6e, 0x64, 0x5f, 0x63, 0x61, 0x73, 0x74, 0x00
	.type		__unnamed_2,@object
	.size		__unnamed_2,(__unnamed_6 - __unnamed_2)
__unnamed_2:
        /*0042*/ 	.byte	0x63, 0x61, 0x73, 0x74, 0x5f, 0x61, 0x6e, 0x64, 0x5f, 0x73, 0x74, 0x6f, 0x72, 0x65, 0x00
	.type		__unnamed_6,@object
	.size		__unnamed_6,(__unnamed_4 - __unnamed_6)
__unnamed_6:
        /*0051*/ 	.byte	0x63, 0x61, 0x73, 0x74, 0x5f, 0x61, 0x6e, 0x64, 0x5f, 0x73, 0x74, 0x6f, 0x72, 0x65, 0x00
	.type		__unnamed_4,@object
	.size		__unnamed_4,(__unnamed_8 - __unnamed_4)
__unnamed_4:
        /*0060*/ 	.byte	0x63, 0x61, 0x73, 0x74, 0x5f, 0x61, 0x6e, 0x64, 0x5f, 0x73, 0x74, 0x6f, 0x72, 0x65, 0x00
	.type		__unnamed_8,@object
	.size		__unnamed_8,($str$7 - __unnamed_8)
__unnamed_8:
        /*006f*/ 	.byte	0x63, 0x61, 0x73, 0x74, 0x5f, 0x61, 0x6e, 0x64, 0x5f, 0x73, 0x74, 0x6f, 0x72, 0x65, 0x00
	.type		$str$7,@object
	.size		$str$7,(.L_37 - $str$7)
$str$7:
        /*007e*/ 	.byte	0x2f, 0x72, 0x6f, 0x6f, 0x74, 0x2f, 0x2e, 0x70, 0x79, 0x65, 0x6e, 0x76, 0x2f, 0x76, 0x65, 0x72
        /*008e*/ 	.byte	0x73, 0x69, 0x6f, 0x6e, 0x73, 0x2f, 0x33, 0x2e, 0x31, 0x33, 0x2e, 0x31, 0x32, 0x2f, 0x6c, 0x69
        /*009e*/ 	.byte	0x62, 0x2f, 0x70, 0x79, 0x74, 0x68, 0x6f, 0x6e, 0x33, 0x2e, 0x31, 0x33, 0x2f, 0x73, 0x69, 0x74
        /*00ae*/ 	.byte	0x65, 0x2d, 0x70, 0x61, 0x63, 0x6b, 0x61, 0x67, 0x65, 0x73, 0x2f, 0x74, 0x6f, 0x72, 0x63, 0x68
        /*00be*/ 	.byte	0x2f, 0x69, 0x6e, 0x63, 0x6c, 0x75, 0x64, 0x65, 0x2f, 0x63, 0x31, 0x30, 0x2f, 0x63, 0x6f, 0x72
        /*00ce*/ 	.byte	0x65, 0x2f, 0x44, 0x79, 0x6e, 0x61, 0x6d, 0x69, 0x63, 0x43, 0x61, 0x73, 0x74, 0x2e, 0x68, 0x00
.L_37:


//--------------------- .nv.shared.reserved.0     --------------------------
	.section	.nv.shared.reserved.0,"aw",@nobits
	.weak		__nv_reservedSMEM_offset_0_alias
	.size		__nv_reservedSMEM_offset_0_alias, 0, 64
	.other		__nv_reservedSMEM_offset_0_alias,@"STO_CUDA_RESERVED_SHARED STV_DEFAULT"
__nv_reservedSMEM_offset_0_alias:
	.zero		0
	.zero		64


//--------------------- .nv.global                --------------------------
	.section	.nv.global,"aw",@nobits
.nv.global:
	.type		_ZN66_INTERNAL_08176361_30_ActivationHardsigmoidKernel_cu_1520ed90_31024cuda3std3__48in_placeE,@object
	.size		_ZN66_INTERNAL_08176361_30_ActivationHardsigmoidKernel_cu_1520ed90_31024cuda3std3__48in_placeE,(_ZN66_INTERNAL_08176361_30_ActivationHardsigmoidKernel_cu_1520ed90_31024cuda3std6ranges3__45__cpo8distanceE - _ZN66_INTERNAL_08176361_30_ActivationHardsigmoidKernel_cu_1520ed90_31024cuda3std3__48in_placeE)
_ZN66_INTERNAL_08176361_30_ActivationHardsigmoidKernel_cu_1520ed90_31024cuda3std3__48in_placeE:
	.zero		1
	.type		_ZN66_INTERNAL_08176361_30_ActivationHardsigmoidKernel_cu_1520ed90_31024cuda3std6ranges3__45__cpo8distanceE,@object
	.size		_ZN66_INTERNAL_08176361_30_ActivationHardsigmoidKernel_cu_1520ed90_31024cuda3std6ranges3__45__cpo8distanceE,(_ZN66_INTERNAL_08176361_30_ActivationHardsigmoidKernel_cu_1520ed90_31024cuda3std3__45__cpo3endE - _ZN66_INTERNAL_08176361_30_ActivationHardsigmoidKernel_cu_1520ed90_31024cuda3std6ranges3__45__cpo8distanceE)
_ZN66_INTERNAL_08176361_30_ActivationHardsigmoidKernel_cu_1520ed90_31024cuda3std6ranges3__45__cpo8distanceE:
	.zero		1
	.type		_ZN66_INTERNAL_08176361_30_ActivationHardsigmoidKernel_cu_1520ed90_31024cuda3std3__45__cpo3endE,@object
	.size		_ZN66_INTERNAL_08176361_30_ActivationHardsigmoidKernel_cu_1520ed90_31024cuda3std3__45__cpo3endE,(_ZN66_INTERNAL_08176361_30_ActivationHardsigmoidKernel_cu_1520ed90_31024cuda3std6ranges3__45__cpo7advanceE - _ZN66_INTERNAL_08176361_30_ActivationHardsigmoidKernel_cu_1520ed90_31024cuda3std3__45__cpo3endE)
_ZN66_INTERNAL_08176361_30_ActivationHardsigmoidKernel_cu_1520ed90_31024cuda3std3__45__cpo3endE:
	.zero		1
	.type		_ZN66_INTERNAL_08176361_30_ActivationHardsigmoidKernel_cu_1520ed90_31024cuda3std6ranges3__45__cpo7advanceE,@object
	.size		_ZN66_INTERNAL_08176361_30_ActivationHardsigmoidKernel_cu_1520ed90_31024cuda3std6ranges3__45__cpo7advanceE,(_ZN66_INTERNAL_08176361_30_ActivationHardsigmoidKernel_cu_1520ed90_31024cuda3std3__45__cpo4rendE - _ZN66_INTERNAL_08176361_30_ActivationHardsigmoidKernel_cu_1520ed90_31024cuda3std6ranges3__45__cpo7advanceE)
_ZN66_INTERNAL_08176361_30_ActivationHardsigmoidKernel_cu_1520ed90_31024cuda3std6ranges3__45__cpo7advanceE:
	.zero		1
	.type		_ZN66_INTERNAL_08176361_30_ActivationHardsigmoidKernel_cu_1520ed90_31024cuda3std3__45__cpo4rendE,@object
	.size		_ZN66_INTERNAL_08176361_30_ActivationHardsigmoidKernel_cu_1520ed90_31024cuda3std3__45__cpo4rendE,(_ZN66_INTERNAL_08176361_30_ActivationHardsigmoidKernel_cu_1520ed90_31024cuda3std6ranges3__45__cpo4dataE - _ZN66_INTERNAL_08176361_30_ActivationHardsigmoidKernel_cu_1520ed90_31024cuda3std3__45__cpo4rendE)
_ZN66_INTERNAL_08176361_30_ActivationHardsigmoidKernel_cu_1520ed90_31024cuda3std3__45__cpo4rendE:
	.zero		1
	.type		_ZN66_INTERNAL_08176361_30_ActivationHardsigmoidKernel_cu_1520ed90_31024cuda3std6ranges3__45__cpo4dataE,@object
	.size		_ZN66_INTERNAL_08176361_30_ActivationHardsigmoidKernel_cu_1520ed90_31024cuda3std6ranges3__45__cpo4dataE,(_ZN66_INTERNAL_08176361_30_ActivationHardsigmoidKernel_cu_1520ed90_31024cuda3std6ranges3__45__cpo5beginE - _ZN66_INTERNAL_08176361_30_ActivationHardsigmoidKernel_cu_1520ed90_31024cuda3std6ranges3__45__cpo4dataE)
_ZN66_INTERNAL_08176361_30_ActivationHardsigmoidKernel_cu_1520ed90_31024cuda3std6ranges3__45__cpo4dataE:
	.zero		1
	.type		_ZN66_INTERNAL_08176361_30_ActivationHardsigmoidKernel_cu_1520ed90_31024cuda3std6ranges3__45__cpo5beginE,@object
	.size		_ZN66_INTERNAL_08176361_30_ActivationHardsigmoidKernel_cu_1520ed90_31024cuda3std6ranges3__45__cpo5beginE,(_ZN66_INTERNAL_08176361_30_ActivationHardsigmoidKernel_cu_1520ed90_31024cuda3std3__45__cpo5crendE - _ZN66_INTERNAL_08176361_30_ActivationHardsigmoidKernel_cu_1520ed90_31024cuda3std6ranges3__45__cpo5beginE)
_ZN66_INTERNAL_08176361_30_ActivationHardsigmoidKernel_cu_1520ed90_31024cuda3std6ranges3__45__cpo5beginE:
	.zero		1
	.type		_ZN66_INTERNAL_08176361_30_ActivationHardsigmoidKernel_cu_1520ed90_31024cuda3std3__45__cpo5crendE,@object
	.size		_ZN66_INTERNAL_08176361_30_ActivationHardsigmoidKernel_cu_1520ed90_31024cuda3std3__45__cpo5crendE,(_ZN66_INTERNAL_08176361_30_ActivationHardsigmoidKernel_cu_1520ed90_31024cuda3std6ranges3__45__cpo4sizeE - _ZN66_INTERNAL_08176361_30_ActivationHardsigmoidKernel_cu_1520ed90_31024cuda3std3__45__cpo5crendE)
_ZN66_INTERNAL_08176361_30_ActivationHardsigmoidKernel_cu_1520ed90_31024cuda3std3__45__cpo5crendE:
	.zero		1
	.type		_ZN66_INTERNAL_08176361_30_ActivationHardsigmoidKernel_cu_1520ed90_31024cuda3std6ranges3__45__cpo4sizeE,@object
	.size		_ZN66_INTERNAL_08176361_30_ActivationHardsigmoidKernel_cu_1520ed90_31024cuda3std6ranges3__45__cpo4sizeE,(_ZN66_INTERNAL_08176361_30_ActivationHardsigmoidKernel_cu_1520ed90_31024cuda3std3__468_GLOBAL__N__08176361_30_ActivationHardsigmoidKernel_cu_1520ed90_31026ignoreE - _ZN66_INTERNAL_08176361_30_ActivationHardsigmoidKernel_cu_1520ed90_31024cuda3std6ranges3__45__cpo4sizeE)
_ZN66_INTERNAL_08176361_30_ActivationHardsigmoidKernel_cu_1520ed90_31024cuda3std6ranges3__45__cpo4sizeE:
	.zero		1
	.type		_ZN66_INTERNAL_08176361_30_ActivationHardsigmoidKernel_cu_1520ed90_31024cuda3std3__468_GLOBAL__N__08176361_30_ActivationHardsigmoidKernel_cu_1520ed90_31026ignoreE,@object
	.size		_ZN66_INTERNAL_08176361_30_ActivationHardsigmoidKernel_cu_1520ed90_31024cuda3std3__468_GLOBAL__N__08176361_30_ActivationHardsigmoidKernel_cu_1520ed90_31026ignoreE,(_ZN66_INTERNAL_08176361_30_ActivationHardsigmoidKernel_cu_1520ed90_31024cuda3std6ranges3__45__cpo6cbeginE - _ZN66_INTERNAL_08176361_30_ActivationHardsigmoidKernel_cu_1520ed90_31024cuda3std3__468_GLOBAL__N__08176361_30_ActivationHardsigmoidKernel_cu_1520ed90_31026ignoreE)
_ZN66_INTERNAL_08176361_30_ActivationHardsigmoidKernel_cu_1520ed90_31024cuda3std3__468_GLOBAL__N__08176361_30_ActivationHardsigmoidKernel_cu_1520ed90_31026ignoreE:
	.zero		1
	.type		_ZN66_INTERNAL_08176361_30_ActivationHardsigmoidKernel_cu_1520ed90_31024cuda3std6ranges3__45__cpo6cbeginE,@object
	.size		_ZN66_INTERNAL_08176361_30_ActivationHardsigmoidKernel_cu_1520ed90_31024cuda3std6ranges3__45__cpo6cbeginE,(_ZN66_INTERNAL_08176361_30_ActivationHardsigmoidKernel_cu_1520ed90_31024cuda3std3__45__cpo4cendE - _ZN66_INTERNAL_08176361_30_ActivationHardsigmoidKernel_cu_1520ed90_31024cuda3std6ranges3__45__cpo6cbeginE)
_ZN66_INTERNAL_08176361_30_ActivationHardsigmoidKernel_cu_1520ed90_31024cuda3std6ranges3__45__cpo6cbeginE:
	.zero		1
	.type		_ZN66_INTERNAL_08176361_30_ActivationHardsigmoidKernel_cu_1520ed90_31024cuda3std3__45__cpo4cendE,@object
	.size		_ZN66_INTERNAL_08176361_30_ActivationHardsigmoidKernel_cu_1520ed90_31024cuda3std3__45__cpo4cendE,(_ZN66_INTERNAL_08176361_30_ActivationHardsigmoidKernel_cu_1520ed90_31024cuda3std6ranges3__45__cpo4nextE - _ZN66_INTERNAL_08176361_30_ActivationHardsigmoidKernel_cu_1520ed90_31024cuda3std3__45__cpo4cendE)
_ZN66_INTERNAL_08176361_30_ActivationHardsigmoidKernel_cu_1520ed90_31024cuda3std3__45__cpo4cendE:
	.zero		1
	.type		_ZN66_INTERNAL_08176361_30_ActivationHardsigmoidKernel_cu_1520ed90_31024cuda3std6ranges3__45__cpo4nextE,@object
	.size		_ZN66_INTERNAL_08176361_30_ActivationHardsigmoidKernel_cu_1520ed90_31024cuda3std6ranges3__45__cpo4nextE,(_ZN66_INTERNAL_08176361_30_ActivationHardsigmoidKernel_cu_1520ed90_31024cuda3std6ranges3__45__cpo4swapE - _ZN66_INTERNAL_08176361_30_ActivationHardsigmoidKernel_cu_1520ed90_31024cuda3std6ranges3__45__cpo4nextE)
_ZN66_INTERNAL_08176361_30_ActivationHardsigmoidKernel_cu_1520ed90_31024cuda3std6ranges3__45__cpo4nextE:
	.zero		1
	.type		_ZN66_INTERNAL_08176361_30_ActivationHardsigmoidKernel_cu_1520ed90_31024cuda3std6ranges3__45__cpo4swapE,@object
	.size		_ZN66_INTERNAL_08176361_30_ActivationHardsigmoidKernel_cu_1520ed90_31024cuda3std6ranges3__45__cpo4swapE,(_ZN66_INTERNAL_08176361_30_ActivationHardsigmoidKernel_cu_1520ed90_31024cuda3std3__420unreachable_sentinelE - _ZN66_INTERNAL_08176361_30_ActivationHardsigmoidKernel_cu_1520ed90_31024cuda3std6ranges3__45__cpo4swapE)
_ZN66_INTERNAL_08176361_30_ActivationHardsigmoidKernel_cu_1520ed90_31024cuda3std6ranges3__45__cpo4swapE:
	.zero		1
	.type		_ZN66_INTERNAL_08176361_30_ActivationHardsigmoidKernel_cu_1520ed90_31024cuda3std3__420unreachable_sentinelE,@object
	.size		_ZN66_INTERNAL_08176361_30_ActivationHardsigmoidKernel_cu_1520ed90_31024cuda3std3__420unreachable_sentinelE,(_ZN66_INTERNAL_08176361_30_ActivationHardsigmoidKernel_cu_1520ed90_31026thrust24THRUST_300001_SM_1000_NS6system6detail10sequential3seqE - _ZN66_INTERNAL_08176361_30_ActivationHardsigmoidKernel_cu_1520ed90_31024cuda3std3__420unreachable_sentinelE)
_ZN66_INTERNAL_08176361_30_ActivationHardsigmoidKernel_cu_1520ed90_31024cuda3std3__420unreachable_sentinelE:
	.zero		1
	.type		_ZN66_INTERNAL_08176361_30_ActivationHardsigmoidKernel_cu_1520ed90_31026thrust24THRUST_300001_SM_1000_NS6system6detail10sequential3seqE,@object
	.size		_ZN66_INTERNAL_08176361_30_ActivationHardsigmoidKernel_cu_1520ed90_31026thrust24THRUST_300001_SM_1000_NS6system6detail10sequential3seqE,(_ZN66_INTERNAL_08176361_30_ActivationHardsigmoidKernel_cu_1520ed90_31024cuda3std3__45__cpo6cbeginE - _ZN66_INTERNAL_08176361_30_ActivationHardsigmoidKernel_cu_1520ed90_31026thrust24THRUST_300001_SM_1000_NS6system6detail10sequential3seqE)
_ZN66_INTERNAL_08176361_30_ActivationHardsigmoidKernel_cu_1520ed90_31026thrust24THRUST_300001_SM_1000_NS6system6detail10sequential3seqE:
	.zero		1
	.type		_ZN66_INTERNAL_08176361_30_ActivationHardsigmoidKernel_cu_1520ed90_31024cuda3std3__45__cpo6cbeginE,@object
	.size		_ZN66_INTERNAL_08176361_30_ActivationHardsigmoidKernel_cu_1520ed90_31024cuda3std3__45__cpo6cbeginE,(_ZN66_INTERNAL_08176361_30_ActivationHardsigmoidKernel_cu_1520ed90_31024cuda3std6ranges3__45__cpo9iter_swapE - _ZN66_INTERNAL_08176361_30_ActivationHardsigmoidKernel_cu_1520ed90_31024cuda3std3__45__cpo6cbeginE)
_ZN66_INTERNAL_08176361_30_ActivationHardsigmoidKernel_cu_1520ed90_31024cuda3std3__45__cpo6cbeginE:
	.zero		1
	.type		_ZN66_INTERNAL_08176361_30_ActivationHardsigmoidKernel_cu_1520ed90_31024cuda3std6ranges3__45__cpo9iter_swapE,@object
	.size		_ZN66_INTERNAL_08176361_30_ActivationHardsigmoidKernel_cu_1520ed90_31024cuda3std6ranges3__45__cpo9iter_swapE,(_ZN66_INTERNAL_08176361_30_ActivationHardsigmoidKernel_cu_1520ed90_31024cuda3std3__45__cpo7crbeginE - _ZN66_INTERNAL_08176361_30_ActivationHardsigmoidKernel_cu_1520ed90_31024cuda3std6ranges3__45__cpo9iter_swapE)
_ZN66_INTERNAL_08176361_30_ActivationHardsigmoidKernel_cu_1520ed90_31024cuda3std6ranges3__45__cpo9iter_swapE:
	.zero		1
	.type		_ZN66_INTERNAL_08176361_30_ActivationHardsigmoidKernel_cu_1520ed90_31024cuda3std3__45__cpo7crbeginE,@object
	.size		_ZN66_INTERNAL_08176361_30_ActivationHardsigmoidKernel_cu_1520ed90_31024cuda3std3__45__cpo7crbeginE,(_ZN66_INTERNAL_08176361_30_ActivationHardsigmoidKernel_cu_1520ed90_31024cuda3std6ranges3__45__cpo5cdataE - _ZN66_INTERNAL_08176361_30_ActivationHardsigmoidKernel_cu_1520ed90_31024cuda3std3__45__cpo7crbeginE)
_ZN66_INTERNAL_08176361_30_ActivationHardsigmoidKernel_cu_1520ed90_31024cuda3std3__45__cpo7crbeginE:
	.zero		1
	.type		_ZN66_INTERNAL_08176361_30_ActivationHardsigmoidKernel_cu_1520ed90_31024cuda3std6ranges3__45__cpo5cdataE,@object
	.size		_ZN66_INTERNAL_08176361_30_ActivationHardsigmoidKernel_cu_1520ed90_31024cuda3std6ranges3__45__cpo5cdataE,(_ZN66_INTERNAL_08176361_30_ActivationHardsigmoidKernel_cu_1520ed90_31024cuda3std6ranges3__45__cpo3endE - _ZN66_INTERNAL_08176361_30_ActivationHardsigmoidKernel_cu_1520ed90_31024cuda3std6ranges3__45__cpo5cdataE)
_ZN66_INTERNAL_08176361_30_ActivationHardsigmoidKernel_cu_1520ed90_31024cuda3std6ranges3__45__cpo5cdataE:
	.zero		1
	.type		_ZN66_INTERNAL_08176361_30_ActivationHardsigmoidKernel_cu_1520ed90_31024cuda3std6ranges3__45__cpo3endE,@object
	.size		_ZN66_INTERNAL_08176361_30_ActivationHardsigmoidKernel_cu_1520ed90_31024cuda3std6ranges3__45__cpo3endE,(_ZN66_INTERNAL_08176361_30_ActivationHardsigmoidKernel_cu_1520ed90_31024cuda3std3__419piecewise_constructE - _ZN66_INTERNAL_08176361_30_ActivationHardsigmoidKernel_cu_1520ed90_31024cuda3std6ranges3__45__cpo3endE)
_ZN66_INTERNAL_08176361_30_ActivationHardsigmoidKernel_cu_1520ed90_31024cuda3std6ranges3__45__cpo3endE:
	.zero		1
	.type		_ZN66_INTERNAL_08176361_30_ActivationHardsigmoidKernel_cu_1520ed90_31024cuda3std3__419piecewise_constructE,@object
	.size		_ZN66_INTERNAL_08176361_30_ActivationHardsigmoidKernel_cu_1520ed90_31024cuda3std3__419piecewise_constructE,(_ZN66_INTERNAL_08176361_30_ActivationHardsigmoidKernel_cu_1520ed90_31024cuda3std6ranges3__45__cpo5ssizeE - _ZN66_INTERNAL_08176361_30_ActivationHardsigmoidKernel_cu_1520ed90_31024cuda3std3__419piecewise_constructE)
_ZN66_INTERNAL_08176361_30_ActivationHardsigmoidKernel_cu_1520ed90_31024cuda3std3__419piecewise_constructE:
	.zero		1
	.type		_ZN66_INTERNAL_08176361_30_ActivationHardsigmoidKernel_cu_1520ed90_31024cuda3std6ranges3__45__cpo5ssizeE,@object
	.size		_ZN66_INTERNAL_08176361_30_ActivationHardsigmoidKernel_cu_1520ed90_31024cuda3std6ranges3__45__cpo5ssizeE,(_ZN66_INTERNAL_08176361_30_ActivationHardsigmoidKernel_cu_1520ed90_31024cuda3std3__45__cpo5beginE - _ZN66_INTERNAL_08176361_30_ActivationHardsigmoidKernel_cu_1520ed90_31024cuda3std6ranges3__45__cpo5ssizeE)
_ZN66_INTERNAL_08176361_30_ActivationHardsigmoidKernel_cu_1520ed90_31024cuda3std6ranges3__45__cpo5ssizeE:
	.zero		1
	.type		_ZN66_INTERNAL_08176361_30_ActivationHardsigmoidKernel_cu_1520ed90_31024cuda3std3__45__cpo5beginE,@object
	.size		_ZN66_INTERNAL_08176361_30_ActivationHardsigmoidKernel_cu_1520ed90_31024cuda3std3__45__cpo5beginE,(_ZN66_INTERNAL_08176361_30_ActivationHardsigmoidKernel_cu_1520ed90_31024cuda3std6ranges3__45__cpo4cendE - _ZN66_INTERNAL_08176361_30_ActivationHardsigmoidKernel_cu_1520ed90_31024cuda3std3__45__cpo5beginE)
_ZN66_INTERNAL_08176361_30_ActivationHardsigmoidKernel_cu_1520ed90_31024cuda3std3__45__cpo5beginE:
	.zero		1
	.type		_ZN66_INTERNAL_08176361_30_ActivationHardsigmoidKernel_cu_1520ed90_31024cuda3std6ranges3__45__cpo4cendE,@object
	.size		_ZN66_INTERNAL_08176361_30_ActivationHardsigmoidKernel_cu_1520ed90_31024cuda3std6ranges3__45__cpo4cendE,(_ZN66_INTERNAL_08176361_30_ActivationHardsigmoidKernel_cu_1520ed90_31024cuda3std3__45__cpo6rbeginE - _ZN66_INTERNAL_08176361_30_ActivationHardsigmoidKernel_cu_1520ed90_31024cuda3std6ranges3__45__cpo4cendE)
_ZN66_INTERNAL_08176361_30_ActivationHardsigmoidKernel_cu_1520ed90_31024cuda3std6ranges3__45__cpo4cendE:
	.zero		1
	.type		_ZN66_INTERNAL_08176361_30_ActivationHardsigmoidKernel_cu_1520ed90_31024cuda3std3__45__cpo6rbeginE,@object
	.size		_ZN66_INTERNAL_08176361_30_ActivationHardsigmoidKernel_cu_1520ed90_31024cuda3std3__45__cpo6rbeginE,(_ZN66_INTERNAL_08176361_30_ActivationHardsigmoidKernel_cu_1520ed90_31024cuda3std6ranges3__45__cpo4prevE - _ZN66_INTERNAL_08176361_30_ActivationHardsigmoidKernel_cu_1520ed90_31024cuda3std3__45__cpo6rbeginE)
_ZN66_INTERNAL_08176361_30_ActivationHardsigmoidKernel_cu_1520ed90_31024cuda3std3__45__cpo6rbeginE:
	.zero		1
	.type		_ZN66_INTERNAL_08176361_30_ActivationHardsigmoidKernel_cu_1520ed90_31024cuda3std6ranges3__45__cpo4prevE,@object
	.size		_ZN66_INTERNAL_08176361_30_ActivationHardsigmoidKernel_cu_1520ed90_31024cuda3std6ranges3__45__cpo4prevE,(_ZN66_INTERNAL_08176361_30_ActivationHardsigmoidKernel_cu_1520ed90_31024cuda3std6ranges3__45__cpo9iter_moveE - _ZN66_INTERNAL_08176361_30_ActivationHardsigmoidKernel_cu_1520ed90_31024cuda3std6ranges3__45__cpo4prevE)
_ZN66_INTERNAL_08176361_30_ActivationHardsigmoidKernel_cu_1520ed90_31024cuda3std6ranges3__45__cpo4prevE:
	.zero		1
	.type		_ZN66_INTERNAL_08176361_30_ActivationHardsigmoidKernel_cu_1520ed90_31024cuda3std6ranges3__45__cpo9iter_moveE,@object
	.size		_ZN66_INTERNAL_08176361_30_ActivationHardsigmoidKernel_cu_1520ed90_31024cuda3std6ranges3__45__cpo9iter_moveE,(.L_21 - _ZN66_INTERNAL_08176361_30_ActivationHardsigmoidKernel_cu_1520ed90_31024cuda3std6ranges3__45__cpo9iter_moveE)
_ZN66_INTERNAL_08176361_30_ActivationHardsigmoidKernel_cu_1520ed90_31024cuda3std6ranges3__45__cpo9iter_moveE:
	.zero		1
.L_21:


//--------------------- .nv.constant0._ZN2at6native18elementwise_kernelILi128ELi4EZNS0_15gpu_kernel_implIZZZNS0_68_GLOBAL__N__08176361_30_ActivationHardsigmoidKernel_cu_1520ed90_310227hardsigmoid_backward_kernelERNS_18TensorIteratorBaseEENKUlvE_clEvENKUlvE2_clEvEUlN3c108BFloat16ES9_E_EEvS5_RKT_EUliE_EEviT1_ --------------------------
	.section	.nv.constant0._ZN2at6native18elementwise_kernelILi128ELi4EZNS0_15gpu_kernel_implIZZZNS0_68_GLOBAL__N__08176361_30_ActivationHardsigmoidKernel_cu_1520ed90_310227hardsigmoid_backward_kernelERNS_18TensorIteratorBaseEENKUlvE_clEvENKUlvE2_clEvEUlN3c108BFloat16ES9_E_EEvS5_RKT_EUliE_EEviT1_,"a",@progbits
	.sectionflags	@""
	.align	4
.nv.constant0._ZN2at6native18elementwise_kernelILi128ELi4EZNS0_15gpu_kernel_implIZZZNS0_68_GLOBAL__N__08176361_30_ActivationHardsigmoidKernel_cu_1520ed90_310227hardsigmoid_backward_kernelERNS_18TensorIteratorBaseEENKUlvE_clEvENKUlvE2_clEvEUlN3c108BFloat16ES9_E_EEvS5_RKT_EUliE_EEviT1_:
	.zero		1576


//--------------------- .nv.constant0._ZN2at6native27unrolled_elementwise_kernelIZZZNS0_68_GLOBAL__N__08176361_30_ActivationHardsigmoidKernel_cu_1520ed90_310227hardsigmoid_backward_kernelERNS_18TensorIteratorBaseEENKUlvE_clEvENKUlvE2_clEvEUlN3c108BFloat16ES8_E_St5arrayIPcLm3EELi4E23TrivialOffsetCalculatorILi2EjESD_ILi1EjENS0_6memory12LoadWithCastILi2EEENSG_13StoreWithCastILi1EEEEEviT_T0_T2_T3_T4_T5_ --------------------------
	.section	.nv.constant0._ZN2at6native27unrolled_elementwise_kernelIZZZNS0_68_GLOBAL__N__08176361_30_ActivationHardsigmoidKernel_cu_1520ed90_310227hardsigmoid_backward_kernelERNS_18TensorIteratorBaseEENKUlvE_clEvENKUlvE2_clEvEUlN3c108BFloat16ES8_E_St5arrayIPcLm3EELi4E23TrivialOffsetCalculatorILi2EjESD_ILi1EjENS0_6memory12LoadWithCastILi2EEENSG_13StoreWithCastILi1EEEEEviT_T0_T2_T3_T4_T5_,"a",@progbits
	.sectionflags	@""
	.align	4
.nv.constant0._ZN2at6native27unrolled_elementwise_kernelIZZZNS0_68_GLOBAL__N__08176361_30_ActivationHardsigmoidKernel_cu_1520ed90_310227hardsigmoid_backward_kernelERNS_18TensorIteratorBaseEENKUlvE_clEvENKUlvE2_clEvEUlN3c108BFloat16ES8_E_St5arrayIPcLm3EELi4E23TrivialOffsetCalculatorILi2EjESD_ILi1EjENS0_6memory12LoadWithCastILi2EEENSG_13StoreWithCastILi1EEEEEviT_T0_T2_T3_T4_T5_:
	.zero		976


//--------------------- .nv.constant0._ZN2at6native18elementwise_kernelILi128ELi4EZNS0_22gpu_kernel_impl_nocastIZZZNS0_68_GLOBAL__N__08176361_30_ActivationHardsigmoidKernel_cu_1520ed90_310227hardsigmoid_backward_kernelERNS_18TensorIteratorBaseEENKUlvE_clEvENKUlvE2_clEvEUlN3c108BFloat16ES9_E_EEvS5_RKT_EUliE_EEviT1_ --------------------------
	.section	.nv.constant0._ZN2at6native18elementwise_kernelILi128ELi4EZNS0_22gpu_kernel_impl_nocastIZZZNS0_68_GLOBAL__N__08176361_30_ActivationHardsigmoidKernel_cu_1520ed90_310227hardsigmoid_backward_kernelERNS_18TensorIteratorBaseEENKUlvE_clEvENKUlvE2_clEvEUlN3c108BFloat16ES9_E_EEvS5_RKT_EUliE_EEviT1_,"a",@progbits
	.sectionflags	@""
	.align	4
.nv.constant0._ZN2at6native18elementwise_kernelILi128ELi4EZNS0_22gpu_kernel_impl_nocastIZZZNS0_68_GLOBAL__N__08176361_30_ActivationHardsigmoidKernel_cu_1520ed90_310227hardsigmoid_backward_kernelERNS_18TensorIteratorBaseEENKUlvE_clEvENKUlvE2_clEvEUlN3c108BFloat16ES9_E_EEvS5_RKT_EUliE_EEviT1_:
	.zero		1568


//--------------------- .nv.constant0._ZN2at6native27unrolled_elementwise_kernelIZZZNS0_68_GLOBAL__N__08176361_30_ActivationHardsigmoidKernel_cu_1520ed90_310227hardsigmoid_backward_kernelERNS_18TensorIteratorBaseEENKUlvE_clEvENKUlvE2_clEvEUlN3c108BFloat16ES8_E_St5arrayIPcLm3EELi4E23TrivialOffsetCalculatorILi2EjESD_ILi1EjENS0_6memory15LoadWithoutCastENSG_16StoreWithoutCastEEEviT_T0_T2_T3_T4_T5_ --------------------------
	.section	.nv.constant0._ZN2at6native27unrolled_elementwise_kernelIZZZNS0_68_GLOBAL__N__08176361_30_ActivationHardsigmoidKernel_cu_1520ed90_310227hardsigmoid_backward_kernelERNS_18TensorIteratorBaseEENKUlvE_clEvENKUlvE2_clEvEUlN3c108BFloat16ES8_E_St5arrayIPcLm3EELi4E23TrivialOffsetCalculatorILi2EjESD_ILi1EjENS0_6memory15LoadWithoutCastENSG_16StoreWithoutCastEEEviT_T0_T2_T3_T4_T5_,"a",@progbits
	.sectionflags	@""
	.align	4
.nv.constant0._ZN2at6native27unrolled_elementwise_kernelIZZZNS0_68_GLOBAL__N__08176361_30_ActivationHardsigmoidKernel_cu_1520ed90_310227hardsigmoid_backward_kernelERNS_18TensorIteratorBaseEENKUlvE_clEvENKUlvE2_clEvEUlN3c108BFloat16ES8_E_St5arrayIPcLm3EELi4E23TrivialOffsetCalculatorILi2EjESD_ILi1EjENS0_6memory15LoadWithoutCastENSG_16StoreWithoutCastEEEviT_T0_T2_T3_T4_T5_:
	.zero		956


//--------------------- .nv.constant0._ZN2at6native29vectorized_elementwise_kernelILi2EZZZNS0_68_GLOBAL__N__08176361_30_ActivationHardsigmoidKernel_cu_1520ed90_310227hardsigmoid_backward_kernelERNS_18TensorIteratorBaseEENKUlvE_clEvENKUlvE2_clEvEUlN3c108BFloat16ES8_E_St5arrayIPcLm3EEEEviT0_T1_ --------------------------
	.section	.nv.constant0._ZN2at6native29vectorized_elementwise_kernelILi2EZZZNS0_68_GLOBAL__N__08176361_30_ActivationHardsigmoidKernel_cu_1520ed90_310227hardsigmoid_backward_kernelERNS_18TensorIteratorBaseEENKUlvE_clEvENKUlvE2_clEvEUlN3c108BFloat16ES8_E_St5arrayIPcLm3EEEEviT0_T1_,"a",@progbits
	.sectionflags	@""
	.align	4
.nv.constant0._ZN2at6native29vectorized_elementwise_kernelILi2EZZZNS0_68_GLOBAL__N__08176361_30_ActivationHardsigmoidKernel_cu_1520ed90_310227hardsigmoid_backward_kernelERNS_18TensorIteratorBaseEENKUlvE_clEvENKUlvE2_clEvEUlN3c108BFloat16ES8_E_St5arrayIPcLm3EEEEviT0_T1_:
	.zero		952


//--------------------- .nv.constant0._ZN2at6native29vectorized_elementwise_kernelILi4EZZZNS0_68_GLOBAL__N__08176361_30_ActivationHardsigmoidKernel_cu_1520ed90_310227hardsigmoid_backward_kernelERNS_18TensorIteratorBaseEENKUlvE_clEvENKUlvE2_clEvEUlN3c108BFloat16ES8_E_St5arrayIPcLm3EEEEviT0_T1_ --------------------------
	.section	.nv.constant0._ZN2at6native29vectorized_elementwise_kernelILi4EZZZNS0_68_GLOBAL__N__08176361_30_ActivationHardsigmoidKernel_cu_1520ed90_310227hardsigmoid_backward_kernelERNS_18TensorIteratorBaseEENKUlvE_clEvENKUlvE2_clEvEUlN3c108BFloat16ES8_E_St5arrayIPcLm3EEEEviT0_T1_,"a",@progbits
	.sectionflags	@""
	.align	4
.nv.constant0._ZN2at6native29vectorized_elementwise_kernelILi4EZZZNS0_68_GLOBAL__N__08176361_30_ActivationHardsigmoidKernel_cu_1520ed90_310227hardsigmoid_backward_kernelERNS_18TensorIteratorBaseEENKUlvE_clEvENKUlvE2_clEvEUlN3c108BFloat16ES8_E_St5arrayIPcLm3EEEEviT0_T1_:
	.zero		952


//--------------------- .nv.constant0._ZN2at6native29vectorized_elementwise_kernelILi8EZZZNS0_68_GLOBAL__N__08176361_30_ActivationHardsigmoidKernel_cu_1520ed90_310227hardsigmoid_backward_kernelERNS_18TensorIteratorBaseEENKUlvE_clEvENKUlvE2_clEvEUlN3c108BFloat16ES8_E_St5arrayIPcLm3EEEEviT0_T1_ --------------------------
	.section	.nv.constant0._ZN2at6native29vectorized_elementwise_kernelILi8EZZZNS0_68_GLOBAL__N__08176361_30_ActivationHardsigmoidKernel_cu_1520ed90_310227hardsigmoid_backward_kernelERNS_18TensorIteratorBaseEENKUlvE_clEvENKUlvE2_clEvEUlN3c108BFloat16ES8_E_St5arrayIPcLm3EEEEviT0_T1_,"a",@progbits
	.sectionflags	@""
	.align	4
.nv.constant0._ZN2at6native29vectorized_elementwise_kernelILi8EZZZNS0_68_GLOBAL__N__08176361_30_ActivationHardsigmoidKernel_cu_1520ed90_310227hardsigmoid_backward_kernelERNS_18TensorIteratorBaseEENKUlvE_clEvENKUlvE2_clEvEUlN3c108BFloat16ES8_E_St5arrayIPcLm3EEEEviT0_T1_:
	.zero		952


//--------------------- .nv.constant0._ZN2at6native18elementwise_kernelILi128ELi4EZNS0_15gpu_kernel_implIZZZNS0_68_GLOBAL__N__08176361_30_ActivationHardsigmoidKernel_cu_1520ed90_310227hardsigmoid_backward_kernelERNS_18TensorIteratorBaseEENKUlvE_clEvENKUlvE1_clEvEUlN3c104HalfES9_E_EEvS5_RKT_EUliE_EEviT1_ --------------------------
	.section	.nv.constant0._ZN2at6native18elementwise_kernelILi128ELi4EZNS0_15gpu_kernel_implIZZZNS0_68_GLOBAL__N__08176361_30_ActivationHardsigmoidKernel_cu_1520ed90_310227hardsigmoid_backward_kernelERNS_18TensorIteratorBaseEENKUlvE_clEvENKUlvE1_clEvEUlN3c104HalfES9_E_EEvS5_RKT_EUliE_EEviT1_,"a",@progbits
	.sectionflags	@""
	.align	4
.nv.constant0._ZN2at6native18elementwise_kernelILi128ELi4EZNS0_15gpu_kernel_implIZZZNS0_68_GLOBAL__N__08176361_30_ActivationHardsigmoidKernel_cu_1520ed90_310227hardsigmoid_backward_kernelERNS_18TensorIteratorBaseEENKUlvE_clEvENKUlvE1_clEvEUlN3c104HalfES9_E_EEvS5_RKT_EUliE_EEviT1_:
	.zero		1576


//--------------------- .nv.constant0._ZN2at6native27unrolled_elementwise_kernelIZZZNS0_68_GLOBAL__N__08176361_30_ActivationHardsigmoidKernel_cu_1520ed90_310227hardsigmoid_backward_kernelERNS_18TensorIteratorBaseEENKUlvE_clEvENKUlvE1_clEvEUlN3c104HalfES8_E_St5arrayIPcLm3EELi4E23TrivialOffsetCalculatorILi2EjESD_ILi1EjENS0_6memory12LoadWithCastILi2EEENSG_13StoreWithCastILi1EEEEEviT_T0_T2_T3_T4_T5_ --------------------------
	.section	.nv.constant0._ZN2at6native27unrolled_elementwise_kernelIZZZNS0_68_GLOBAL__N__08176361_30_ActivationHardsigmoidKernel_cu_1520ed90_310227hardsigmoid_backward_kernelERNS_18TensorIteratorBaseEENKUlvE_clEvENKUlvE1_clEvEUlN3c104HalfES8_E_St5arrayIPcLm3EELi4E23TrivialOffsetCalculatorILi2EjESD_ILi1EjENS0_6memory12LoadWithCastILi2EEENSG_13StoreWithCastILi1EEEEEviT_T0_T2_T3_T4_T5_,"a",@progbits
	.sectionflags	@""
	.align	4
.nv.constant0._ZN2at6native27unrolled_elementwise_kernelIZZZNS0_68_GLOBAL__N__08176361_30_ActivationHardsigmoidKernel_cu_1520ed90_310227hardsigmoid_backward_kernelERNS_18TensorIteratorBaseEENKUlvE_clEvENKUlvE1_clEvEUlN3c104HalfES8_E_St5arrayIPcLm3EELi4E23TrivialOffsetCalculatorILi2EjESD_ILi1EjENS0_6memory12LoadWithCastILi2EEENSG_13StoreWithCastILi1EEEEEviT_T0_T2_T3_T4_T5_:
	.zero		976


//--------------------- .nv.constant0._ZN2at6native18elementwise_kernelILi128ELi4EZNS0_22gpu_kernel_impl_nocastIZZZNS0_68_GLOBAL__N__08176361_30_ActivationHardsigmoidKernel_cu_1520ed90_310227hardsigmoid_backward_kernelERNS_18TensorIteratorBaseEENKUlvE_clEvENKUlvE1_clEvEUlN3c104HalfES9_E_EEvS5_RKT_EUliE_EEviT1_ --------------------------
	.section	.nv.constant0._ZN2at6native18elementwise_kernelILi128ELi4EZNS0_22gpu_kernel_impl_nocastIZZZNS0_68_GLOBAL__N__08176361_30_ActivationHardsigmoidKernel_cu_1520ed90_310227hardsigmoid_backward_kernelERNS_18TensorIteratorBaseEENKUlvE_clEvENKUlvE1_clEvEUlN3c104HalfES9_E_EEvS5_RKT_EUliE_EEviT1_,"a",@progbits
	.sectionflags	@""
	.align	4
.nv.constant0._ZN2at6native18elementwise_kernelILi128ELi4EZNS0_22gpu_kernel_impl_nocastIZZZNS0_68_GLOBAL__N__08176361_30_ActivationHardsigmoidKernel_cu_1520ed90_310227hardsigmoid_backward_kernelERNS_18TensorIteratorBaseEENKUlvE_clEvENKUlvE1_clEvEUlN3c104HalfES9_E_EEvS5_RKT_EUliE_EEviT1_:
	.zero		1568


//--------------------- .nv.constant0._ZN2at6native27unrolled_elementwise_kernelIZZZNS0_68_GLOBAL__N__08176361_30_ActivationHardsigmoidKernel_cu_1520ed90_310227hardsigmoid_backward_kernelERNS_18TensorIteratorBaseEENKUlvE_clEvENKUlvE1_clEvEUlN3c104HalfES8_E_St5arrayIPcLm3EELi4E23TrivialOffsetCalculatorILi2EjESD_ILi1EjENS0_6memory15LoadWithoutCastENSG_16StoreWithoutCastEEEviT_T0_T2_T3_T4_T5_ --------------------------
	.section	.nv.constant0._ZN2at6native27unrolled_elementwise_kernelIZZZNS0_68_GLOBAL__N__08176361_30_ActivationHardsigmoidKernel_cu_1520ed90_310227hardsigmoid_backward_kernelERNS_18TensorIteratorBaseEENKUlvE_clEvENKUlvE1_clEvEUlN3c104HalfES8_E_St5arrayIPcLm3EELi4E23TrivialOffsetCalculatorILi2EjESD_ILi1EjENS0_6memory15LoadWithoutCastENSG_16StoreWithoutCastEEEviT_T0_T2_T3_T4_T5_,"a",@progbits
	.sectionflags	@""
	.align	4
.nv.constant0._ZN2at6native27unrolled_elementwise_kernelIZZZNS0_68_GLOBAL__N__08176361_30_ActivationHardsigmoidKernel_cu_1520ed90_310227hardsigmoid_backward_kernelERNS_18TensorIteratorBaseEENKUlvE_clEvENKUlvE1_clEvEUlN3c104HalfES8_E_St5arrayIPcLm3EELi4E23TrivialOffsetCalculatorILi2EjESD_ILi1EjENS0_6memory15LoadWithoutCastENSG_16StoreWithoutCastEEEviT_T0_T2_T3_T4_T5_:
	.zero		956


//--------------------- .nv.constant0._ZN2at6native29vectorized_elementwise_kernelILi2EZZZNS0_68_GLOBAL__N__08176361_30_ActivationHardsigmoidKernel_cu_1520ed90_310227hardsigmoid_backward_kernelERNS_18TensorIteratorBaseEENKUlvE_clEvENKUlvE1_clEvEUlN3c104HalfES8_E_St5arrayIPcLm3EEEEviT0_T1_ --------------------------
	.section	.nv.constant0._ZN2at6native29vectorized_elementwise_kernelILi2EZZZNS0_68_GLOBAL__N__08176361_30_ActivationHardsigmoidKernel_cu_1520ed90_310227hardsigmoid_backward_kernelERNS_18TensorIteratorBaseEENKUlvE_clEvENKUlvE1_clEvEUlN3c104HalfES8_E_St5arrayIPcLm3EEEEviT0_T1_,"a",@progbits
	.sectionflags	@""
	.align	4
.nv.constant0._ZN2at6native29vectorized_elementwise_kernelILi2EZZZNS0_68_GLOBAL__N__08176361_30_ActivationHardsigmoidKernel_cu_1520ed90_310227hardsigmoid_backward_kernelERNS_18TensorIteratorBaseEENKUlvE_clEvENKUlvE1_clEvEUlN3c104HalfES8_E_St5arrayIPcLm3EEEEviT0_T1_:
	.zero		952


//--------------------- .nv.constant0._ZN2at6native29vectorized_elementwise_kernelILi4EZZZNS0_68_GLOBAL__N__08176361_30_ActivationHardsigmoidKernel_cu_1520ed90_310227hardsigmoid_backward_kernelERNS_18TensorIteratorBaseEENKUlvE_clEvENKUlvE1_clEvEUlN3c104HalfES8_E_St5arrayIPcLm3EEEEviT0_T1_ --------------------------
	.section	.nv.constant0._ZN2at6native29vectorized_elementwise_kernelILi4EZZZNS0_68_GLOBAL__N__08176361_30_ActivationHardsigmoidKernel_cu_1520ed90_310227hardsigmoid_backward_kernelERNS_18TensorIteratorBaseEENKUlvE_clEvENKUlvE1_clEvEUlN3c104HalfES8_E_St5arrayIPcLm3EEEEviT0_T1_,"a",@progbits
	.sectionflags	@""
	.align	4
.nv.constant0._ZN2at6native29vectorized_elementwise_kernelILi4EZZZNS0_68_GLOBAL__N__08176361_30_ActivationHardsigmoidKernel_cu_1520ed90_310227hardsigmoid_backward_kernelERNS_18TensorIteratorBaseEENKUlvE_clEvENKUlvE1_clEvEUlN3c104HalfES8_E_St5arrayIPcLm3EEEEviT0_T1_:
	.zero		952


//--------------------- .nv.constant0._ZN2at6native29vectorized_elementwise_kernelILi8EZZZNS0_68_GLOBAL__N__08176361_30_ActivationHardsigmoidKernel_cu_1520ed90_310227hardsigmoid_backward_kernelERNS_18TensorIteratorBaseEENKUlvE_clEvENKUlvE1_clEvEUlN3c104HalfES8_E_St5arrayIPcLm3EEEEviT0_T1_ --------------------------
	.section	.nv.constant0._ZN2at6native29vectorized_elementwise_kernelILi8EZZZNS0_68_GLOBAL__N__08176361_30_ActivationHardsigmoidKernel_cu_1520ed90_310227hardsigmoid_backward_kernelERNS_18TensorIteratorBaseEENKUlvE_clEvENKUlvE1_clEvEUlN3c104HalfES8_E_St5arrayIPcLm3EEEEviT0_T1_,"a",@progbits
	.sectionflags	@""
	.align	4
.nv.constant0._ZN2at6native29vectorized_elementwise_kernelILi8EZZZNS0_68_GLOBAL__N__08176361_30_ActivationHardsigmoidKernel_cu_1520ed90_310227hardsigmoid_backward_kernelERNS_18TensorIteratorBaseEENKUlvE_clEvENKUlvE1_clEvEUlN3c104HalfES8_E_St5arrayIPcLm3EEEEviT0_T1_:
	.zero		952


//--------------------- .nv.constant0._ZN2at6native18elementwise_kernelILi128ELi4EZNS0_15gpu_kernel_implIZZZNS0_68_GLOBAL__N__08176361_30_ActivationHardsigmoidKernel_cu_1520ed90_310227hardsigmoid_backward_kernelERNS_18TensorIteratorBaseEENKUlvE_clEvENKUlvE0_clEvEUlffE_EEvS5_RKT_EUliE_EEviT1_ --------------------------
	.section	.nv.constant0._ZN2at6native18elementwise_kernelILi128ELi4EZNS0_15gpu_kernel_implIZZZNS0_68_GLOBAL__N__08176361_30_ActivationHardsigmoidKernel_cu_1520ed90_310227hardsigmoid_backward_kernelERNS_18TensorIteratorBaseEENKUlvE_clEvENKUlvE0_clEvEUlffE_EEvS5_RKT_EUliE_EEviT1_,"a",@progbits
	.sectionflags	@""
	.align	4
.nv.constant0._ZN2at6native18elementwise_kernelILi128ELi4EZNS0_15gpu_kernel_implIZZZNS0_68_GLOBAL__N__08176361_30_ActivationHardsigmoidKernel_cu_1520ed90_310227hardsigmoid_backward_kernelERNS_18TensorIteratorBaseEENKUlvE_clEvENKUlvE0_clEvEUlffE_EEvS5_RKT_EUliE_EEviT1_:
	.zero		1576


//--------------------- .nv.constant0._ZN2at6native27unrolled_elementwise_kernelIZZZNS0_68_GLOBAL__N__08176361_30_ActivationHardsigmoidKernel_cu_1520ed90_310227hardsigmoid_backward_kernelERNS_18TensorIteratorBaseEENKUlvE_clEvENKUlvE0_clEvEUlffE_St5arrayIPcLm3EELi4E23TrivialOffsetCalculatorILi2EjESB_ILi1EjENS0_6memory12LoadWithCastILi2EEENSE_13StoreWithCastILi1EEEEEviT_T0_T2_T3_T4_T5_ --------------------------
	.section	.nv.constant0._ZN2at6native27unrolled_elementwise_kernelIZZZNS0_68_GLOBAL__N__08176361_30_ActivationHardsigmoidKernel_cu_1520ed90_310227hardsigmoid_backward_kernelERNS_18TensorIteratorBaseEENKUlvE_clEvENKUlvE0_clEvEUlffE_St5arrayIPcLm3EELi4E23TrivialOffsetCalculatorILi2EjESB_ILi1EjENS0_6memory12LoadWithCastILi2EEENSE_13StoreWithCastILi1EEEEEviT_T0_T2_T3_T4_T5_,"a",@progbits
	.sectionflags	@""
	.align	4
.nv.constant0._ZN2at6native27unrolled_elementwise_kernelIZZZNS0_68_GLOBAL__N__08176361_30_ActivationHardsigmoidKernel_cu_1520ed90_310227hardsigmoid_backward_kernelERNS_18TensorIteratorBaseEENKUlvE_clEvENKUlvE0_clEvEUlffE_St5arrayIPcLm3EELi4E23TrivialOffsetCalculatorILi2EjESB_ILi1EjENS0_6memory12LoadWithCastILi2EEENSE_13StoreWithCastILi1EEEEEviT_T0_T2_T3_T4_T5_:
	.zero		976


//--------------------- .nv.constant0._ZN2at6native18elementwise_kernelILi128ELi2EZNS0_22gpu_kernel_impl_nocastIZZZNS0_68_GLOBAL__N__08176361_30_ActivationHardsigmoidKernel_cu_1520ed90_310227hardsigmoid_backward_kernelERNS_18TensorIteratorBaseEENKUlvE_clEvENKUlvE0_clEvEUlffE_EEvS5_RKT_EUliE_EEviT1_ --------------------------
	.section	.nv.constant0._ZN2at6native18elementwise_kernelILi128ELi2EZNS0_22gpu_kernel_impl_nocastIZZZNS0_68_GLOBAL__N__08176361_30_ActivationHardsigmoidKernel_cu_1520ed90_310227hardsigmoid_backward_kernelERNS_18TensorIteratorBaseEENKUlvE_clEvENKUlvE0_clEvEUlffE_EEvS5_RKT_EUliE_EEviT1_,"a",@progbits
	.sectionflags	@""
	.align	4
.nv.constant0._ZN2at6native18elementwise_kernelILi128ELi2EZNS0_22gpu_kernel_impl_nocastIZZZNS0_68_GLOBAL__N__08176361_30_ActivationHardsigmoidKernel_cu_1520ed90_310227hardsigmoid_backward_kernelERNS_18TensorIteratorBaseEENKUlvE_clEvENKUlvE0_clEvEUlffE_EEvS5_RKT_EUliE_EEviT1_:
	.zero		1568


//--------------------- .nv.constant0._ZN2at6native27unrolled_elementwise_kernelIZZZNS0_68_GLOBAL__N__08176361_30_ActivationHardsigmoidKernel_cu_1520ed90_310227hardsigmoid_backward_kernelERNS_18TensorIteratorBaseEENKUlvE_clEvENKUlvE0_clEvEUlffE_St5arrayIPcLm3EELi4E23TrivialOffsetCalculatorILi2EjESB_ILi1EjENS0_6memory15LoadWithoutCastENSE_16StoreWithoutCastEEEviT_T0_T2_T3_T4_T5_ --------------------------
	.section	.nv.constant0._ZN2at6native27unrolled_elementwise_kernelIZZZNS0_68_GLOBAL__N__08176361_30_ActivationHardsigmoidKernel_cu_1520ed90_310227hardsigmoid_backward_kernelERNS_18TensorIteratorBaseEENKUlvE_clEvENKUlvE0_clEvEUlffE_St5arrayIPcLm3EELi4E23TrivialOffsetCalculatorILi2EjESB_ILi1EjENS0_6memory15LoadWithoutCastENSE_16StoreWithoutCastEEEviT_T0_T2_T3_T4_T5_,"a",@progbits
	.sectionflags	@""
	.align	4
.nv.constant0._ZN2at6native27unrolled_elementwise_kernelIZZZNS0_68_GLOBAL__N__08176361_30_ActivationHardsigmoidKernel_cu_1520ed90_310227hardsigmoid_backward_kernelERNS_18TensorIteratorBaseEENKUlvE_clEvENKUlvE0_clEvEUlffE_St5arrayIPcLm3EELi4E23TrivialOffsetCalculatorILi2EjESB_ILi1EjENS0_6memory15LoadWithoutCastENSE_16StoreWithoutCastEEEviT_T0_T2_T3_T4_T5_:
	.zero		956


//--------------------- .nv.constant0._ZN2at6native29vectorized_elementwise_kernelILi2EZZZNS0_68_GLOBAL__N__08176361_30_ActivationHardsigmoidKernel_cu_1520ed90_310227hardsigmoid_backward_kernelERNS_18TensorIteratorBaseEENKUlvE_clEvENKUlvE0_clEvEUlffE_St5arrayIPcLm3EEEEviT0_T1_ --------------------------
	.section	.nv.constant0._ZN2at6native29vectorized_elementwise_kernelILi2EZZZNS0_68_GLOBAL__N__08176361_30_ActivationHardsigmoidKernel_cu_1520ed90_310227hardsigmoid_backward_kernelERNS_18TensorIteratorBaseEENKUlvE_clEvENKUlvE0_clEvEUlffE_St5arrayIPcLm3EEEEviT0_T1_,"a",@progbits
	.sectionflags	@""
	.align	4
.nv.constant0._ZN2at6native29vectorized_elementwise_kernelILi2EZZZNS0_68_GLOBAL__N__08176361_30_ActivationHardsigmoidKernel_cu_1520ed90_310227hardsigmoid_backward_kernelERNS_18TensorIteratorBaseEENKUlvE_clEvENKUlvE0_clEvEUlffE_St5arrayIPcLm3EEEEviT0_T1_:
	.zero		952


//--------------------- .nv.constant0._ZN2at6native29vectorized_elementwise_kernelILi4EZZZNS0_68_GLOBAL__N__08176361_30_ActivationHardsigmoidKernel_cu_1520ed90_310227hardsigmoid_backward_kernelERNS_18TensorIteratorBaseEENKUlvE_clEvENKUlvE0_clEvEUlffE_St5arrayIPcLm3EEEEviT0_T1_ --------------------------
	.section	.nv.constant0._ZN2at6native29vectorized_elementwise_kernelILi4EZZZNS0_68_GLOBAL__N__08176361_30_ActivationHardsigmoidKernel_cu_1520ed90_310227hardsigmoid_backward_kernelERNS_18TensorIteratorBaseEENKUlvE_clEvENKUlvE0_clEvEUlffE_St5arrayIPcLm3EEEEviT0_T1_,"a",@progbits
	.sectionflags	@""
	.align	4
.nv.constant0._ZN2at6native29vectorized_elementwise_kernelILi4EZZZNS0_68_GLOBAL__N__08176361_30_ActivationHardsigmoidKernel_cu_1520ed90_310227hardsigmoid_backward_kernelERNS_18TensorIteratorBaseEENKUlvE_clEvENKUlvE0_clEvEUlffE_St5arrayIPcLm3EEEEviT0_T1_:
	.zero		952


//--------------------- .nv.constant0._ZN2at6native29vectorized_elementwise_kernelILi8EZZZNS0_68_GLOBAL__N__08176361_30_ActivationHardsigmoidKernel_cu_1520ed90_310227hardsigmoid_backward_kernelERNS_18TensorIteratorBaseEENKUlvE_clEvENKUlvE0_clEvEUlffE_St5arrayIPcLm3EEEEviT0_T1_ --------------------------
	.section	.nv.constant0._ZN2at6native29vectorized_elementwise_kernelILi8EZZZNS0_68_GLOBAL__N__08176361_30_ActivationHardsigmoidKernel_cu_1520ed90_310227hardsigmoid_backward_kernelERNS_18TensorIteratorBaseEENKUlvE_clEvENKUlvE0_clEvEUlffE_St5arrayIPcLm3EEEEviT0_T1_,"a",@progbits
	.sectionflags	@""
	.align	4
.nv.constant0._ZN2at6native29vectorized_elementwise_kernelILi8EZZZNS0_68_GLOBAL__N__08176361_30_ActivationHardsigmoidKernel_cu_1520ed90_310227hardsigmoid_backward_kernelERNS_18TensorIteratorBaseEENKUlvE_clEvENKUlvE0_clEvEUlffE_St5arrayIPcLm3EEEEviT0_T1_:
	.zero		952


//--------------------- .nv.constant0._ZN2at6native18elementwise_kernelILi128ELi4EZNS0_15gpu_kernel_implIZZZNS0_68_GLOBAL__N__08176361_30_ActivationHardsigmoidKernel_cu_1520ed90_310227hardsigmoid_backward_kernelERNS_18TensorIteratorBaseEENKUlvE_clEvENKUlvE_clEvEUlddE_EEvS5_RKT_EUliE_EEviT1_ --------------------------
	.section	.nv.constant0._ZN2at6native18elementwise_kernelILi128ELi4EZNS0_15gpu_kernel_implIZZZNS0_68_GLOBAL__N__08176361_30_ActivationHardsigmoidKernel_cu_1520ed90_310227hardsigmoid_backward_kernelERNS_18TensorIteratorBaseEENKUlvE_clEvENKUlvE_clEvEUlddE_EEvS5_RKT_EUliE_EEviT1_,"a",@progbits
	.sectionflags	@""
	.align	4
.nv.constant0._ZN2at6native18elementwise_kernelILi128ELi4EZNS0_15gpu_kernel_implIZZZNS0_68_GLOBAL__N__08176361_30_ActivationHardsigmoidKernel_cu_1520ed90_310227hardsigmoid_backward_kernelERNS_18TensorIteratorBaseEENKUlvE_clEvENKUlvE_clEvEUlddE_EEvS5_RKT_EUliE_EEviT1_:
	.zero		1592


//--------------------- .nv.constant0._ZN2at6native27unrolled_elementwise_kernelIZZZNS0_68_GLOBAL__N__08176361_30_ActivationHardsigmoidKernel_cu_1520ed90_310227hardsigmoid_backward_kernelERNS_18TensorIteratorBaseEENKUlvE_clEvENKUlvE_clEvEUlddE_St5arrayIPcLm3EELi4E23TrivialOffsetCalculatorILi2EjESB_ILi1EjENS0_6memory12LoadWithCastILi2EEENSE_13StoreWithCastILi1EEEEEviT_T0_T2_T3_T4_T5_ --------------------------
	.section	.nv.constant0._ZN2at6native27unrolled_elementwise_kernelIZZZNS0_68_GLOBAL__N__08176361_30_ActivationHardsigmoidKernel_cu_1520ed90_310227hardsigmoid_backward_kernelERNS_18TensorIteratorBaseEENKUlvE_clEvENKUlvE_clEvEUlddE_St5arrayIPcLm3EELi4E23TrivialOffsetCalculatorILi2EjESB_ILi1EjENS0_6memory12LoadWithCastILi2EEENSE_13StoreWithCastILi1EEEEEviT_T0_T2_T3_T4_T5_,"a",@progbits
	.sectionflags	@""
	.align	4
.nv.constant0._ZN2at6native27unrolled_elementwise_kernelIZZZNS0_68_GLOBAL__N__08176361_30_ActivationHardsigmoidKernel_cu_1520ed90_310227hardsigmoid_backward_kernelERNS_18TensorIteratorBaseEENKUlvE_clEvENKUlvE_clEvEUlddE_St5arrayIPcLm3EELi4E23TrivialOffsetCalculatorILi2EjESB_ILi1EjENS0_6memory12LoadWithCastILi2EEENSE_13StoreWithCastILi1EEEEEviT_T0_T2_T3_T4_T5_:
	.zero		992


//--------------------- .nv.constant0._ZN2at6native18elementwise_kernelILi128ELi2EZNS0_22gpu_kernel_impl_nocastIZZZNS0_68_GLOBAL__N__08176361_30_ActivationHardsigmoidKernel_cu_1520ed90_310227hardsigmoid_backward_kernelERNS_18TensorIteratorBaseEENKUlvE_clEvENKUlvE_clEvEUlddE_EEvS5_RKT_EUliE_EEviT1_ --------------------------
	.section	.nv.constant0._ZN2at6native18elementwise_kernelILi128ELi2EZNS0_22gpu_kernel_impl_nocastIZZZNS0_68_GLOBAL__N__08176361_30_ActivationHardsigmoidKernel_cu_1520ed90_310227hardsigmoid_backward_kernelERNS_18TensorIteratorBaseEENKUlvE_clEvENKUlvE_clEvEUlddE_EEvS5_RKT_EUliE_EEviT1_,"a",@progbits
	.sectionflags	@""
	.align	4
.nv.constant0._ZN2at6native18elementwise_kernelILi128ELi2EZNS0_22gpu_kernel_impl_nocastIZZZNS0_68_GLOBAL__N__08176361_30_ActivationHardsigmoidKernel_cu_1520ed90_310227hardsigmoid_backward_kernelERNS_18TensorIteratorBaseEENKUlvE_clEvENKUlvE_clEvEUlddE_EEvS5_RKT_EUliE_EEviT1_:
	.zero		1584


//--------------------- .nv.constant0._ZN2at6native27unrolled_elementwise_kernelIZZZNS0_68_GLOBAL__N__08176361_30_ActivationHardsigmoidKernel_cu_1520ed90_310227hardsigmoid_backward_kernelERNS_18TensorIteratorBaseEENKUlvE_clEvENKUlvE_clEvEUlddE_St5arrayIPcLm3EELi4E23TrivialOffsetCalculatorILi2EjESB_ILi1EjENS0_6memory15LoadWithoutCastENSE_16StoreWithoutCastEEEviT_T0_T2_T3_T4_T5_ --------------------------
	.section	.nv.constant0._ZN2at6native27unrolled_elementwise_kernelIZZZNS0_68_GLOBAL__N__08176361_30_ActivationHardsigmoidKernel_cu_1520ed90_310227hardsigmoid_backward_kernelERNS_18TensorIteratorBaseEENKUlvE_clEvENKUlvE_clEvEUlddE_St5arrayIPcLm3EELi4E23TrivialOffsetCalculatorILi2EjESB_ILi1EjENS0_6memory15LoadWithoutCastENSE_16StoreWithoutCastEEEviT_T0_T2_T3_T4_T5_,"a",@progbits
	.sectionflags	@""
	.align	4
.nv.constant0._ZN2at6native27unrolled_elementwise_kernelIZZZNS0_68_GLOBAL__N__08176361_30_ActivationHardsigmoidKernel_cu_1520ed90_310227hardsigmoid_backward_kernelERNS_18TensorIteratorBaseEENKUlvE_clEvENKUlvE_clEvEUlddE_St5arrayIPcLm3EELi4E23TrivialOffsetCalculatorILi2EjESB_ILi1EjENS0_6memory15LoadWithoutCastENSE_16StoreWithoutCastEEEviT_T0_T2_T3_T4_T5_:
	.zero		972


//--------------------- .nv.constant0._ZN2at6native29vectorized_elementwise_kernelILi2EZZZNS0_68_GLOBAL__N__08176361_30_ActivationHardsigmoidKernel_cu_1520ed90_310227hardsigmoid_backward_kernelERNS_18TensorIteratorBaseEENKUlvE_clEvENKUlvE_clEvEUlddE_St5arrayIPcLm3EEEEviT0_T1_ --------------------------
	.section	.nv.constant0._ZN2at6native29vectorized_elementwise_kernelILi2EZZZNS0_68_GLOBAL__N__08176361_30_ActivationHardsigmoidKernel_cu_1520ed90_310227hardsigmoid_backward_kernelERNS_18TensorIteratorBaseEENKUlvE_clEvENKUlvE_clEvEUlddE_St5arrayIPcLm3EEEEviT0_T1_,"a",@progbits
	.sectionflags	@""
	.align	4
.nv.constant0._ZN2at6native29vectorized_elementwise_kernelILi2EZZZNS0_68_GLOBAL__N__08176361_30_ActivationHardsigmoidKernel_cu_1520ed90_310227hardsigmoid_backward_kernelERNS_18TensorIteratorBaseEENKUlvE_clEvENKUlvE_clEvEUlddE_St5arrayIPcLm3EEEEviT0_T1_:
	.zero		968


//--------------------- .nv.constant0._ZN2at6native29vectorized_elementwise_kernelILi4EZZZNS0_68_GLOBAL__N__08176361_30_ActivationHardsigmoidKernel_cu_1520ed90_310227hardsigmoid_backward_kernelERNS_18TensorIteratorBaseEENKUlvE_clEvENKUlvE_clEvEUlddE_St5arrayIPcLm3EEEEviT0_T1_ --------------------------
	.section	.nv.constant0._ZN2at6native29vectorized_elementwise_kernelILi4EZZZNS0_68_GLOBAL__N__08176361_30_ActivationHardsigmoidKernel_cu_1520ed90_310227hardsigmoid_backward_kernelERNS_18TensorIteratorBaseEENKUlvE_clEvENKUlvE_clEvEUlddE_St5arrayIPcLm3EEEEviT0_T1_,"a",@progbits
	.sectionflags	@""
	.align	4
.nv.constant0._ZN2at6native29vectorized_elementwise_kernelILi4EZZZNS0_68_GLOBAL__N__08176361_30_ActivationHardsigmoidKernel_cu_1520ed90_310227hardsigmoid_backward_kernelERNS_18TensorIteratorBaseEENKUlvE_clEvENKUlvE_clEvEUlddE_St5arrayIPcLm3EEEEviT0_T1_:
	.zero		968


//--------------------- .nv.constant0._ZN2at6native29vectorized_elementwise_kernelILi8EZZZNS0_68_GLOBAL__N__08176361_30_ActivationHardsigmoidKernel_cu_1520ed90_310227hardsigmoid_backward_kernelERNS_18TensorIteratorBaseEENKUlvE_clEvENKUlvE_clEvEUlddE_St5arrayIPcLm3EEEEviT0_T1_ --------------------------
	.section	.nv.constant0._ZN2at6native29vectorized_elementwise_kernelILi8EZZZNS0_68_GLOBAL__N__08176361_30_ActivationHardsigmoidKernel_cu_1520ed90_310227hardsigmoid_backward_kernelERNS_18TensorIteratorBaseEENKUlvE_clEvENKUlvE_clEvEUlddE_St5arrayIPcLm3EEEEviT0_T1_,"a",@progbits
	.sectionflags	@""
	.align	4
.nv.constant0._ZN2at6native29vectorized_elementwise_kernelILi8EZZZNS0_68_GLOBAL__N__08176361_30_ActivationHardsigmoidKernel_cu_1520ed90_310227hardsigmoid_backward_kernelERNS_18TensorIteratorBaseEENKUlvE_clEvENKUlvE_clEvEUlddE_St5arrayIPcLm3EEEEviT0_T1_:
	.zero		968


//--------------------- .nv.constant0._ZN2at6native18elementwise_kernelILi128ELi4EZNS0_15gpu_kernel_implIZZZNS0_68_GLOBAL__N__08176361_30_ActivationHardsigmoidKernel_cu_1520ed90_310218hardsigmoid_kernelERNS_18TensorIteratorBaseEENKUlvE_clEvENKUlvE2_clEvEUlN3c108BFloat16EE_EEvS5_RKT_EUliE_EEviT1_ --------------------------
	.section	.nv.constant0._ZN2at6native18elementwise_kernelILi128ELi4EZNS0_15gpu_kernel_implIZZZNS0_68_GLOBAL__N__08176361_30_ActivationHardsigmoidKernel_cu_1520ed90_310218hardsigmoid_kernelERNS_18TensorIteratorBaseEENKUlvE_clEvENKUlvE2_clEvEUlN3c108BFloat16EE_EEvS5_RKT_EUliE_EEviT1_,"a",@progbits
	.sectionflags	@""
	.align	4
.nv.constant0._ZN2at6native18elementwise_kernelILi128ELi4EZNS0_15gpu_kernel_implIZZZNS0_68_GLOBAL__N__08176361_30_ActivationHardsigmoidKernel_cu_1520ed90_310218hardsigmoid_kernelERNS_18TensorIteratorBaseEENKUlvE_clEvENKUlvE2_clEvEUlN3c108BFloat16EE_EEvS5_RKT_EUliE_EEviT1_:
	.zero		1464


//--------------------- .nv.constant0._ZN2at6native27unrolled_elementwise_kernelIZZZNS0_68_GLOBAL__N__08176361_30_ActivationHardsigmoidKernel_cu_1520ed90_310218hardsigmoid_kernelERNS_18TensorIteratorBaseEENKUlvE_clEvENKUlvE2_clEvEUlN3c108BFloat16EE_St5arrayIPcLm2EELi4E23TrivialOffsetCalculatorILi1EjESE_NS0_6memory12LoadWithCastILi1EEENSF_13StoreWithCastILi1EEEEEviT_T0_T2_T3_T4_T5_ --------------------------
	.section	.nv.constant0._ZN2at6native27unrolled_elementwise_kernelIZZZNS0_68_GLOBAL__N__08176361_30_ActivationHardsigmoidKernel_cu_1520ed90_310218hardsigmoid_kernelERNS_18TensorIteratorBaseEENKUlvE_clEvENKUlvE2_clEvEUlN3c108BFloat16EE_St5arrayIPcLm2EELi4E23TrivialOffsetCalculatorILi1EjESE_NS0_6memory12LoadWithCastILi1EEENSF_13StoreWithCastILi1EEEEEviT_T0_T2_T3_T4_T5_,"a",@progbits
	.sectionflags	@""
	.align	4
.nv.constant0._ZN2at6native27unrolled_elementwise_kernelIZZZNS0_68_GLOBAL__N__08176361_30_ActivationHardsigmoidKernel_cu_1520ed90_310218hardsigmoid_kernelERNS_18TensorIteratorBaseEENKUlvE_clEvENKUlvE2_clEvEUlN3c108BFloat16EE_St5arrayIPcLm2EELi4E23TrivialOffsetCalculatorILi1EjESE_NS0_6memory12LoadWithCastILi1EEENSF_13StoreWithCastILi1EEEEEviT_T0_T2_T3_T4_T5_:
	.zero		964


//--------------------- .nv.constant0._ZN2at6native18elementwise_kernelILi128ELi4EZNS0_22gpu_kernel_impl_nocastIZZZNS0_68_GLOBAL__N__08176361_30_ActivationHardsigmoidKernel_cu_1520ed90_310218hardsigmoid_kernelERNS_18TensorIteratorBaseEENKUlvE_clEvENKUlvE2_clEvEUlN3c108BFloat16EE_EEvS5_RKT_EUliE_EEviT1_ --------------------------
	.section	.nv.constant0._ZN2at6native18elementwise_kernelILi128ELi4EZNS0_22gpu_kernel_impl_nocastIZZZNS0_68_GLOBAL__N__08176361_30_ActivationHardsigmoidKernel_cu_1520ed90_310218hardsigmoid_kernelERNS_18TensorIteratorBaseEENKUlvE_clEvENKUlvE2_clEvEUlN3c108BFloat16EE_EEvS5_RKT_EUliE_EEviT1_,"a",@progbits
	.sectionflags	@""
	.align	4
.nv.constant0._ZN2at6native18elementwise_kernelILi128ELi4EZNS0_22gpu_kernel_impl_nocastIZZZNS0_68_GLOBAL__N__08176361_30_ActivationHardsigmoidKernel_cu_1520ed90_310218hardsigmoid_kernelERNS_18TensorIteratorBaseEENKUlvE_clEvENKUlvE2_clEvEUlN3c108BFloat16EE_EEvS5_RKT_EUliE_EEviT1_:
	.zero		1456


//--------------------- .nv.constant0._ZN2at6native27unrolled_elementwise_kernelIZZZNS0_68_GLOBAL__N__08176361_30_ActivationHardsigmoidKernel_cu_1520ed90_310218hardsigmoid_kernelERNS_18TensorIteratorBaseEENKUlvE_clEvENKUlvE2_clEvEUlN3c108BFloat16EE_St5arrayIPcLm2EELi4E23TrivialOffsetCalculatorILi1EjESE_NS0_6memory15LoadWithoutCastENSF_16StoreWithoutCastEEEviT_T0_T2_T3_T4_T5_ --------------------------
	.section	.nv.constant0._ZN2at6native27unrolled_elementwise_kernelIZZZNS0_68_GLOBAL__N__08176361_30_ActivationHardsigmoidKernel_cu_1520ed90_310218hardsigmoid_kernelERNS_18TensorIteratorBaseEENKUlvE_clEvENKUlvE2_clEvEUlN3c108BFloat16EE_St5arrayIPcLm2EELi4E23TrivialOffsetCalculatorILi1EjESE_NS0_6memory15LoadWithoutCastENSF_16StoreWithoutCastEEEviT_T0_T2_T3_T4_T5_,"a",@progbits
	.sectionflags	@""
	.align	4
.nv.constant0._ZN2at6native27unrolled_elementwise_kernelIZZZNS0_68_GLOBAL__N__08176361_30_ActivationHardsigmoidKernel_cu_1520ed90_310218hardsigmoid_kernelERNS_18TensorIteratorBaseEENKUlvE_clEvENKUlvE2_clEvEUlN3c108BFloat16EE_St5arrayIPcLm2EELi4E23TrivialOffsetCalculatorILi1EjESE_NS0_6memory15LoadWithoutCastENSF_16StoreWithoutCastEEEviT_T0_T2_T3_T4_T5_:
	.zero		948


//--------------------- .nv.constant0._ZN2at6native29vectorized_elementwise_kernelILi2EZZZNS0_68_GLOBAL__N__08176361_30_ActivationHardsigmoidKernel_cu_1520ed90_310218hardsigmoid_kernelERNS_18TensorIteratorBaseEENKUlvE_clEvENKUlvE2_clEvEUlN3c108BFloat16EE_St5arrayIPcLm2EEEEviT0_T1_ --------------------------
	.section	.nv.constant0._ZN2at6native29vectorized_elementwise_kernelILi2EZZZNS0_68_GLOBAL__N__08176361_30_ActivationHardsigmoidKernel_cu_1520ed90_310218hardsigmoid_kernelERNS_18TensorIteratorBaseEENKUlvE_clEvENKUlvE2_clEvEUlN3c108BFloat16EE_St5arrayIPcLm2EEEEviT0_T1_,"a",@progbits
	.sectionflags	@""
	.align	4
.nv.constant0._ZN2at6native29vectorized_elementwise_kernelILi2EZZZNS0_68_GLOBAL__N__08176361_30_ActivationHardsigmoidKernel_cu_1520ed90_310218hardsigmoid_kernelERNS_18TensorIteratorBaseEENKUlvE_clEvENKUlvE2_clEvEUlN3c108BFloat16EE_St5arrayIPcLm2EEEEviT0_T1_:
	.zero		944


//--------------------- .nv.constant0._ZN2at6native29vectorized_elementwise_kernelILi4EZZZNS0_68_GLOBAL__N__08176361_30_ActivationHardsigmoidKernel_cu_1520ed90_310218hardsigmoid_kernelERNS_18TensorIteratorBaseEENKUlvE_clEvENKUlvE2_clEvEUlN3c108BFloat16EE_St5arrayIPcLm2EEEEviT0_T1_ --------------------------
	.section	.nv.constant0._ZN2at6native29vectorized_elementwise_kernelILi4EZZZNS0_68_GLOBAL__N__08176361_30_ActivationHardsigmoidKernel_cu_1520ed90_310218hardsigmoid_kernelERNS_18TensorIteratorBaseEENKUlvE_clEvENKUlvE2_clEvEUlN3c108BFloat16EE_St5arrayIPcLm2EEEEviT0_T1_,"a",@progbits
	.sectionflags	@""
	.align	4
.nv.constant0._ZN2at6native29vectorized_elementwise_kernelILi4EZZZNS0_68_GLOBAL__N__08176361_30_ActivationHardsigmoidKernel_cu_1520ed90_310218hardsigmoid_kernelERNS_18TensorIteratorBaseEENKUlvE_clEvENKUlvE2_clEvEUlN3c108BFloat16EE_St5arrayIPcLm2EEEEviT0_T1_:
	.zero		944


//--------------------- .nv.constant0._ZN2at6native29vectorized_elementwise_kernelILi8EZZZNS0_68_GLOBAL__N__08176361_30_ActivationHardsigmoidKernel_cu_1520ed90_310218hardsigmoid_kernelERNS_18TensorIteratorBaseEENKUlvE_clEvENKUlvE2_clEvEUlN3c108BFloat16EE_St5arrayIPcLm2EEEEviT0_T1_ --------------------------
	.section	.nv.constant0._ZN2at6native29vectorized_elementwise_kernelILi8EZZZNS0_68_GLOBAL__N__08176361_30_ActivationHardsigmoidKernel_cu_1520ed90_310218hardsigmoid_kernelERNS_18TensorIteratorBaseEENKUlvE_clEvENKUlvE2_clEvEUlN3c108BFloat16EE_St5arrayIPcLm2EEEEviT0_T1_,"a",@progbits
	.sectionflags	@""
	.align	4
.nv.constant0._ZN2at6native29vectorized_elementwise_kernelILi8EZZZNS0_68_GLOBAL__N__08176361_30_ActivationHardsigmoidKernel_cu_1520ed90_310218hardsigmoid_kernelERNS_18TensorIteratorBaseEENKUlvE_clEvENKUlvE2_clEvEUlN3c108BFloat16EE_St5arrayIPcLm2EEEEviT0_T1_:
	.zero		944


//--------------------- .nv.constant0._ZN2at6native18elementwise_kernelILi128ELi4EZNS0_15gpu_kernel_implIZZZNS0_68_GLOBAL__N__08176361_30_ActivationHardsigmoidKernel_cu_1520ed90_310218hardsigmoid_kernelERNS_18TensorIteratorBaseEENKUlvE_clEvENKUlvE1_clEvEUlN3c104HalfEE_EEvS5_RKT_EUliE_EEviT1_ --------------------------
	.section	.nv.constant0._ZN2at6native18elementwise_kernelILi128ELi4EZNS0_15gpu_kernel_implIZZZNS0_68_GLOBAL__N__08176361_30_ActivationHardsigmoidKernel_cu_1520ed90_310218hardsigmoid_kernelERNS_18TensorIteratorBaseEENKUlvE_clEvENKUlvE1_clEvEUlN3c104HalfEE_EEvS5_RKT_EUliE_EEviT1_,"a",@progbits
	.sectionflags	@""
	.align	4
.nv.constant0._ZN2at6native18elementwise_kernelILi128ELi4EZNS0_15gpu_kernel_implIZZZNS0_68_GLOBAL__N__08176361_30_ActivationHardsigmoidKernel_cu_1520ed90_310218hardsigmoid_kernelERNS_18TensorIteratorBaseEENKUlvE_clEvENKUlvE1_clEvEUlN3c104HalfEE_EEvS5_RKT_EUliE_EEviT1_:
	.zero		1464


//--------------------- .nv.constant0._ZN2at6native27unrolled_elementwise_kernelIZZZNS0_68_GLOBAL__N__08176361_30_ActivationHardsigmoidKernel_cu_1520ed90_310218hardsigmoid_kernelERNS_18TensorIteratorBaseEENKUlvE_clEvENKUlvE1_clEvEUlN3c104HalfEE_St5arrayIPcLm2EELi4E23TrivialOffsetCalculatorILi1EjESE_NS0_6memory12LoadWithCastILi1EEENSF_13StoreWithCastILi1EEEEEviT_T0_T2_T3_T4_T5_ --------------------------
	.section	.nv.constant0._ZN2at6native27unrolled_elementwise_kernelIZZZNS0_68_GLOBAL__N__08176361_30_ActivationHardsigmoidKernel_cu_1520ed90_310218hardsigmoid_kernelERNS_18TensorIteratorBaseEENKUlvE_clEvENKUlvE1_clEvEUlN3c104HalfEE_St5arrayIPcLm2EELi4E23TrivialOffsetCalculatorILi1EjESE_NS0_6memory12LoadWithCastILi1EEENSF_13StoreWithCastILi1EEEEEviT_T0_T2_T3_T4_T5_,"a",@progbits
	.sectionflags	@""
	.align	4
.nv.constant0._ZN2at6native27unrolled_elementwise_kernelIZZZNS0_68_GLOBAL__N__08176361_30_ActivationHardsigmoidKernel_cu_1520ed90_310218hardsigmoid_kernelERNS_18TensorIteratorBaseEENKUlvE_clEvENKUlvE1_clEvEUlN3c104HalfEE_St5arrayIPcLm2EELi4E23TrivialOffsetCalculatorILi1EjESE_NS0_6memory12LoadWithCastILi1EEENSF_13StoreWithCastILi1EEEEEviT_T0_T2_T3_T4_T5_:
	.zero		964


//--------------------- .nv.constant0._ZN2at6native18elementwise_kernelILi128ELi4EZNS0_22gpu_kernel_impl_nocastIZZZNS0_68_GLOBAL__N__08176361_30_ActivationHardsigmoidKernel_cu_1520ed90_310218hardsigmoid_kernelERNS_18TensorIteratorBaseEENKUlvE_clEvENKUlvE1_clEvEUlN3c104HalfEE_EEvS5_RKT_EUliE_EEviT1_ --------------------------
	.section	.nv.constant0._ZN2at6native18elementwise_kernelILi128ELi4EZNS0_22gpu_kernel_impl_nocastIZZZNS0_68_GLOBAL__N__08176361_30_ActivationHardsigmoidKernel_cu_1520ed90_310218hardsigmoid_kernelERNS_18TensorIteratorBaseEENKUlvE_clEvENKUlvE1_clEvEUlN3c104HalfEE_EEvS5_RKT_EUliE_EEviT1_,"a",@progbits
	.sectionflags	@""
	.align	4
.nv.constant0._ZN2at6native18elementwise_kernelILi128ELi4EZNS0_22gpu_kernel_impl_nocastIZZZNS0_68_GLOBAL__N__08176361_30_ActivationHardsigmoidKernel_cu_1520ed90_310218hardsigmoid_kernelERNS_18TensorIteratorBaseEENKUlvE_clEvENKUlvE1_clEvEUlN3c104HalfEE_EEvS5_RKT_EUliE_EEviT1_:
	.zero		1456


//--------------------- .nv.constant0._ZN2at6native27unrolled_elementwise_kernelIZZZNS0_68_GLOBAL__N__08176361_30_ActivationHardsigmoidKernel_cu_1520ed90_310218hardsigmoid_kernelERNS_18TensorIteratorBaseEENKUlvE_clEvENKUlvE1_clEvEUlN3c104HalfEE_St5arrayIPcLm2EELi4E23TrivialOffsetCalculatorILi1EjESE_NS0_6memory15LoadWithoutCastENSF_16StoreWithoutCastEEEviT_T0_T2_T3_T4_T5_ --------------------------
	.section	.nv.constant0._ZN2at6native27unrolled_elementwise_kernelIZZZNS0_68_GLOBAL__N__08176361_30_ActivationHardsigmoidKernel_cu_1520ed90_310218hardsigmoid_kernelERNS_18TensorIteratorBaseEENKUlvE_clEvENKUlvE1_clEvEUlN3c104HalfEE_St5arrayIPcLm2EELi4E23TrivialOffsetCalculatorILi1EjESE_NS0_6memory15LoadWithoutCastENSF_16StoreWithoutCastEEEviT_T0_T2_T3_T4_T5_,"a",@progbits
	.sectionflags	@""
	.align	4
.nv.constant0._ZN2at6native27unrolled_elementwise_kernelIZZZNS0_68_GLOBAL__N__08176361_30_ActivationHardsigmoidKernel_cu_1520ed90_310218hardsigmoid_kernelERNS_18TensorIteratorBaseEENKUlvE_clEvENKUlvE1_clEvEUlN3c104HalfEE_St5arrayIPcLm2EELi4E23TrivialOffsetCalculatorILi1EjESE_NS0_6memory15LoadWithoutCastENSF_16StoreWithoutCastEEEviT_T0_T2_T3_T4_T5_:
	.zero		948


//--------------------- .nv.constant0._ZN2at6native29vectorized_elementwise_kernelILi2EZZZNS0_68_GLOBAL__N__08176361_30_ActivationHardsigmoidKernel_cu_1520ed90_310218hardsigmoid_kernelERNS_18TensorIteratorBaseEENKUlvE_clEvENKUlvE1_clEvEUlN3c104HalfEE_St5arrayIPcLm2EEEEviT0_T1_ --------------------------
	.section	.nv.constant0._ZN2at6native29vectorized_elementwise_kernelILi2EZZZNS0_68_GLOBAL__N__08176361_30_ActivationHardsigmoidKernel_cu_1520ed90_310218hardsigmoid_kernelERNS_18TensorIteratorBaseEENKUlvE_clEvENKUlvE1_clEvEUlN3c104HalfEE_St5arrayIPcLm2EEEEviT0_T1_,"a",@progbits
	.sectionflags	@""
	.align	4
.nv.constant0._ZN2at6native29vectorized_elementwise_kernelILi2EZZZNS0_68_GLOBAL__N__08176361_30_ActivationHardsigmoidKernel_cu_1520ed90_310218hardsigmoid_kernelERNS_18TensorIteratorBaseEENKUlvE_clEvENKUlvE1_clEvEUlN3c104HalfEE_St5arrayIPcLm2EEEEviT0_T1_:
	.zero		944


//--------------------- .nv.constant0._ZN2at6native29vectorized_elementwise_kernelILi4EZZZNS0_68_GLOBAL__N__08176361_30_ActivationHardsigmoidKernel_cu_1520ed90_310218hardsigmoid_kernelERNS_18TensorIteratorBaseEENKUlvE_clEvENKUlvE1_clEvEUlN3c104HalfEE_St5arrayIPcLm2EEEEviT0_T1_ --------------------------
	.section	.nv.constant0._ZN2at6native29vectorized_elementwise_kernelILi4EZZZNS0_68_GLOBAL__N__08176361_30_ActivationHardsigmoidKernel_cu_1520ed90_310218hardsigmoid_kernelERNS_18TensorIteratorBaseEENKUlvE_clEvENKUlvE1_clEvEUlN3c104HalfEE_St5arrayIPcLm2EEEEviT0_T1_,"a",@progbits
	.sectionflags	@""
	.align	4
.nv.constant0._ZN2at6native29vectorized_elementwise_kernelILi4EZZZNS0_68_GLOBAL__N__08176361_30_ActivationHardsigmoidKernel_cu_1520ed90_310218hardsigmoid_kernelERNS_18TensorIteratorBaseEENKUlvE_clEvENKUlvE1_clEvEUlN3c104HalfEE_St5arrayIPcLm2EEEEviT0_T1_:
	.zero		944


//--------------------- .nv.constant0._ZN2at6native29vectorized_elementwise_kernelILi8EZZZNS0_68_GLOBAL__N__08176361_30_ActivationHardsigmoidKernel_cu_1520ed90_310218hardsigmoid_kernelERNS_18TensorIteratorBaseEENKUlvE_clEvENKUlvE1_clEvEUlN3c104HalfEE_St5arrayIPcLm2EEEEviT0_T1_ --------------------------
	.section	.nv.constant0._ZN2at6native29vectorized_elementwise_kernelILi8EZZZNS0_68_GLOBAL__N__08176361_30_ActivationHardsigmoidKernel_cu_1520ed90_310218hardsigmoid_kernelERNS_18TensorIteratorBaseEENKUlvE_clEvENKUlvE1_clEvEUlN3c104HalfEE_St5arrayIPcLm2EEEEviT0_T1_,"a",@progbits
	.sectionflags	@""
	.align	4
.nv.constant0._ZN2at6native29vectorized_elementwise_kernelILi8EZZZNS0_68_GLOBAL__N__08176361_30_ActivationHardsigmoidKernel_cu_1520ed90_310218hardsigmoid_kernelERNS_18TensorIteratorBaseEENKUlvE_clEvENKUlvE1_clEvEUlN3c104HalfEE_St5arrayIPcLm2EEEEviT0_T1_:
	.zero		944


//--------------------- .nv.constant0._ZN2at6native18elementwise_kernelILi128ELi4EZNS0_15gpu_kernel_implIZZZNS0_68_GLOBAL__N__08176361_30_ActivationHardsigmoidKernel_cu_1520ed90_310218hardsigmoid_kernelERNS_18TensorIteratorBaseEENKUlvE_clEvENKUlvE0_clEvEUlfE_EEvS5_RKT_EUliE_EEviT1_ --------------------------
	.section	.nv.constant0._ZN2at6native18elementwise_kernelILi128ELi4EZNS0_15gpu_kernel_implIZZZNS0_68_GLOBAL__N__08176361_30_ActivationHardsigmoidKernel_cu_1520ed90_310218hardsigmoid_kernelERNS_18TensorIteratorBaseEENKUlvE_clEvENKUlvE0_clEvEUlfE_EEvS5_RKT_EUliE_EEviT1_,"a",@progbits
	.sectionflags	@""
	.align	4
.nv.constant0._ZN2at6native18elementwise_kernelILi128ELi4EZNS0_15gpu_kernel_implIZZZNS0_68_GLOBAL__N__08176361_30_ActivationHardsigmoidKernel_cu_1520ed90_310218hardsigmoid_kernelERNS_18TensorIteratorBaseEENKUlvE_clEvENKUlvE0_clEvEUlfE_EEvS5_RKT_EUliE_EEviT1_:
	.zero		1464


//--------------------- .nv.constant0._ZN2at6native27unrolled_elementwise_kernelIZZZNS0_68_GLOBAL__N__08176361_30_ActivationHardsigmoidKernel_cu_1520ed90_310218hardsigmoid_kernelERNS_18TensorIteratorBaseEENKUlvE_clEvENKUlvE0_clEvEUlfE_St5arrayIPcLm2EELi4E23TrivialOffsetCalculatorILi1EjESC_NS0_6memory12LoadWithCastILi1EEENSD_13StoreWithCastILi1EEEEEviT_T0_T2_T3_T4_T5_ --------------------------
	.section	.nv.constant0._ZN2at6native27unrolled_elementwise_kernelIZZZNS0_68_GLOBAL__N__08176361_30_ActivationHardsigmoidKernel_cu_1520ed90_310218hardsigmoid_kernelERNS_18TensorIteratorBaseEENKUlvE_clEvENKUlvE0_clEvEUlfE_St5arrayIPcLm2EELi4E23TrivialOffsetCalculatorILi1EjESC_NS0_6memory12LoadWithCastILi1EEENSD_13StoreWithCastILi1EEEEEviT_T0_T2_T3_T4_T5_,"a",@progbits
	.sectionflags	@""
	.align	4
.nv.constant0._ZN2at6native27unrolled_elementwise_kernelIZZZNS0_68_GLOBAL__N__08176361_30_ActivationHardsigmoidKernel_cu_1520ed90_310218hardsigmoid_kernelERNS_18TensorIteratorBaseEENKUlvE_clEvENKUlvE0_clEvEUlfE_St5arrayIPcLm2EELi4E23TrivialOffsetCalculatorILi1EjESC_NS0_6memory12LoadWithCastILi1EEENSD_13StoreWithCastILi1EEEEEviT_T0_T2_T3_T4_T5_:
	.zero		964


//--------------------- .nv.constant0._ZN2at6native18elementwise_kernelILi128ELi2EZNS0_22gpu_kernel_impl_nocastIZZZNS0_68_GLOBAL__N__08176361_30_ActivationHardsigmoidKernel_cu_1520ed90_310218hardsigmoid_kernelERNS_18TensorIteratorBaseEENKUlvE_clEvENKUlvE0_clEvEUlfE_EEvS5_RKT_EUliE_EEviT1_ --------------------------
	.section	.nv.constant0._ZN2at6native18elementwise_kernelILi128ELi2EZNS0_22gpu_kernel_impl_nocastIZZZNS0_68_GLOBAL__N__08176361_30_ActivationHardsigmoidKernel_cu_1520ed90_310218hardsigmoid_kernelERNS_18TensorIteratorBaseEENKUlvE_clEvENKUlvE0_clEvEUlfE_EEvS5_RKT_EUliE_EEviT1_,"a",@progbits
	.sectionflags	@""
	.align	4
.nv.constant0._ZN2at6native18elementwise_kernelILi128ELi2EZNS0_22gpu_kernel_impl_nocastIZZZNS0_68_GLOBAL__N__08176361_30_ActivationHardsigmoidKernel_cu_1520ed90_310218hardsigmoid_kernelERNS_18TensorIteratorBaseEENKUlvE_clEvENKUlvE0_clEvEUlfE_EEvS5_RKT_EUliE_EEviT1_:
	.zero		1456


//--------------------- .nv.constant0._ZN2at6native27unrolled_elementwise_kernelIZZZNS0_68_GLOBAL__N__08176361_30_ActivationHardsigmoidKernel_cu_1520ed90_310218hardsigmoid_kernelERNS_18TensorIteratorBaseEENKUlvE_clEvENKUlvE0_clEvEUlfE_St5arrayIPcLm2EELi4E23TrivialOffsetCalculatorILi1EjESC_NS0_6memory15LoadWithoutCastENSD_16StoreWithoutCastEEEviT_T0_T2_T3_T4_T5_ --------------------------
	.section	.nv.constant0._ZN2at6native27unrolled_elementwise_kernelIZZZNS0_68_GLOBAL__N__08176361_30_ActivationHardsigmoidKernel_cu_1520ed90_310218hardsigmoid_kernelERNS_18TensorIteratorBaseEENKUlvE_clEvENKUlvE0_clEvEUlfE_St5arrayIPcLm2EELi4E23TrivialOffsetCalculatorILi1EjESC_NS0_6memory15LoadWithoutCastENSD_16StoreWithoutCastEEEviT_T0_T2_T3_T4_T5_,"a",@progbits
	.sectionflags	@""
	.align	4
.nv.constant0._ZN2at6native27unrolled_elementwise_kernelIZZZNS0_68_GLOBAL__N__08176361_30_ActivationHardsigmoidKernel_cu_1520ed90_310218hardsigmoid_kernelERNS_18TensorIteratorBaseEENKUlvE_clEvENKUlvE0_clEvEUlfE_St5arrayIPcLm2EELi4E23TrivialOffsetCalculatorILi1EjESC_NS0_6memory15LoadWithoutCastENSD_16StoreWithoutCastEEEviT_T0_T2_T3_T4_T5_:
	.zero		948


//--------------------- .nv.constant0._ZN2at6native29vectorized_elementwise_kernelILi2EZZZNS0_68_GLOBAL__N__08176361_30_ActivationHardsigmoidKernel_cu_1520ed90_310218hardsigmoid_kernelERNS_18TensorIteratorBaseEENKUlvE_clEvENKUlvE0_clEvEUlfE_St5arrayIPcLm2EEEEviT0_T1_ --------------------------
	.section	.nv.constant0._ZN2at6native29vectorized_elementwise_kernelILi2EZZZNS0_68_GLOBAL__N__08176361_30_ActivationHardsigmoidKernel_cu_1520ed90_310218hardsigmoid_kernelERNS_18TensorIteratorBaseEENKUlvE_clEvENKUlvE0_clEvEUlfE_St5arrayIPcLm2EEEEviT0_T1_,"a",@progbits
	.sectionflags	@""
	.align	4
.nv.constant0._ZN2at6native29vectorized_elementwise_kernelILi2EZZZNS0_68_GLOBAL__N__08176361_30_ActivationHardsigmoidKernel_cu_1520ed90_310218hardsigmoid_kernelERNS_18TensorIteratorBaseEENKUlvE_clEvENKUlvE0_clEvEUlfE_St5arrayIPcLm2EEEEviT0_T1_:
	.zero		944


//--------------------- .nv.constant0._ZN2at6native29vectorized_elementwise_kernelILi4EZZZNS0_68_GLOBAL__N__08176361_30_ActivationHardsigmoidKernel_cu_1520ed90_310218hardsigmoid_kernelERNS_18TensorIteratorBaseEENKUlvE_clEvENKUlvE0_clEvEUlfE_St5arrayIPcLm2EEEEviT0_T1_ --------------------------
	.section	.nv.constant0._ZN2at6native29vectorized_elementwise_kernelILi4EZZZNS0_68_GLOBAL__N__08176361_30_ActivationHardsigmoidKernel_cu_1520ed90_310218hardsigmoid_kernelERNS_18TensorIteratorBaseEENKUlvE_clEvENKUlvE0_clEvEUlfE_St5arrayIPcLm2EEEEviT0_T1_,"a",@progbits
	.sectionflags	@""
	.align	4
.nv.constant0._ZN2at6native29vectorized_elementwise_kernelILi4EZZZNS0_68_GLOBAL__N__08176361_30_ActivationHardsigmoidKernel_cu_1520ed90_310218hardsigmoid_kernelERNS_18TensorIteratorBaseEENKUlvE_clEvENKUlvE0_clEvEUlfE_St5arrayIPcLm2EEEEviT0_T1_:
	.zero		944


//--------------------- .nv.constant0._ZN2at6native29vectorized_elementwise_kernelILi8EZZZNS0_68_GLOBAL__N__08176361_30_ActivationHardsigmoidKernel_cu_1520ed90_310218hardsigmoid_kernelERNS_18TensorIteratorBaseEENKUlvE_clEvENKUlvE0_clEvEUlfE_St5arrayIPcLm2EEEEviT0_T1_ --------------------------
	.section	.nv.constant0._ZN2at6native29vectorized_elementwise_kernelILi8EZZZNS0_68_GLOBAL__N__08176361_30_ActivationHardsigmoidKernel_cu_1520ed90_310218hardsigmoid_kernelERNS_18TensorIteratorBaseEENKUlvE_clEvENKUlvE0_clEvEUlfE_St5arrayIPcLm2EEEEviT0_T1_,"a",@progbits
	.sectionflags	@""
	.align	4
.nv.constant0._ZN2at6native29vectorized_elementwise_kernelILi8EZZZNS0_68_GLOBAL__N__08176361_30_ActivationHardsigmoidKernel_cu_1520ed90_310218hardsigmoid_kernelERNS_18TensorIteratorBaseEENKUlvE_clEvENKUlvE0_clEvEUlfE_St5arrayIPcLm2EEEEviT0_T1_:
	.zero		944


//--------------------- .nv.constant0._ZN2at6native18elementwise_kernelILi128ELi4EZNS0_15gpu_kernel_implIZZZNS0_68_GLOBAL__N__08176361_30_ActivationHardsigmoidKernel_cu_1520ed90_310218hardsigmoid_kernelERNS_18TensorIteratorBaseEENKUlvE_clEvENKUlvE_clEvEUldE_EEvS5_RKT_EUliE_EEviT1_ --------------------------
	.section	.nv.constant0._ZN2at6native18elementwise_kernelILi128ELi4EZNS0_15gpu_kernel_implIZZZNS0_68_GLOBAL__N__08176361_30_ActivationHardsigmoidKernel_cu_1520ed90_310218hardsigmoid_kernelERNS_18TensorIteratorBaseEENKUlvE_clEvENKUlvE_clEvEUldE_EEvS5_RKT_EUliE_EEviT1_,"a",@progbits
	.sectionflags	@""
	.align	4
.nv.constant0._ZN2at6native18elementwise_kernelILi128ELi4EZNS0_15gpu_kernel_implIZZZNS0_68_GLOBAL__N__08176361_30_ActivationHardsigmoidKernel_cu_1520ed90_310218hardsigmoid_kernelERNS_18TensorIteratorBaseEENKUlvE_clEvENKUlvE_clEvEUldE_EEvS5_RKT_EUliE_EEviT1_:
	.zero		1480


//--------------------- .nv.constant0._ZN2at6native27unrolled_elementwise_kernelIZZZNS0_68_GLOBAL__N__08176361_30_ActivationHardsigmoidKernel_cu_1520ed90_310218hardsigmoid_kernelERNS_18TensorIteratorBaseEENKUlvE_clEvENKUlvE_clEvEUldE_St5arrayIPcLm2EELi4E23TrivialOffsetCalculatorILi1EjESC_NS0_6memory12LoadWithCastILi1EEENSD_13StoreWithCastILi1EEEEEviT_T0_T2_T3_T4_T5_ --------------------------
	.section	.nv.constant0._ZN2at6native27unrolled_elementwise_kernelIZZZNS0_68_GLOBAL__N__08176361_30_ActivationHardsigmoidKernel_cu_1520ed90_310218hardsigmoid_kernelERNS_18TensorIteratorBaseEENKUlvE_clEvENKUlvE_clEvEUldE_St5arrayIPcLm2EELi4E23TrivialOffsetCalculatorILi1EjESC_NS0_6memory12LoadWithCastILi1EEENSD_13StoreWithCastILi1EEEEEviT_T0_T2_T3_T4_T5_,"a",@progbits
	.sectionflags	@""
	.align	4
.nv.constant0._ZN2at6native27unrolled_elementwise_kernelIZZZNS0_68_GLOBAL__N__08176361_30_ActivationHardsigmoidKernel_cu_1520ed90_310218hardsigmoid_kernelERNS_18TensorIteratorBaseEENKUlvE_clEvENKUlvE_clEvEUldE_St5arrayIPcLm2EELi4E23TrivialOffsetCalculatorILi1EjESC_NS0_6memory12LoadWithCastILi1EEENSD_13StoreWithCastILi1EEEEEviT_T0_T2_T3_T4_T5_:
	.zero		980


//--------------------- .nv.constant0._ZN2at6native18elementwise_kernelILi128ELi2EZNS0_22gpu_kernel_impl_nocastIZZZNS0_68_GLOBAL__N__08176361_30_ActivationHardsigmoidKernel_cu_1520ed90_310218hardsigmoid_kernelERNS_18TensorIteratorBaseEENKUlvE_clEvENKUlvE_clEvEUldE_EEvS5_RKT_EUliE_EEviT1_ --------------------------
	.section	.nv.constant0._ZN2at6native18elementwise_kernelILi128ELi2EZNS0_22gpu_kernel_impl_nocastIZZZNS0_68_GLOBAL__N__08176361_30_ActivationHardsigmoidKernel_cu_1520ed90_310218hardsigmoid_kernelERNS_18TensorIteratorBaseEENKUlvE_clEvENKUlvE_clEvEUldE_EEvS5_RKT_EUliE_EEviT1_,"a",@progbits
	.sectionflags	@""
	.align	4
.nv.constant0._ZN2at6native18elementwise_kernelILi128ELi2EZNS0_22gpu_kernel_impl_nocastIZZZNS0_68_GLOBAL__N__08176361_30_ActivationHardsigmoidKernel_cu_1520ed90_310218hardsigmoid_kernelERNS_18TensorIteratorBaseEENKUlvE_clEvENKUlvE_clEvEUldE_EEvS5_RKT_EUliE_EEviT1_:
	.zero		1472


//--------------------- .nv.constant0._ZN2at6native27unrolled_elementwise_kernelIZZZNS0_68_GLOBAL__N__08176361_30_ActivationHardsigmoidKernel_cu_1520ed90_310218hardsigmoid_kernelERNS_18TensorIteratorBaseEENKUlvE_clEvENKUlvE_clEvEUldE_St5arrayIPcLm2EELi4E23TrivialOffsetCalculatorILi1EjESC_NS0_6memory15LoadWithoutCastENSD_16StoreWithoutCastEEEviT_T0_T2_T3_T4_T5_ --------------------------
	.section	.nv.constant0._ZN2at6native27unrolled_elementwise_kernelIZZZNS0_68_GLOBAL__N__08176361_30_ActivationHardsigmoidKernel_cu_1520ed90_310218hardsigmoid_kernelERNS_18TensorIteratorBaseEENKUlvE_clEvENKUlvE_clEvEUldE_St5arrayIPcLm2EELi4E23TrivialOffsetCalculatorILi1EjESC_NS0_6memory15LoadWithoutCastENSD_16StoreWithoutCastEEEviT_T0_T2_T3_T4_T5_,"a",@progbits
	.sectionflags	@""
	.align	4
.nv.constant0._ZN2at6native27unrolled_elementwise_kernelIZZZNS0_68_GLOBAL__N__08176361_30_ActivationHardsigmoidKernel_cu_1520ed90_310218hardsigmoid_kernelERNS_18TensorIteratorBaseEENKUlvE_clEvENKUlvE_clEvEUldE_St5arrayIPcLm2EELi4E23TrivialOffsetCalculatorILi1EjESC_NS0_6memory15LoadWithoutCastENSD_16StoreWithoutCastEEEviT_T0_T2_T3_T4_T5_:
	.zero		964


//--------------------- .nv.constant0._ZN2at6native29vectorized_elementwise_kernelILi2EZZZNS0_68_GLOBAL__N__08176361_30_ActivationHardsigmoidKernel_cu_1520ed90_310218hardsigmoid_kernelERNS_18TensorIteratorBaseEENKUlvE_clEvENKUlvE_clEvEUldE_St5arrayIPcLm2EEEEviT0_T1_ --------------------------
	.section	.nv.constant0._ZN2at6native29vectorized_elementwise_kernelILi2EZZZNS0_68_GLOBAL__N__08176361_30_ActivationHardsigmoidKernel_cu_1520ed90_310218hardsigmoid_kernelERNS_18TensorIteratorBaseEENKUlvE_clEvENKUlvE_clEvEUldE_St5arrayIPcLm2EEEEviT0_T1_,"a",@progbits
	.sectionflags	@""
	.align	4
.nv.constant0._ZN2at6native29vectorized_elementwise_kernelILi2EZZZNS0_68_GLOBAL__N__08176361_30_ActivationHardsigmoidKernel_cu_1520ed90_310218hardsigmoid_kernelERNS_18TensorIteratorBaseEENKUlvE_clEvENKUlvE_clEvEUldE_St5arrayIPcLm2EEEEviT0_T1_:
	.zero		960


//--------------------- .nv.constant0._ZN2at6native29vectorized_elementwise_kernelILi4EZZZNS0_68_GLOBAL__N__08176361_30_ActivationHardsigmoidKernel_cu_1520ed90_310218hardsigmoid_kernelERNS_18TensorIteratorBaseEENKUlvE_clEvENKUlvE_clEvEUldE_St5arrayIPcLm2EEEEviT0_T1_ --------------------------
	.section	.nv.constant0._ZN2at6native29vectorized_elementwise_kernelILi4EZZZNS0_68_GLOBAL__N__08176361_30_ActivationHardsigmoidKernel_cu_1520ed90_310218hardsigmoid_kernelERNS_18TensorIteratorBaseEENKUlvE_clEvENKUlvE_clEvEUldE_St5arrayIPcLm2EEEEviT0_T1_,"a",@progbits
	.sectionflags	@""
	.align	4
.nv.constant0._ZN2at6native29vectorized_elementwise_kernelILi4EZZZNS0_68_GLOBAL__N__08176361_30_ActivationHardsigmoidKernel_cu_1520ed90_310218hardsigmoid_kernelERNS_18TensorIteratorBaseEENKUlvE_clEvENKUlvE_clEvEUldE_St5arrayIPcLm2EEEEviT0_T1_:
	.zero		960


//--------------------- .nv.constant0._ZN2at6native29vectorized_elementwise_kernelILi8EZZZNS0_68_GLOBAL__N__08176361_30_ActivationHardsigmoidKernel_cu_1520ed90_310218hardsigmoid_kernelERNS_18TensorIteratorBaseEENKUlvE_clEvENKUlvE_clEvEUldE_St5arrayIPcLm2EEEEviT0_T1_ --------------------------
	.section	.nv.constant0._ZN2at6native29vectorized_elementwise_kernelILi8EZZZNS0_68_GLOBAL__N__08176361_30_ActivationHardsigmoidKernel_cu_1520ed90_310218hardsigmoid_kernelERNS_18TensorIteratorBaseEENKUlvE_clEvENKUlvE_clEvEUldE_St5arrayIPcLm2EEEEviT0_T1_,"a",@progbits
	.sectionflags	@""
	.align	4
.nv.constant0._ZN2at6native29vectorized_elementwise_kernelILi8EZZZNS0_68_GLOBAL__N__08176361_30_ActivationHardsigmoidKernel_cu_1520ed90_310218hardsigmoid_kernelERNS_18TensorIteratorBaseEENKUlvE_clEvENKUlvE_clEvEUldE_St5arrayIPcLm2EEEEviT0_T1_:
	.zero		960


//--------------------- SYMBOLS --------------------------

	.type		.nv.reservedSmem.offset0,@object
	.size		.nv.reservedSmem.offset0,0x4
	.type		__assertfail,@function
